//
// Generated by NVIDIA NVVM Compiler
//
// Compiler Build ID: CL-36424714
// Cuda compilation tools, release 13.0, V13.0.88
// Based on NVVM 20.0.0
//

.version 9.0
.target sm_100
.address_size 64

	// .globl	_Z7FitnessPdS_P4Polyii
.func  (.param .b64 func_retval0) __internal_accurate_pow
(
	.param .b64 __internal_accurate_pow_param_0,
	.param .b64 __internal_accurate_pow_param_1
)
;
.global .align 4 .b8 precalc_xorwow_matrix[102400];
.global .align 4 .b8 precalc_xorwow_offset_matrix[102400];
.global .align 4 .b8 mrg32k3aM1[2304];
.global .align 4 .b8 mrg32k3aM2[2304];
.global .align 4 .b8 mrg32k3aM1SubSeq[2016];
.global .align 4 .b8 mrg32k3aM2SubSeq[2016];
.global .align 4 .b8 mrg32k3aM1Seq[2304];
.global .align 4 .b8 mrg32k3aM2Seq[2304];
.const .align 8 .b8 __cr_lgamma_table[72];
// _ZZN3cub18CUB_300001_SM_10006detail10merge_sort30DeviceMergeSortBlockSortKernelINS2_10policy_hubIP4PolyE9Policy600ES6_PNS0_8NullTypeES6_SA_jN4cuda3std3__44lessIS5_EES5_S9_EEvbT0_T1_T2_T3_T4_PT6_PT7_T5_NS1_7vsmem_tEE19static_temp_storage has been demoted
// _ZZN3cub18CUB_300001_SM_10006detail10merge_sort26DeviceMergeSortMergeKernelINS2_10policy_hubIP4PolyE9Policy600ES6_PNS0_8NullTypeES6_SA_jN4cuda3std3__44lessIS5_EES5_S9_EEvbT2_T3_T4_PT6_PT7_T5_PSI_SI_NS1_7vsmem_tEE19static_temp_storage has been demoted
// _ZZN3cub18CUB_300001_SM_10006detail10merge_sort30DeviceMergeSortBlockSortKernelINS2_10policy_hubIP4PolyE9Policy600ES6_PNS0_8NullTypeES6_SA_mN4cuda3std3__44lessIS5_EES5_S9_EEvbT0_T1_T2_T3_T4_PT6_PT7_T5_NS1_7vsmem_tEE19static_temp_storage has been demoted
// _ZZN3cub18CUB_300001_SM_10006detail10merge_sort26DeviceMergeSortMergeKernelINS2_10policy_hubIP4PolyE9Policy600ES6_PNS0_8NullTypeES6_SA_mN4cuda3std3__44lessIS5_EES5_S9_EEvbT2_T3_T4_PT6_PT7_T5_PSI_SI_NS1_7vsmem_tEE19static_temp_storage has been demoted
.global .align 1 .b8 _ZN34_INTERNAL_366bbc9b_4_k_cu_0439be114cuda3std3__45__cpo5beginE[1];
.global .align 1 .b8 _ZN34_INTERNAL_366bbc9b_4_k_cu_0439be114cuda3std3__45__cpo3endE[1];
.global .align 1 .b8 _ZN34_INTERNAL_366bbc9b_4_k_cu_0439be114cuda3std3__45__cpo6cbeginE[1];
.global .align 1 .b8 _ZN34_INTERNAL_366bbc9b_4_k_cu_0439be114cuda3std3__45__cpo4cendE[1];
.global .align 1 .b8 _ZN34_INTERNAL_366bbc9b_4_k_cu_0439be114cuda3std3__45__cpo6rbeginE[1];
.global .align 1 .b8 _ZN34_INTERNAL_366bbc9b_4_k_cu_0439be114cuda3std3__45__cpo4rendE[1];
.global .align 1 .b8 _ZN34_INTERNAL_366bbc9b_4_k_cu_0439be114cuda3std3__45__cpo7crbeginE[1];
.global .align 1 .b8 _ZN34_INTERNAL_366bbc9b_4_k_cu_0439be114cuda3std3__45__cpo5crendE[1];
.global .align 1 .b8 _ZN34_INTERNAL_366bbc9b_4_k_cu_0439be114cuda3std3__436_GLOBAL__N__366bbc9b_4_k_cu_0439be116ignoreE[1];
.global .align 1 .b8 _ZN34_INTERNAL_366bbc9b_4_k_cu_0439be114cuda3std3__419piecewise_constructE[1];
.global .align 1 .b8 _ZN34_INTERNAL_366bbc9b_4_k_cu_0439be114cuda3std3__48in_placeE[1];
.global .align 1 .b8 _ZN34_INTERNAL_366bbc9b_4_k_cu_0439be114cuda3std3__420unreachable_sentinelE[1];
.global .align 1 .b8 _ZN34_INTERNAL_366bbc9b_4_k_cu_0439be114cuda3std3__47nulloptE[1];
.global .align 1 .b8 _ZN34_INTERNAL_366bbc9b_4_k_cu_0439be114cuda3std3__48unexpectE[1];
.global .align 1 .b8 _ZN34_INTERNAL_366bbc9b_4_k_cu_0439be114cuda3std6ranges3__45__cpo4swapE[1];
.global .align 1 .b8 _ZN34_INTERNAL_366bbc9b_4_k_cu_0439be114cuda3std6ranges3__45__cpo9iter_moveE[1];
.global .align 1 .b8 _ZN34_INTERNAL_366bbc9b_4_k_cu_0439be114cuda3std6ranges3__45__cpo5beginE[1];
.global .align 1 .b8 _ZN34_INTERNAL_366bbc9b_4_k_cu_0439be114cuda3std6ranges3__45__cpo3endE[1];
.global .align 1 .b8 _ZN34_INTERNAL_366bbc9b_4_k_cu_0439be114cuda3std6ranges3__45__cpo6cbeginE[1];
.global .align 1 .b8 _ZN34_INTERNAL_366bbc9b_4_k_cu_0439be114cuda3std6ranges3__45__cpo4cendE[1];
.global .align 1 .b8 _ZN34_INTERNAL_366bbc9b_4_k_cu_0439be114cuda3std6ranges3__45__cpo7advanceE[1];
.global .align 1 .b8 _ZN34_INTERNAL_366bbc9b_4_k_cu_0439be114cuda3std6ranges3__45__cpo9iter_swapE[1];
.global .align 1 .b8 _ZN34_INTERNAL_366bbc9b_4_k_cu_0439be114cuda3std6ranges3__45__cpo4nextE[1];
.global .align 1 .b8 _ZN34_INTERNAL_366bbc9b_4_k_cu_0439be114cuda3std6ranges3__45__cpo4prevE[1];
.global .align 1 .b8 _ZN34_INTERNAL_366bbc9b_4_k_cu_0439be114cuda3std6ranges3__45__cpo4dataE[1];
.global .align 1 .b8 _ZN34_INTERNAL_366bbc9b_4_k_cu_0439be114cuda3std6ranges3__45__cpo5cdataE[1];
.global .align 1 .b8 _ZN34_INTERNAL_366bbc9b_4_k_cu_0439be114cuda3std6ranges3__45__cpo4sizeE[1];
.global .align 1 .b8 _ZN34_INTERNAL_366bbc9b_4_k_cu_0439be114cuda3std6ranges3__45__cpo5ssizeE[1];
.global .align 1 .b8 _ZN34_INTERNAL_366bbc9b_4_k_cu_0439be114cuda3std6ranges3__45__cpo8distanceE[1];
.global .align 1 .b8 _ZN34_INTERNAL_366bbc9b_4_k_cu_0439be116thrust24THRUST_300001_SM_1000_NS8cuda_cub3parE[1];
.global .align 1 .b8 _ZN34_INTERNAL_366bbc9b_4_k_cu_0439be116thrust24THRUST_300001_SM_1000_NS8cuda_cub10par_nosyncE[1];
.global .align 1 .b8 _ZN34_INTERNAL_366bbc9b_4_k_cu_0439be116thrust24THRUST_300001_SM_1000_NS6system6detail10sequential3seqE[1];
.global .align 1 .b8 _ZN34_INTERNAL_366bbc9b_4_k_cu_0439be116thrust24THRUST_300001_SM_1000_NS6system3cpp3parE[1];
.global .align 1 .b8 _ZN34_INTERNAL_366bbc9b_4_k_cu_0439be116thrust24THRUST_300001_SM_1000_NS12placeholders2_1E[1];
.global .align 1 .b8 _ZN34_INTERNAL_366bbc9b_4_k_cu_0439be116thrust24THRUST_300001_SM_1000_NS12placeholders2_2E[1];
.global .align 1 .b8 _ZN34_INTERNAL_366bbc9b_4_k_cu_0439be116thrust24THRUST_300001_SM_1000_NS12placeholders2_3E[1];
.global .align 1 .b8 _ZN34_INTERNAL_366bbc9b_4_k_cu_0439be116thrust24THRUST_300001_SM_1000_NS12placeholders2_4E[1];
.global .align 1 .b8 _ZN34_INTERNAL_366bbc9b_4_k_cu_0439be116thrust24THRUST_300001_SM_1000_NS12placeholders2_5E[1];
.global .align 1 .b8 _ZN34_INTERNAL_366bbc9b_4_k_cu_0439be116thrust24THRUST_300001_SM_1000_NS12placeholders2_6E[1];
.global .align 1 .b8 _ZN34_INTERNAL_366bbc9b_4_k_cu_0439be116thrust24THRUST_300001_SM_1000_NS12placeholders2_7E[1];
.global .align 1 .b8 _ZN34_INTERNAL_366bbc9b_4_k_cu_0439be116thrust24THRUST_300001_SM_1000_NS12placeholders2_8E[1];
.global .align 1 .b8 _ZN34_INTERNAL_366bbc9b_4_k_cu_0439be116thrust24THRUST_300001_SM_1000_NS12placeholders2_9E[1];
.global .align 1 .b8 _ZN34_INTERNAL_366bbc9b_4_k_cu_0439be116thrust24THRUST_300001_SM_1000_NS12placeholders3_10E[1];
.global .align 1 .b8 _ZN34_INTERNAL_366bbc9b_4_k_cu_0439be116thrust24THRUST_300001_SM_1000_NS3seqE[1];
.global .align 1 .b8 _ZN34_INTERNAL_366bbc9b_4_k_cu_0439be116thrust24THRUST_300001_SM_1000_NS6deviceE[1];

.visible .entry _Z7FitnessPdS_P4Polyii(
	.param .u64 .ptr .align 1 _Z7FitnessPdS_P4Polyii_param_0,
	.param .u64 .ptr .align 1 _Z7FitnessPdS_P4Polyii_param_1,
	.param .u64 .ptr .align 1 _Z7FitnessPdS_P4Polyii_param_2,
	.param .u32 _Z7FitnessPdS_P4Polyii_param_3,
	.param .u32 _Z7FitnessPdS_P4Polyii_param_4
)
{
	.reg .pred 	%p<80>;
	.reg .b32 	%r<152>;
	.reg .b64 	%rd<37>;
	.reg .b64 	%fd<217>;

	ld.param.u64 	%rd13, [_Z7FitnessPdS_P4Polyii_param_0];
	ld.param.u64 	%rd14, [_Z7FitnessPdS_P4Polyii_param_1];
	ld.param.u64 	%rd15, [_Z7FitnessPdS_P4Polyii_param_2];
	ld.param.u32 	%r16, [_Z7FitnessPdS_P4Polyii_param_3];
	ld.param.u32 	%r17, [_Z7FitnessPdS_P4Polyii_param_4];
	mov.u32 	%r18, %ctaid.x;
	mov.u32 	%r19, %ntid.x;
	mov.u32 	%r20, %tid.x;
	mad.lo.s32 	%r1, %r18, %r19, %r20;
	setp.ge.s32 	%p1, %r1, %r17;
	@%p1 bra 	$L__BB0_17;
	cvta.to.global.u64 	%rd16, %rd15;
	setp.lt.s32 	%p2, %r16, 1;
	mul.wide.s32 	%rd17, %r1, 48;
	add.s64 	%rd1, %rd16, %rd17;
	mov.f64 	%fd216, 0d0000000000000000;
	@%p2 bra 	$L__BB0_16;
	mov.f64 	%fd14, 0d4000000000000000;
	{
	.reg .b32 %temp; 
	mov.b64 	{%temp, %r2}, %fd14;
	}
	and.b32  	%r3, %r2, 2146435072;
	setp.lt.s32 	%p3, %r2, 0;
	selp.b32 	%r4, 0, 2146435072, %p3;
	mov.f64 	%fd15, 0d3FF0000000000000;
	{
	.reg .b32 %temp; 
	mov.b64 	{%temp, %r5}, %fd15;
	}
	and.b32  	%r6, %r5, 2146435072;
	mov.f64 	%fd16, 0d4008000000000000;
	{
	.reg .b32 %temp; 
	mov.b64 	{%temp, %r7}, %fd16;
	}
	and.b32  	%r8, %r7, 2146435072;
	mov.f64 	%fd17, 0d4010000000000000;
	{
	.reg .b32 %temp; 
	mov.b64 	{%temp, %r9}, %fd17;
	}
	and.b32  	%r10, %r9, 2146435072;
	neg.s32 	%r151, %r16;
	cvta.to.global.u64 	%rd35, %rd14;
	cvta.to.global.u64 	%rd34, %rd13;
	mov.f64 	%fd216, 0d0000000000000000;
$L__BB0_3:
	ld.global.f64 	%fd18, [%rd34];
	{
	.reg .b32 %temp; 
	mov.b64 	{%temp, %r13}, %fd18;
	}
	abs.f64 	%fd3, %fd18;
	setp.num.f64 	%p4, %fd18, %fd18;
	@%p4 bra 	$L__BB0_7;
	setp.neu.f64 	%p43, %fd18, 0d0000000000000000;
	@%p43 bra 	$L__BB0_6;
	setp.eq.f64 	%p54, %fd18, 0d3FF0000000000000;
	setp.lt.s32 	%p55, %r9, 0;
	setp.eq.s32 	%p56, %r10, 1072693248;
	setp.lt.s32 	%p57, %r7, 0;
	setp.eq.s32 	%p58, %r8, 1073741824;
	setp.lt.s32 	%p59, %r5, 0;
	setp.eq.s32 	%p60, %r6, 1072693248;
	setp.lt.s32 	%p61, %r2, 0;
	setp.eq.s32 	%p62, %r3, 1062207488;
	ld.global.f64 	%fd165, [%rd1];
	add.f64 	%fd166, %fd165, 0d0000000000000000;
	cvt.rzi.s64.f64 	%rd30, %fd166;
	ld.global.f64 	%fd167, [%rd1+8];
	selp.b32 	%r117, %r13, 0, %p60;
	or.b32  	%r118, %r117, 2146435072;
	selp.b32 	%r119, %r118, %r117, %p59;
	mov.b32 	%r120, 0;
	mov.b64 	%fd168, {%r120, %r119};
	add.f64 	%fd169, %fd18, 0d3FF0000000000000;
	{
	.reg .b32 %temp; 
	mov.b64 	{%temp, %r121}, %fd169;
	}
	and.b32  	%r122, %r121, 2146435072;
	setp.eq.s32 	%p63, %r122, 2146435072;
	mov.f64 	%fd170, 0d3FF0000000000000;
	add.rn.f64 	%fd171, %fd18, %fd170;
	selp.f64 	%fd172, %fd171, %fd168, %p63;
	selp.f64 	%fd173, 0d3FF0000000000000, %fd172, %p54;
	cvt.rn.f64.s64 	%fd174, %rd30;
	fma.rn.f64 	%fd175, %fd167, %fd173, %fd174;
	cvt.rzi.s64.f64 	%rd31, %fd175;
	ld.global.f64 	%fd176, [%rd1+16];
	selp.b32 	%r123, %r13, 0, %p62;
	or.b32  	%r124, %r123, 2146435072;
	selp.b32 	%r125, %r124, %r123, %p61;
	mov.b64 	%fd177, {%r120, %r125};
	add.f64 	%fd178, %fd18, 0d4000000000000000;
	{
	.reg .b32 %temp; 
	mov.b64 	{%temp, %r126}, %fd178;
	}
	and.b32  	%r127, %r126, 2146435072;
	setp.eq.s32 	%p64, %r127, 2146435072;
	mov.f64 	%fd179, 0d4000000000000000;
	add.rn.f64 	%fd180, %fd18, %fd179;
	selp.f64 	%fd181, %fd180, %fd177, %p64;
	selp.f64 	%fd182, 0d3FF0000000000000, %fd181, %p54;
	cvt.rn.f64.s64 	%fd183, %rd31;
	fma.rn.f64 	%fd184, %fd176, %fd182, %fd183;
	cvt.rzi.s64.f64 	%rd32, %fd184;
	ld.global.f64 	%fd185, [%rd1+24];
	selp.b32 	%r128, %r13, 0, %p58;
	or.b32  	%r129, %r128, 2146435072;
	selp.b32 	%r130, %r129, %r128, %p57;
	mov.b64 	%fd186, {%r120, %r130};
	add.f64 	%fd187, %fd18, 0d4008000000000000;
	{
	.reg .b32 %temp; 
	mov.b64 	{%temp, %r131}, %fd187;
	}
	and.b32  	%r132, %r131, 2146435072;
	setp.eq.s32 	%p65, %r132, 2146435072;
	mov.f64 	%fd188, 0d4008000000000000;
	add.rn.f64 	%fd189, %fd18, %fd188;
	selp.f64 	%fd190, %fd189, %fd186, %p65;
	selp.f64 	%fd191, 0d3FF0000000000000, %fd190, %p54;
	cvt.rn.f64.s64 	%fd192, %rd32;
	fma.rn.f64 	%fd193, %fd185, %fd191, %fd192;
	cvt.rzi.s64.f64 	%rd33, %fd193;
	ld.global.f64 	%fd194, [%rd1+32];
	selp.b32 	%r133, %r13, 0, %p56;
	or.b32  	%r134, %r133, 2146435072;
	selp.b32 	%r135, %r134, %r133, %p55;
	mov.b64 	%fd195, {%r120, %r135};
	add.f64 	%fd196, %fd18, 0d4010000000000000;
	{
	.reg .b32 %temp; 
	mov.b64 	{%temp, %r136}, %fd196;
	}
	and.b32  	%r137, %r136, 2146435072;
	setp.eq.s32 	%p66, %r137, 2146435072;
	mov.f64 	%fd197, 0d4010000000000000;
	add.rn.f64 	%fd198, %fd18, %fd197;
	selp.f64 	%fd199, %fd198, %fd195, %p66;
	selp.f64 	%fd200, 0d3FF0000000000000, %fd199, %p54;
	cvt.rn.f64.s64 	%fd201, %rd33;
	fma.rn.f64 	%fd202, %fd194, %fd200, %fd201;
	cvt.rzi.s64.f64 	%rd36, %fd202;
	bra.uni 	$L__BB0_10;
$L__BB0_6:
	setp.eq.f64 	%p44, %fd18, 0d3FF0000000000000;
	setp.lt.s32 	%p45, %r13, 0;
	setp.eq.s32 	%p46, %r10, 1072693248;
	setp.eq.s32 	%p47, %r8, 1073741824;
	setp.eq.s32 	%p48, %r6, 1072693248;
	setp.eq.s32 	%p49, %r3, 1062207488;
	ld.global.f64 	%fd111, [%rd1];
	add.f64 	%fd112, %fd111, 0d0000000000000000;
	cvt.rzi.s64.f64 	%rd26, %fd112;
	ld.global.f64 	%fd113, [%rd1+8];
	{ // callseq 4, 0
	.param .b64 param0;
	st.param.f64 	[param0], %fd3;
	.param .b64 param1;
	st.param.f64 	[param1], 0d3FF0000000000000;
	.param .b64 retval0;
	call.uni (retval0), 
	__internal_accurate_pow, 
	(
	param0, 
	param1
	);
	ld.param.f64 	%fd114, [retval0];
	} // callseq 4
	neg.f64 	%fd116, %fd114;
	selp.f64 	%fd117, %fd116, %fd114, %p48;
	selp.f64 	%fd118, %fd117, %fd114, %p45;
	add.f64 	%fd119, %fd18, 0d3FF0000000000000;
	{
	.reg .b32 %temp; 
	mov.b64 	{%temp, %r109}, %fd119;
	}
	and.b32  	%r110, %r109, 2146435072;
	setp.eq.s32 	%p50, %r110, 2146435072;
	mov.f64 	%fd120, 0d3FF0000000000000;
	add.rn.f64 	%fd121, %fd18, %fd120;
	selp.f64 	%fd122, %fd121, %fd118, %p50;
	selp.f64 	%fd123, 0d3FF0000000000000, %fd122, %p44;
	cvt.rn.f64.s64 	%fd124, %rd26;
	fma.rn.f64 	%fd125, %fd113, %fd123, %fd124;
	cvt.rzi.s64.f64 	%rd27, %fd125;
	ld.global.f64 	%fd126, [%rd1+16];
	{ // callseq 5, 0
	.param .b64 param0;
	st.param.f64 	[param0], %fd3;
	.param .b64 param1;
	st.param.f64 	[param1], 0d4000000000000000;
	.param .b64 retval0;
	call.uni (retval0), 
	__internal_accurate_pow, 
	(
	param0, 
	param1
	);
	ld.param.f64 	%fd127, [retval0];
	} // callseq 5
	neg.f64 	%fd129, %fd127;
	selp.f64 	%fd130, %fd129, %fd127, %p49;
	selp.f64 	%fd131, %fd130, %fd127, %p45;
	add.f64 	%fd132, %fd18, 0d4000000000000000;
	{
	.reg .b32 %temp; 
	mov.b64 	{%temp, %r111}, %fd132;
	}
	and.b32  	%r112, %r111, 2146435072;
	setp.eq.s32 	%p51, %r112, 2146435072;
	mov.f64 	%fd133, 0d4000000000000000;
	add.rn.f64 	%fd134, %fd18, %fd133;
	selp.f64 	%fd135, %fd134, %fd131, %p51;
	selp.f64 	%fd136, 0d3FF0000000000000, %fd135, %p44;
	cvt.rn.f64.s64 	%fd137, %rd27;
	fma.rn.f64 	%fd138, %fd126, %fd136, %fd137;
	cvt.rzi.s64.f64 	%rd28, %fd138;
	ld.global.f64 	%fd139, [%rd1+24];
	{ // callseq 6, 0
	.param .b64 param0;
	st.param.f64 	[param0], %fd3;
	.param .b64 param1;
	st.param.f64 	[param1], 0d4008000000000000;
	.param .b64 retval0;
	call.uni (retval0), 
	__internal_accurate_pow, 
	(
	param0, 
	param1
	);
	ld.param.f64 	%fd140, [retval0];
	} // callseq 6
	neg.f64 	%fd142, %fd140;
	selp.f64 	%fd143, %fd142, %fd140, %p47;
	selp.f64 	%fd144, %fd143, %fd140, %p45;
	add.f64 	%fd145, %fd18, 0d4008000000000000;
	{
	.reg .b32 %temp; 
	mov.b64 	{%temp, %r113}, %fd145;
	}
	and.b32  	%r114, %r113, 2146435072;
	setp.eq.s32 	%p52, %r114, 2146435072;
	mov.f64 	%fd146, 0d4008000000000000;
	add.rn.f64 	%fd147, %fd18, %fd146;
	selp.f64 	%fd148, %fd147, %fd144, %p52;
	selp.f64 	%fd149, 0d3FF0000000000000, %fd148, %p44;
	cvt.rn.f64.s64 	%fd150, %rd28;
	fma.rn.f64 	%fd151, %fd139, %fd149, %fd150;
	cvt.rzi.s64.f64 	%rd29, %fd151;
	ld.global.f64 	%fd152, [%rd1+32];
	{ // callseq 7, 0
	.param .b64 param0;
	st.param.f64 	[param0], %fd3;
	.param .b64 param1;
	st.param.f64 	[param1], 0d4010000000000000;
	.param .b64 retval0;
	call.uni (retval0), 
	__internal_accurate_pow, 
	(
	param0, 
	param1
	);
	ld.param.f64 	%fd153, [retval0];
	} // callseq 7
	neg.f64 	%fd155, %fd153;
	selp.f64 	%fd156, %fd155, %fd153, %p46;
	selp.f64 	%fd157, %fd156, %fd153, %p45;
	add.f64 	%fd158, %fd18, 0d4010000000000000;
	{
	.reg .b32 %temp; 
	mov.b64 	{%temp, %r115}, %fd158;
	}
	and.b32  	%r116, %r115, 2146435072;
	setp.eq.s32 	%p53, %r116, 2146435072;
	mov.f64 	%fd159, 0d4010000000000000;
	add.rn.f64 	%fd160, %fd18, %fd159;
	selp.f64 	%fd161, %fd160, %fd157, %p53;
	selp.f64 	%fd162, 0d3FF0000000000000, %fd161, %p44;
	cvt.rn.f64.s64 	%fd163, %rd29;
	fma.rn.f64 	%fd164, %fd152, %fd162, %fd163;
	cvt.rzi.s64.f64 	%rd36, %fd164;
	bra.uni 	$L__BB0_10;
$L__BB0_7:
	setp.neu.f64 	%p5, %fd18, 0d0000000000000000;
	@%p5 bra 	$L__BB0_9;
	setp.eq.f64 	%p24, %fd18, 0d3FF0000000000000;
	setp.neu.f64 	%p25, %fd3, 0d7FF0000000000000;
	setp.lt.s32 	%p26, %r13, 0;
	setp.lt.s32 	%p27, %r9, 0;
	setp.eq.s32 	%p28, %r10, 1072693248;
	setp.lt.s32 	%p29, %r7, 0;
	setp.eq.s32 	%p30, %r8, 1073741824;
	setp.lt.s32 	%p31, %r5, 0;
	setp.eq.s32 	%p32, %r6, 1072693248;
	setp.lt.s32 	%p33, %r2, 0;
	setp.eq.s32 	%p34, %r3, 1062207488;
	ld.global.f64 	%fd73, [%rd1];
	add.f64 	%fd74, %fd73, 0d0000000000000000;
	cvt.rzi.s64.f64 	%rd22, %fd74;
	ld.global.f64 	%fd75, [%rd1+8];
	selp.b32 	%r61, %r13, 0, %p32;
	or.b32  	%r62, %r61, 2146435072;
	selp.b32 	%r63, %r62, %r61, %p31;
	mov.b32 	%r64, 0;
	mov.b64 	%fd76, {%r64, %r63};
	add.f64 	%fd77, %fd18, 0d3FF0000000000000;
	{
	.reg .b32 %temp; 
	mov.b64 	{%temp, %r65}, %fd77;
	}
	and.b32  	%r66, %r65, 2146435072;
	setp.ne.s32 	%p35, %r66, 2146435072;
	and.b32  	%r67, %r5, 2147483647;
	setp.ne.s32 	%p36, %r67, 1071644672;
	selp.b32 	%r68, 0, 2146435072, %p31;
	or.b32  	%r69, %r68, -2147483648;
	selp.b32 	%r70, %r69, %r68, %p36;
	selp.b32 	%r71, %r70, %r68, %p32;
	selp.b32 	%r72, %r71, %r68, %p26;
	mov.b64 	%fd78, {%r64, %r72};
	selp.f64 	%fd79, %fd76, %fd78, %p25;
	selp.f64 	%fd80, %fd76, %fd79, %p35;
	selp.f64 	%fd81, 0d3FF0000000000000, %fd80, %p24;
	cvt.rn.f64.s64 	%fd82, %rd22;
	fma.rn.f64 	%fd83, %fd75, %fd81, %fd82;
	cvt.rzi.s64.f64 	%rd23, %fd83;
	ld.global.f64 	%fd84, [%rd1+16];
	selp.b32 	%r73, %r13, 0, %p34;
	or.b32  	%r74, %r73, 2146435072;
	selp.b32 	%r75, %r74, %r73, %p33;
	mov.b64 	%fd85, {%r64, %r75};
	add.f64 	%fd86, %fd18, 0d4000000000000000;
	{
	.reg .b32 %temp; 
	mov.b64 	{%temp, %r76}, %fd86;
	}
	and.b32  	%r77, %r76, 2146435072;
	setp.ne.s32 	%p37, %r77, 2146435072;
	and.b32  	%r78, %r2, 2147483647;
	setp.ne.s32 	%p38, %r78, 1071644672;
	or.b32  	%r79, %r4, -2147483648;
	selp.b32 	%r80, %r79, %r4, %p38;
	selp.b32 	%r81, %r80, %r4, %p34;
	selp.b32 	%r82, %r81, %r4, %p26;
	mov.b64 	%fd87, {%r64, %r82};
	selp.f64 	%fd88, %fd85, %fd87, %p25;
	selp.f64 	%fd89, %fd85, %fd88, %p37;
	selp.f64 	%fd90, 0d3FF0000000000000, %fd89, %p24;
	cvt.rn.f64.s64 	%fd91, %rd23;
	fma.rn.f64 	%fd92, %fd84, %fd90, %fd91;
	cvt.rzi.s64.f64 	%rd24, %fd92;
	ld.global.f64 	%fd93, [%rd1+24];
	selp.b32 	%r83, %r13, 0, %p30;
	or.b32  	%r84, %r83, 2146435072;
	selp.b32 	%r85, %r84, %r83, %p29;
	mov.b64 	%fd94, {%r64, %r85};
	add.f64 	%fd95, %fd18, 0d4008000000000000;
	{
	.reg .b32 %temp; 
	mov.b64 	{%temp, %r86}, %fd95;
	}
	and.b32  	%r87, %r86, 2146435072;
	setp.ne.s32 	%p39, %r87, 2146435072;
	and.b32  	%r88, %r7, 2147483647;
	setp.ne.s32 	%p40, %r88, 1071644672;
	selp.b32 	%r89, 0, 2146435072, %p29;
	or.b32  	%r90, %r89, -2147483648;
	selp.b32 	%r91, %r90, %r89, %p40;
	selp.b32 	%r92, %r91, %r89, %p30;
	selp.b32 	%r93, %r92, %r89, %p26;
	mov.b64 	%fd96, {%r64, %r93};
	selp.f64 	%fd97, %fd94, %fd96, %p25;
	selp.f64 	%fd98, %fd94, %fd97, %p39;
	selp.f64 	%fd99, 0d3FF0000000000000, %fd98, %p24;
	cvt.rn.f64.s64 	%fd100, %rd24;
	fma.rn.f64 	%fd101, %fd93, %fd99, %fd100;
	cvt.rzi.s64.f64 	%rd25, %fd101;
	ld.global.f64 	%fd102, [%rd1+32];
	selp.b32 	%r94, %r13, 0, %p28;
	or.b32  	%r95, %r94, 2146435072;
	selp.b32 	%r96, %r95, %r94, %p27;
	mov.b64 	%fd103, {%r64, %r96};
	add.f64 	%fd104, %fd18, 0d4010000000000000;
	{
	.reg .b32 %temp; 
	mov.b64 	{%temp, %r97}, %fd104;
	}
	and.b32  	%r98, %r97, 2146435072;
	setp.ne.s32 	%p41, %r98, 2146435072;
	and.b32  	%r99, %r9, 2147483647;
	setp.ne.s32 	%p42, %r99, 1071644672;
	selp.b32 	%r100, 0, 2146435072, %p27;
	or.b32  	%r101, %r100, -2147483648;
	selp.b32 	%r102, %r101, %r100, %p42;
	selp.b32 	%r103, %r102, %r100, %p28;
	selp.b32 	%r104, %r103, %r100, %p26;
	mov.b64 	%fd105, {%r64, %r104};
	selp.f64 	%fd106, %fd103, %fd105, %p25;
	selp.f64 	%fd107, %fd103, %fd106, %p41;
	selp.f64 	%fd108, 0d3FF0000000000000, %fd107, %p24;
	cvt.rn.f64.s64 	%fd109, %rd25;
	fma.rn.f64 	%fd110, %fd102, %fd108, %fd109;
	cvt.rzi.s64.f64 	%rd36, %fd110;
	bra.uni 	$L__BB0_10;
$L__BB0_9:
	setp.eq.f64 	%p6, %fd18, 0d3FF0000000000000;
	setp.neu.f64 	%p7, %fd3, 0d7FF0000000000000;
	setp.lt.s32 	%p8, %r13, 0;
	setp.eq.s32 	%p9, %r10, 1072693248;
	setp.eq.s32 	%p10, %r8, 1073741824;
	setp.eq.s32 	%p11, %r6, 1072693248;
	setp.eq.s32 	%p12, %r3, 1062207488;
	ld.global.f64 	%fd19, [%rd1];
	add.f64 	%fd20, %fd19, 0d0000000000000000;
	cvt.rzi.s64.f64 	%rd18, %fd20;
	ld.global.f64 	%fd21, [%rd1+8];
	{ // callseq 0, 0
	.param .b64 param0;
	st.param.f64 	[param0], %fd3;
	.param .b64 param1;
	st.param.f64 	[param1], 0d3FF0000000000000;
	.param .b64 retval0;
	call.uni (retval0), 
	__internal_accurate_pow, 
	(
	param0, 
	param1
	);
	ld.param.f64 	%fd22, [retval0];
	} // callseq 0
	neg.f64 	%fd24, %fd22;
	selp.f64 	%fd25, %fd24, %fd22, %p11;
	selp.f64 	%fd26, %fd25, %fd22, %p8;
	add.f64 	%fd27, %fd18, 0d3FF0000000000000;
	{
	.reg .b32 %temp; 
	mov.b64 	{%temp, %r25}, %fd27;
	}
	and.b32  	%r26, %r25, 2146435072;
	setp.ne.s32 	%p13, %r26, 2146435072;
	and.b32  	%r27, %r5, 2147483647;
	setp.ne.s32 	%p14, %r27, 1071644672;
	setp.lt.s32 	%p15, %r5, 0;
	selp.b32 	%r28, 0, 2146435072, %p15;
	or.b32  	%r29, %r28, -2147483648;
	selp.b32 	%r30, %r29, %r28, %p14;
	selp.b32 	%r31, %r30, %r28, %p11;
	selp.b32 	%r32, %r31, %r28, %p8;
	mov.b32 	%r33, 0;
	mov.b64 	%fd28, {%r33, %r32};
	selp.f64 	%fd29, %fd26, %fd28, %p7;
	selp.f64 	%fd30, %fd26, %fd29, %p13;
	selp.f64 	%fd31, 0d3FF0000000000000, %fd30, %p6;
	cvt.rn.f64.s64 	%fd32, %rd18;
	fma.rn.f64 	%fd33, %fd21, %fd31, %fd32;
	cvt.rzi.s64.f64 	%rd19, %fd33;
	ld.global.f64 	%fd34, [%rd1+16];
	{ // callseq 1, 0
	.param .b64 param0;
	st.param.f64 	[param0], %fd3;
	.param .b64 param1;
	st.param.f64 	[param1], 0d4000000000000000;
	.param .b64 retval0;
	call.uni (retval0), 
	__internal_accurate_pow, 
	(
	param0, 
	param1
	);
	ld.param.f64 	%fd35, [retval0];
	} // callseq 1
	neg.f64 	%fd37, %fd35;
	selp.f64 	%fd38, %fd37, %fd35, %p12;
	selp.f64 	%fd39, %fd38, %fd35, %p8;
	add.f64 	%fd40, %fd18, 0d4000000000000000;
	{
	.reg .b32 %temp; 
	mov.b64 	{%temp, %r34}, %fd40;
	}
	and.b32  	%r35, %r34, 2146435072;
	setp.ne.s32 	%p16, %r35, 2146435072;
	and.b32  	%r36, %r2, 2147483647;
	setp.ne.s32 	%p17, %r36, 1071644672;
	or.b32  	%r37, %r4, -2147483648;
	selp.b32 	%r38, %r37, %r4, %p17;
	selp.b32 	%r39, %r38, %r4, %p12;
	selp.b32 	%r40, %r39, %r4, %p8;
	mov.b64 	%fd41, {%r33, %r40};
	selp.f64 	%fd42, %fd39, %fd41, %p7;
	selp.f64 	%fd43, %fd39, %fd42, %p16;
	selp.f64 	%fd44, 0d3FF0000000000000, %fd43, %p6;
	cvt.rn.f64.s64 	%fd45, %rd19;
	fma.rn.f64 	%fd46, %fd34, %fd44, %fd45;
	cvt.rzi.s64.f64 	%rd20, %fd46;
	ld.global.f64 	%fd47, [%rd1+24];
	{ // callseq 2, 0
	.param .b64 param0;
	st.param.f64 	[param0], %fd3;
	.param .b64 param1;
	st.param.f64 	[param1], 0d4008000000000000;
	.param .b64 retval0;
	call.uni (retval0), 
	__internal_accurate_pow, 
	(
	param0, 
	param1
	);
	ld.param.f64 	%fd48, [retval0];
	} // callseq 2
	neg.f64 	%fd50, %fd48;
	selp.f64 	%fd51, %fd50, %fd48, %p10;
	selp.f64 	%fd52, %fd51, %fd48, %p8;
	add.f64 	%fd53, %fd18, 0d4008000000000000;
	{
	.reg .b32 %temp; 
	mov.b64 	{%temp, %r41}, %fd53;
	}
	and.b32  	%r42, %r41, 2146435072;
	setp.ne.s32 	%p18, %r42, 2146435072;
	and.b32  	%r43, %r7, 2147483647;
	setp.ne.s32 	%p19, %r43, 1071644672;
	setp.lt.s32 	%p20, %r7, 0;
	selp.b32 	%r44, 0, 2146435072, %p20;
	or.b32  	%r45, %r44, -2147483648;
	selp.b32 	%r46, %r45, %r44, %p19;
	selp.b32 	%r47, %r46, %r44, %p10;
	selp.b32 	%r48, %r47, %r44, %p8;
	mov.b64 	%fd54, {%r33, %r48};
	selp.f64 	%fd55, %fd52, %fd54, %p7;
	selp.f64 	%fd56, %fd52, %fd55, %p18;
	selp.f64 	%fd57, 0d3FF0000000000000, %fd56, %p6;
	cvt.rn.f64.s64 	%fd58, %rd20;
	fma.rn.f64 	%fd59, %fd47, %fd57, %fd58;
	cvt.rzi.s64.f64 	%rd21, %fd59;
	ld.global.f64 	%fd60, [%rd1+32];
	{ // callseq 3, 0
	.param .b64 param0;
	st.param.f64 	[param0], %fd3;
	.param .b64 param1;
	st.param.f64 	[param1], 0d4010000000000000;
	.param .b64 retval0;
	call.uni (retval0), 
	__internal_accurate_pow, 
	(
	param0, 
	param1
	);
	ld.param.f64 	%fd61, [retval0];
	} // callseq 3
	neg.f64 	%fd63, %fd61;
	selp.f64 	%fd64, %fd63, %fd61, %p9;
	selp.f64 	%fd65, %fd64, %fd61, %p8;
	add.f64 	%fd66, %fd18, 0d4010000000000000;
	{
	.reg .b32 %temp; 
	mov.b64 	{%temp, %r49}, %fd66;
	}
	and.b32  	%r50, %r49, 2146435072;
	setp.ne.s32 	%p21, %r50, 2146435072;
	and.b32  	%r51, %r9, 2147483647;
	setp.ne.s32 	%p22, %r51, 1071644672;
	setp.lt.s32 	%p23, %r9, 0;
	selp.b32 	%r52, 0, 2146435072, %p23;
	or.b32  	%r53, %r52, -2147483648;
	selp.b32 	%r54, %r53, %r52, %p22;
	selp.b32 	%r55, %r54, %r52, %p9;
	selp.b32 	%r56, %r55, %r52, %p8;
	mov.b64 	%fd67, {%r33, %r56};
	selp.f64 	%fd68, %fd65, %fd67, %p7;
	selp.f64 	%fd69, %fd65, %fd68, %p21;
	selp.f64 	%fd70, 0d3FF0000000000000, %fd69, %p6;
	cvt.rn.f64.s64 	%fd71, %rd21;
	fma.rn.f64 	%fd72, %fd60, %fd70, %fd71;
	cvt.rzi.s64.f64 	%rd36, %fd72;
$L__BB0_10:
	setp.lt.s32 	%p67, %r2, 0;
	setp.eq.s32 	%p68, %r3, 1062207488;
	cvt.rn.f64.s64 	%fd203, %rd36;
	ld.global.f64 	%fd204, [%rd35];
	sub.f64 	%fd4, %fd203, %fd204;
	{
	.reg .b32 %temp; 
	mov.b64 	{%temp, %r14}, %fd4;
	}
	abs.f64 	%fd5, %fd4;
	{ // callseq 8, 0
	.param .b64 param0;
	st.param.f64 	[param0], %fd5;
	.param .b64 param1;
	st.param.f64 	[param1], 0d4000000000000000;
	.param .b64 retval0;
	call.uni (retval0), 
	__internal_accurate_pow, 
	(
	param0, 
	param1
	);
	ld.param.f64 	%fd205, [retval0];
	} // callseq 8
	setp.lt.s32 	%p70, %r14, 0;
	neg.f64 	%fd207, %fd205;
	selp.f64 	%fd208, %fd207, %fd205, %p68;
	selp.f64 	%fd209, %fd208, %fd205, %p70;
	setp.eq.f64 	%p71, %fd4, 0d0000000000000000;
	selp.b32 	%r138, %r14, 0, %p68;
	or.b32  	%r139, %r138, 2146435072;
	selp.b32 	%r140, %r139, %r138, %p67;
	mov.b32 	%r141, 0;
	mov.b64 	%fd210, {%r141, %r140};
	selp.f64 	%fd215, %fd210, %fd209, %p71;
	add.f64 	%fd211, %fd4, 0d4000000000000000;
	{
	.reg .b32 %temp; 
	mov.b64 	{%temp, %r142}, %fd211;
	}
	and.b32  	%r143, %r142, 2146435072;
	setp.ne.s32 	%p72, %r143, 2146435072;
	@%p72 bra 	$L__BB0_15;
	setp.num.f64 	%p73, %fd4, %fd4;
	@%p73 bra 	$L__BB0_13;
	mov.f64 	%fd212, 0d4000000000000000;
	add.rn.f64 	%fd215, %fd4, %fd212;
	bra.uni 	$L__BB0_15;
$L__BB0_13:
	setp.neu.f64 	%p74, %fd5, 0d7FF0000000000000;
	@%p74 bra 	$L__BB0_15;
	setp.lt.s32 	%p75, %r14, 0;
	setp.eq.s32 	%p76, %r3, 1062207488;
	and.b32  	%r145, %r2, 2147483647;
	setp.ne.s32 	%p77, %r145, 1071644672;
	or.b32  	%r146, %r4, -2147483648;
	selp.b32 	%r147, %r146, %r4, %p77;
	selp.b32 	%r148, %r147, %r4, %p76;
	selp.b32 	%r149, %r148, %r4, %p75;
	mov.b32 	%r150, 0;
	mov.b64 	%fd215, {%r150, %r149};
$L__BB0_15:
	setp.eq.f64 	%p78, %fd4, 0d3FF0000000000000;
	selp.f64 	%fd213, 0d3FF0000000000000, %fd215, %p78;
	add.f64 	%fd216, %fd216, %fd213;
	add.s32 	%r151, %r151, 1;
	setp.ne.s32 	%p79, %r151, 0;
	add.s64 	%rd35, %rd35, 8;
	add.s64 	%rd34, %rd34, 8;
	@%p79 bra 	$L__BB0_3;
$L__BB0_16:
	st.global.f64 	[%rd1+40], %fd216;
$L__BB0_17:
	ret;

}
	// .globl	_Z9SelectionP4Polyii
.visible .entry _Z9SelectionP4Polyii(
	.param .u64 .ptr .align 1 _Z9SelectionP4Polyii_param_0,
	.param .u32 _Z9SelectionP4Polyii_param_1,
	.param .u32 _Z9SelectionP4Polyii_param_2
)
{
	.reg .pred 	%p<2>;
	.reg .b32 	%r<8>;
	.reg .b64 	%rd<7>;
	.reg .b64 	%fd<6>;

	ld.param.u64 	%rd1, [_Z9SelectionP4Polyii_param_0];
	ld.param.u32 	%r3, [_Z9SelectionP4Polyii_param_1];
	ld.param.u32 	%r2, [_Z9SelectionP4Polyii_param_2];
	mov.u32 	%r4, %ctaid.x;
	mov.u32 	%r5, %ntid.x;
	mov.u32 	%r6, %tid.x;
	mad.lo.s32 	%r1, %r4, %r5, %r6;
	sub.s32 	%r7, %r3, %r2;
	setp.ge.s32 	%p1, %r1, %r7;
	@%p1 bra 	$L__BB1_2;
	cvta.to.global.u64 	%rd2, %rd1;
	mul.wide.s32 	%rd3, %r1, 48;
	add.s64 	%rd4, %rd2, %rd3;
	mul.wide.s32 	%rd5, %r2, 48;
	add.s64 	%rd6, %rd4, %rd5;
	ld.global.f64 	%fd1, [%rd4];
	st.global.f64 	[%rd6], %fd1;
	ld.global.f64 	%fd2, [%rd4+8];
	st.global.f64 	[%rd6+8], %fd2;
	ld.global.f64 	%fd3, [%rd4+16];
	st.global.f64 	[%rd6+16], %fd3;
	ld.global.f64 	%fd4, [%rd4+24];
	st.global.f64 	[%rd6+24], %fd4;
	ld.global.f64 	%fd5, [%rd4+32];
	st.global.f64 	[%rd6+32], %fd5;
$L__BB1_2:
	ret;

}
	// .globl	_Z9CrossoverP4Polyii
.visible .entry _Z9CrossoverP4Polyii(
	.param .u64 .ptr .align 1 _Z9CrossoverP4Polyii_param_0,
	.param .u32 _Z9CrossoverP4Polyii_param_1,
	.param .u32 _Z9CrossoverP4Polyii_param_2
)
{
	.reg .pred 	%p<5>;
	.reg .b32 	%r<9>;
	.reg .b64 	%rd<10>;
	.reg .b64 	%fd<11>;

	ld.param.u64 	%rd1, [_Z9CrossoverP4Polyii_param_0];
	ld.param.u32 	%r2, [_Z9CrossoverP4Polyii_param_1];
	ld.param.u32 	%r3, [_Z9CrossoverP4Polyii_param_2];
	mov.u32 	%r4, %ctaid.x;
	mov.u32 	%r5, %ntid.x;
	mov.u32 	%r6, %tid.x;
	mad.lo.s32 	%r1, %r4, %r5, %r6;
	sub.s32 	%r7, %r2, %r3;
	setp.ge.s32 	%p1, %r1, %r7;
	and.b32  	%r8, %r1, 1;
	setp.eq.b32 	%p2, %r8, 1;
	not.pred 	%p3, %p2;
	or.pred  	%p4, %p3, %p1;
	@%p4 bra 	$L__BB2_2;
	cvta.to.global.u64 	%rd7, %rd1;
	mul.wide.s32 	%rd8, %r1, 48;
	add.s64 	%rd9, %rd7, %rd8;
	// begin inline asm
	mov.u64 	%rd2, %clock64;
	// end inline asm
	ld.global.f64 	%fd1, [%rd9];
	ld.global.f64 	%fd2, [%rd9+48];
	st.global.f64 	[%rd9], %fd2;
	st.global.f64 	[%rd9+48], %fd1;
	// begin inline asm
	mov.u64 	%rd3, %clock64;
	// end inline asm
	ld.global.f64 	%fd3, [%rd9+8];
	ld.global.f64 	%fd4, [%rd9+56];
	st.global.f64 	[%rd9+8], %fd4;
	st.global.f64 	[%rd9+56], %fd3;
	// begin inline asm
	mov.u64 	%rd4, %clock64;
	// end inline asm
	ld.global.f64 	%fd5, [%rd9+16];
	ld.global.f64 	%fd6, [%rd9+64];
	st.global.f64 	[%rd9+16], %fd6;
	st.global.f64 	[%rd9+64], %fd5;
	// begin inline asm
	mov.u64 	%rd5, %clock64;
	// end inline asm
	ld.global.f64 	%fd7, [%rd9+24];
	ld.global.f64 	%fd8, [%rd9+72];
	st.global.f64 	[%rd9+24], %fd8;
	st.global.f64 	[%rd9+72], %fd7;
	// begin inline asm
	mov.u64 	%rd6, %clock64;
	// end inline asm
	ld.global.f64 	%fd9, [%rd9+32];
	ld.global.f64 	%fd10, [%rd9+80];
	st.global.f64 	[%rd9+32], %fd10;
	st.global.f64 	[%rd9+80], %fd9;
$L__BB2_2:
	ret;

}
	// .globl	_Z8MutationP4Polyiidd
.visible .entry _Z8MutationP4Polyiidd(
	.param .u64 .ptr .align 1 _Z8MutationP4Polyiidd_param_0,
	.param .u32 _Z8MutationP4Polyiidd_param_1,
	.param .u32 _Z8MutationP4Polyiidd_param_2,
	.param .f64 _Z8MutationP4Polyiidd_param_3,
	.param .f64 _Z8MutationP4Polyiidd_param_4
)
{
	.reg .pred 	%p<33>;
	.reg .b32 	%r<286>;
	.reg .b64 	%rd<44>;
	.reg .b64 	%fd<258>;

	ld.param.u64 	%rd10, [_Z8MutationP4Polyiidd_param_0];
	ld.param.u32 	%r36, [_Z8MutationP4Polyiidd_param_1];
	ld.param.u32 	%r37, [_Z8MutationP4Polyiidd_param_2];
	ld.param.f64 	%fd43, [_Z8MutationP4Polyiidd_param_3];
	ld.param.f64 	%fd44, [_Z8MutationP4Polyiidd_param_4];
	cvta.to.global.u64 	%rd1, %rd10;
	mov.u32 	%r38, %ctaid.x;
	mov.u32 	%r39, %ntid.x;
	mov.u32 	%r40, %tid.x;
	mad.lo.s32 	%r41, %r38, %r39, %r40;
	add.s32 	%r1, %r41, %r37;
	setp.ge.s32 	%p1, %r1, %r36;
	and.b32  	%r42, %r1, 1;
	setp.eq.b32 	%p2, %r42, 1;
	or.pred  	%p3, %p1, %p2;
	@%p3 bra 	$L__BB3_19;
	// begin inline asm
	mov.u64 	%rd11, %clock64;
	// end inline asm
	cvt.s64.s32 	%rd2, %r1;
	add.s64 	%rd12, %rd11, %rd2;
	cvt.u32.u64 	%r44, %rd12;
	xor.b32  	%r45, %r44, -1429050551;
	mul.lo.s32 	%r46, %r45, 1099087573;
	{ .reg .b32 tmp; mov.b64 {tmp, %r47}, %rd12; }
	xor.b32  	%r48, %r47, -136515619;
	mul.lo.s32 	%r49, %r48, -1703105765;
	add.s32 	%r50, %r46, %r49;
	add.s32 	%r51, %r50, 6615241;
	add.s32 	%r52, %r46, 123456789;
	xor.b32  	%r53, %r46, 362436069;
	add.s32 	%r54, %r49, 521288629;
	xor.b32  	%r55, %r49, 88675123;
	add.s32 	%r56, %r46, 5783321;
	shr.u32 	%r57, %r52, 2;
	xor.b32  	%r58, %r57, %r52;
	shl.b32 	%r59, %r56, 4;
	shl.b32 	%r60, %r58, 1;
	xor.b32  	%r61, %r59, %r60;
	xor.b32  	%r62, %r61, %r56;
	xor.b32  	%r63, %r62, %r58;
	add.s32 	%r64, %r51, %r63;
	add.s32 	%r65, %r64, 362437;
	shr.u32 	%r66, %r53, 2;
	xor.b32  	%r67, %r66, %r53;
	shl.b32 	%r68, %r63, 4;
	shl.b32 	%r69, %r67, 1;
	xor.b32  	%r70, %r69, %r68;
	xor.b32  	%r71, %r70, %r67;
	xor.b32  	%r72, %r71, %r63;
	add.s32 	%r73, %r51, %r72;
	add.s32 	%r74, %r73, 724874;
	shr.u32 	%r75, %r54, 2;
	xor.b32  	%r76, %r75, %r54;
	shl.b32 	%r77, %r72, 4;
	shl.b32 	%r78, %r76, 1;
	xor.b32  	%r79, %r78, %r77;
	xor.b32  	%r80, %r79, %r76;
	xor.b32  	%r81, %r80, %r72;
	add.s32 	%r82, %r51, %r81;
	add.s32 	%r83, %r82, 1087311;
	shr.u32 	%r84, %r55, 2;
	xor.b32  	%r85, %r84, %r55;
	shl.b32 	%r86, %r81, 4;
	shl.b32 	%r87, %r85, 1;
	xor.b32  	%r88, %r87, %r86;
	xor.b32  	%r89, %r88, %r85;
	xor.b32  	%r90, %r89, %r81;
	add.s32 	%r91, %r51, %r90;
	add.s32 	%r92, %r91, 1449748;
	cvt.u64.u32 	%rd13, %r65;
	mul.wide.u32 	%rd14, %r74, 2097152;
	xor.b64  	%rd15, %rd14, %rd13;
	cvt.rn.f64.u64 	%fd45, %rd15;
	fma.rn.f64 	%fd247, %fd45, 0d3CA0000000000000, 0d3C90000000000000;
	cvt.u64.u32 	%rd16, %r83;
	mul.wide.u32 	%rd17, %r92, 2097152;
	xor.b64  	%rd18, %rd17, %rd16;
	cvt.rn.f64.u64 	%fd46, %rd18;
	fma.rn.f64 	%fd2, %fd46, 0d3CB0000000000000, 0d3CA0000000000000;
	{
	.reg .b32 %temp; 
	mov.b64 	{%temp, %r272}, %fd247;
	}
	{
	.reg .b32 %temp; 
	mov.b64 	{%r273, %temp}, %fd247;
	}
	setp.gt.s32 	%p4, %r272, 1048575;
	mov.b32 	%r274, -1023;
	@%p4 bra 	$L__BB3_3;
	mul.f64 	%fd247, %fd247, 0d4350000000000000;
	{
	.reg .b32 %temp; 
	mov.b64 	{%temp, %r272}, %fd247;
	}
	{
	.reg .b32 %temp; 
	mov.b64 	{%r273, %temp}, %fd247;
	}
	mov.b32 	%r274, -1077;
$L__BB3_3:
	add.s32 	%r94, %r272, -1;
	setp.gt.u32 	%p5, %r94, 2146435070;
	@%p5 bra 	$L__BB3_7;
	shr.u32 	%r97, %r272, 20;
	add.s32 	%r275, %r274, %r97;
	and.b32  	%r98, %r272, 1048575;
	or.b32  	%r99, %r98, 1072693248;
	mov.b64 	%fd248, {%r273, %r99};
	setp.lt.u32 	%p7, %r99, 1073127583;
	@%p7 bra 	$L__BB3_6;
	{
	.reg .b32 %temp; 
	mov.b64 	{%r100, %temp}, %fd248;
	}
	{
	.reg .b32 %temp; 
	mov.b64 	{%temp, %r101}, %fd248;
	}
	add.s32 	%r102, %r101, -1048576;
	mov.b64 	%fd248, {%r100, %r102};
	add.s32 	%r275, %r275, 1;
$L__BB3_6:
	add.f64 	%fd48, %fd248, 0dBFF0000000000000;
	add.f64 	%fd49, %fd248, 0d3FF0000000000000;
	rcp.approx.ftz.f64 	%fd50, %fd49;
	neg.f64 	%fd51, %fd49;
	fma.rn.f64 	%fd52, %fd51, %fd50, 0d3FF0000000000000;
	fma.rn.f64 	%fd53, %fd52, %fd52, %fd52;
	fma.rn.f64 	%fd54, %fd53, %fd50, %fd50;
	mul.f64 	%fd55, %fd48, %fd54;
	fma.rn.f64 	%fd56, %fd48, %fd54, %fd55;
	mul.f64 	%fd57, %fd56, %fd56;
	fma.rn.f64 	%fd58, %fd57, 0d3EB1380B3AE80F1E, 0d3ED0EE258B7A8B04;
	fma.rn.f64 	%fd59, %fd58, %fd57, 0d3EF3B2669F02676F;
	fma.rn.f64 	%fd60, %fd59, %fd57, 0d3F1745CBA9AB0956;
	fma.rn.f64 	%fd61, %fd60, %fd57, 0d3F3C71C72D1B5154;
	fma.rn.f64 	%fd62, %fd61, %fd57, 0d3F624924923BE72D;
	fma.rn.f64 	%fd63, %fd62, %fd57, 0d3F8999999999A3C4;
	fma.rn.f64 	%fd64, %fd63, %fd57, 0d3FB5555555555554;
	sub.f64 	%fd65, %fd48, %fd56;
	add.f64 	%fd66, %fd65, %fd65;
	neg.f64 	%fd67, %fd56;
	fma.rn.f64 	%fd68, %fd67, %fd48, %fd66;
	mul.f64 	%fd69, %fd54, %fd68;
	mul.f64 	%fd70, %fd57, %fd64;
	fma.rn.f64 	%fd71, %fd70, %fd56, %fd69;
	xor.b32  	%r103, %r275, -2147483648;
	mov.b32 	%r104, 1127219200;
	mov.b64 	%fd72, {%r103, %r104};
	mov.b32 	%r105, -2147483648;
	mov.b64 	%fd73, {%r105, %r104};
	sub.f64 	%fd74, %fd72, %fd73;
	fma.rn.f64 	%fd75, %fd74, 0d3FE62E42FEFA39EF, %fd56;
	fma.rn.f64 	%fd76, %fd74, 0dBFE62E42FEFA39EF, %fd75;
	sub.f64 	%fd77, %fd76, %fd56;
	sub.f64 	%fd78, %fd71, %fd77;
	fma.rn.f64 	%fd79, %fd74, 0d3C7ABC9E3B39803F, %fd78;
	add.f64 	%fd249, %fd75, %fd79;
	bra.uni 	$L__BB3_8;
$L__BB3_7:
	fma.rn.f64 	%fd47, %fd247, 0d7FF0000000000000, 0d7FF0000000000000;
	{
	.reg .b32 %temp; 
	mov.b64 	{%temp, %r95}, %fd247;
	}
	and.b32  	%r96, %r95, 2147483647;
	setp.eq.s32 	%p6, %r96, 0;
	selp.f64 	%fd249, 0dFFF0000000000000, %fd47, %p6;
$L__BB3_8:
	mul.f64 	%fd80, %fd249, 0dC000000000000000;
	sqrt.rn.f64 	%fd81, %fd80;
	{
	.reg .b32 %temp; 
	mov.b64 	{%temp, %r107}, %fd2;
	}
	shl.b32 	%r108, %r107, 1;
	setp.gt.u32 	%p8, %r108, -2038431744;
	mov.f64 	%fd82, 0d0000000000000000;
	mul.rn.f64 	%fd83, %fd2, %fd82;
	selp.f64 	%fd84, %fd83, %fd2, %p8;
	{
	.reg .b32 %temp; 
	mov.b64 	{%r109, %temp}, %fd84;
	}
	{
	.reg .b32 %temp; 
	mov.b64 	{%temp, %r110}, %fd84;
	}
	add.s32 	%r111, %r110, 1048576;
	mov.b64 	%fd85, {%r109, %r111};
	cvt.rni.f64.f64 	%fd86, %fd85;
	cvt.rzi.s64.f64 	%rd19, %fd86;
	cvt.u32.u64 	%r112, %rd19;
	fma.rn.f64 	%fd87, %fd86, 0dBFE0000000000000, %fd84;
	mul.f64 	%fd88, %fd87, 0d3CA1A62633145C07;
	fma.rn.f64 	%fd89, %fd87, 0d400921FB54442D18, %fd88;
	mul.rn.f64 	%fd90, %fd89, %fd89;
	fma.rn.f64 	%fd91, %fd90, 0dBDA8FF8320FD8164, 0d3E21EEA7C1EF8528;
	fma.rn.f64 	%fd92, %fd91, %fd90, 0dBE927E4F8E06E6D9;
	fma.rn.f64 	%fd93, %fd92, %fd90, 0d3EFA01A019DDBCE9;
	fma.rn.f64 	%fd94, %fd93, %fd90, 0dBF56C16C16C15D47;
	fma.rn.f64 	%fd95, %fd94, %fd90, 0d3FA5555555555551;
	fma.rn.f64 	%fd96, %fd95, %fd90, 0dBFE0000000000000;
	fma.rn.f64 	%fd97, %fd96, %fd90, 0d3FF0000000000000;
	fma.rn.f64 	%fd98, %fd90, 0d3DE5DB65F9785EBA, 0dBE5AE5F12CB0D246;
	fma.rn.f64 	%fd99, %fd98, %fd90, 0d3EC71DE369ACE392;
	fma.rn.f64 	%fd100, %fd99, %fd90, 0dBF2A01A019DB62A1;
	fma.rn.f64 	%fd101, %fd100, %fd90, 0d3F81111111110818;
	fma.rn.f64 	%fd102, %fd101, %fd90, 0dBFC5555555555554;
	fma.rn.f64 	%fd103, %fd102, %fd90, 0d0000000000000000;
	fma.rn.f64 	%fd104, %fd103, %fd89, %fd89;
	and.b64  	%rd20, %rd19, 1;
	setp.eq.b64 	%p9, %rd20, 1;
	selp.f64 	%fd105, %fd97, %fd104, %p9;
	and.b32  	%r113, %r112, 2;
	setp.eq.s32 	%p10, %r113, 0;
	{
	.reg .b32 %temp; 
	mov.b64 	{%temp, %r114}, %fd105;
	}
	{
	.reg .b32 %temp; 
	mov.b64 	{%r115, %temp}, %fd105;
	}
	xor.b32  	%r116, %r114, -2147483648;
	mov.b64 	%fd106, {%r115, %r116};
	selp.f64 	%fd107, %fd105, %fd106, %p10;
	cvt.rzi.f64.f64 	%fd108, %fd84;
	setp.eq.f64 	%p11, %fd84, %fd108;
	mul.rn.f64 	%fd109, %fd84, %fd82;
	selp.f64 	%fd110, %fd109, %fd107, %p11;
	fma.rn.f64 	%fd11, %fd110, %fd81, 0d3FECCCCCCCCCCCCD;
	mov.b32 	%r117, 1127219200;
	mov.b32 	%r118, -2147483648;
	mov.b64 	%fd12, {%r118, %r117};
	mad.lo.s64 	%rd42, %rd2, 48, %rd1;
	mov.b32 	%r276, 0;
$L__BB3_9:
	setp.leu.f64 	%p12, %fd11, 0d0000000000000000;
	@%p12 bra 	$L__BB3_18;
	// begin inline asm
	mov.u64 	%rd21, %clock64;
	// end inline asm
	add.s64 	%rd22, %rd21, %rd2;
	cvt.u32.u64 	%r120, %rd22;
	xor.b32  	%r121, %r120, -1429050551;
	mul.lo.s32 	%r122, %r121, 1099087573;
	{ .reg .b32 tmp; mov.b64 {tmp, %r123}, %rd22; }
	xor.b32  	%r124, %r123, -136515619;
	mul.lo.s32 	%r125, %r124, -1703105765;
	add.s32 	%r126, %r122, %r125;
	add.s32 	%r127, %r126, 6615241;
	add.s32 	%r128, %r122, 123456789;
	xor.b32  	%r129, %r122, 362436069;
	add.s32 	%r130, %r125, 521288629;
	xor.b32  	%r131, %r125, 88675123;
	add.s32 	%r132, %r122, 5783321;
	shr.u32 	%r133, %r128, 2;
	xor.b32  	%r134, %r133, %r128;
	shl.b32 	%r135, %r132, 4;
	shl.b32 	%r136, %r134, 1;
	xor.b32  	%r137, %r135, %r136;
	xor.b32  	%r138, %r137, %r132;
	xor.b32  	%r139, %r138, %r134;
	add.s32 	%r140, %r127, %r139;
	add.s32 	%r141, %r140, 362437;
	shr.u32 	%r142, %r129, 2;
	xor.b32  	%r143, %r142, %r129;
	shl.b32 	%r144, %r139, 4;
	shl.b32 	%r145, %r143, 1;
	xor.b32  	%r146, %r145, %r144;
	xor.b32  	%r147, %r146, %r143;
	xor.b32  	%r148, %r147, %r139;
	add.s32 	%r149, %r127, %r148;
	add.s32 	%r150, %r149, 724874;
	shr.u32 	%r151, %r130, 2;
	xor.b32  	%r152, %r151, %r130;
	shl.b32 	%r153, %r148, 4;
	shl.b32 	%r154, %r152, 1;
	xor.b32  	%r155, %r154, %r153;
	xor.b32  	%r156, %r155, %r152;
	xor.b32  	%r157, %r156, %r148;
	add.s32 	%r158, %r127, %r157;
	add.s32 	%r159, %r158, 1087311;
	shr.u32 	%r160, %r131, 2;
	xor.b32  	%r161, %r160, %r131;
	shl.b32 	%r162, %r157, 4;
	shl.b32 	%r163, %r161, 1;
	xor.b32  	%r164, %r163, %r162;
	xor.b32  	%r165, %r164, %r161;
	xor.b32  	%r166, %r165, %r157;
	add.s32 	%r167, %r127, %r166;
	add.s32 	%r168, %r167, 1449748;
	cvt.u64.u32 	%rd23, %r141;
	mul.wide.u32 	%rd24, %r150, 2097152;
	xor.b64  	%rd25, %rd24, %rd23;
	cvt.rn.f64.u64 	%fd111, %rd25;
	fma.rn.f64 	%fd250, %fd111, 0d3CA0000000000000, 0d3C90000000000000;
	cvt.u64.u32 	%rd26, %r159;
	mul.wide.u32 	%rd27, %r168, 2097152;
	xor.b64  	%rd28, %rd27, %rd26;
	cvt.rn.f64.u64 	%fd112, %rd28;
	fma.rn.f64 	%fd14, %fd112, 0d3CB0000000000000, 0d3CA0000000000000;
	{
	.reg .b32 %temp; 
	mov.b64 	{%temp, %r277}, %fd250;
	}
	{
	.reg .b32 %temp; 
	mov.b64 	{%r278, %temp}, %fd250;
	}
	setp.gt.s32 	%p13, %r277, 1048575;
	mov.b32 	%r279, -1023;
	@%p13 bra 	$L__BB3_12;
	mul.f64 	%fd250, %fd250, 0d4350000000000000;
	{
	.reg .b32 %temp; 
	mov.b64 	{%temp, %r277}, %fd250;
	}
	{
	.reg .b32 %temp; 
	mov.b64 	{%r278, %temp}, %fd250;
	}
	mov.b32 	%r279, -1077;
$L__BB3_12:
	add.s32 	%r170, %r277, -1;
	setp.gt.u32 	%p14, %r170, 2146435070;
	@%p14 bra 	$L__BB3_16;
	shr.u32 	%r173, %r277, 20;
	add.s32 	%r280, %r279, %r173;
	and.b32  	%r174, %r277, 1048575;
	or.b32  	%r175, %r174, 1072693248;
	mov.b64 	%fd251, {%r278, %r175};
	setp.lt.u32 	%p16, %r175, 1073127583;
	@%p16 bra 	$L__BB3_15;
	{
	.reg .b32 %temp; 
	mov.b64 	{%r176, %temp}, %fd251;
	}
	{
	.reg .b32 %temp; 
	mov.b64 	{%temp, %r177}, %fd251;
	}
	add.s32 	%r178, %r177, -1048576;
	mov.b64 	%fd251, {%r176, %r178};
	add.s32 	%r280, %r280, 1;
$L__BB3_15:
	add.f64 	%fd114, %fd251, 0dBFF0000000000000;
	add.f64 	%fd115, %fd251, 0d3FF0000000000000;
	rcp.approx.ftz.f64 	%fd116, %fd115;
	neg.f64 	%fd117, %fd115;
	fma.rn.f64 	%fd118, %fd117, %fd116, 0d3FF0000000000000;
	fma.rn.f64 	%fd119, %fd118, %fd118, %fd118;
	fma.rn.f64 	%fd120, %fd119, %fd116, %fd116;
	mul.f64 	%fd121, %fd114, %fd120;
	fma.rn.f64 	%fd122, %fd114, %fd120, %fd121;
	mul.f64 	%fd123, %fd122, %fd122;
	fma.rn.f64 	%fd124, %fd123, 0d3EB1380B3AE80F1E, 0d3ED0EE258B7A8B04;
	fma.rn.f64 	%fd125, %fd124, %fd123, 0d3EF3B2669F02676F;
	fma.rn.f64 	%fd126, %fd125, %fd123, 0d3F1745CBA9AB0956;
	fma.rn.f64 	%fd127, %fd126, %fd123, 0d3F3C71C72D1B5154;
	fma.rn.f64 	%fd128, %fd127, %fd123, 0d3F624924923BE72D;
	fma.rn.f64 	%fd129, %fd128, %fd123, 0d3F8999999999A3C4;
	fma.rn.f64 	%fd130, %fd129, %fd123, 0d3FB5555555555554;
	sub.f64 	%fd131, %fd114, %fd122;
	add.f64 	%fd132, %fd131, %fd131;
	neg.f64 	%fd133, %fd122;
	fma.rn.f64 	%fd134, %fd133, %fd114, %fd132;
	mul.f64 	%fd135, %fd120, %fd134;
	mul.f64 	%fd136, %fd123, %fd130;
	fma.rn.f64 	%fd137, %fd136, %fd122, %fd135;
	xor.b32  	%r179, %r280, -2147483648;
	mov.b32 	%r180, 1127219200;
	mov.b64 	%fd138, {%r179, %r180};
	sub.f64 	%fd139, %fd138, %fd12;
	fma.rn.f64 	%fd140, %fd139, 0d3FE62E42FEFA39EF, %fd122;
	fma.rn.f64 	%fd141, %fd139, 0dBFE62E42FEFA39EF, %fd140;
	sub.f64 	%fd142, %fd141, %fd122;
	sub.f64 	%fd143, %fd137, %fd142;
	fma.rn.f64 	%fd144, %fd139, 0d3C7ABC9E3B39803F, %fd143;
	add.f64 	%fd252, %fd140, %fd144;
	bra.uni 	$L__BB3_17;
$L__BB3_16:
	fma.rn.f64 	%fd113, %fd250, 0d7FF0000000000000, 0d7FF0000000000000;
	{
	.reg .b32 %temp; 
	mov.b64 	{%temp, %r171}, %fd250;
	}
	and.b32  	%r172, %r171, 2147483647;
	setp.eq.s32 	%p15, %r172, 0;
	selp.f64 	%fd252, 0dFFF0000000000000, %fd113, %p15;
$L__BB3_17:
	mul.f64 	%fd145, %fd252, 0dC000000000000000;
	sqrt.rn.f64 	%fd146, %fd145;
	{
	.reg .b32 %temp; 
	mov.b64 	{%temp, %r181}, %fd14;
	}
	shl.b32 	%r182, %r181, 1;
	setp.gt.u32 	%p17, %r182, -2038431744;
	mov.f64 	%fd147, 0d0000000000000000;
	mul.rn.f64 	%fd148, %fd14, %fd147;
	selp.f64 	%fd149, %fd148, %fd14, %p17;
	{
	.reg .b32 %temp; 
	mov.b64 	{%r183, %temp}, %fd149;
	}
	{
	.reg .b32 %temp; 
	mov.b64 	{%temp, %r184}, %fd149;
	}
	add.s32 	%r185, %r184, 1048576;
	mov.b64 	%fd150, {%r183, %r185};
	cvt.rni.f64.f64 	%fd151, %fd150;
	cvt.rzi.s64.f64 	%rd29, %fd151;
	cvt.u32.u64 	%r186, %rd29;
	fma.rn.f64 	%fd152, %fd151, 0dBFE0000000000000, %fd149;
	mul.f64 	%fd153, %fd152, 0d3CA1A62633145C07;
	fma.rn.f64 	%fd154, %fd152, 0d400921FB54442D18, %fd153;
	mul.rn.f64 	%fd155, %fd154, %fd154;
	fma.rn.f64 	%fd156, %fd155, 0dBDA8FF8320FD8164, 0d3E21EEA7C1EF8528;
	fma.rn.f64 	%fd157, %fd156, %fd155, 0dBE927E4F8E06E6D9;
	fma.rn.f64 	%fd158, %fd157, %fd155, 0d3EFA01A019DDBCE9;
	fma.rn.f64 	%fd159, %fd158, %fd155, 0dBF56C16C16C15D47;
	fma.rn.f64 	%fd160, %fd159, %fd155, 0d3FA5555555555551;
	fma.rn.f64 	%fd161, %fd160, %fd155, 0dBFE0000000000000;
	fma.rn.f64 	%fd162, %fd161, %fd155, 0d3FF0000000000000;
	fma.rn.f64 	%fd163, %fd155, 0d3DE5DB65F9785EBA, 0dBE5AE5F12CB0D246;
	fma.rn.f64 	%fd164, %fd163, %fd155, 0d3EC71DE369ACE392;
	fma.rn.f64 	%fd165, %fd164, %fd155, 0dBF2A01A019DB62A1;
	fma.rn.f64 	%fd166, %fd165, %fd155, 0d3F81111111110818;
	fma.rn.f64 	%fd167, %fd166, %fd155, 0dBFC5555555555554;
	fma.rn.f64 	%fd168, %fd167, %fd155, 0d0000000000000000;
	fma.rn.f64 	%fd169, %fd168, %fd154, %fd154;
	and.b64  	%rd30, %rd29, 1;
	setp.eq.b64 	%p18, %rd30, 1;
	selp.f64 	%fd170, %fd162, %fd169, %p18;
	and.b32  	%r187, %r186, 2;
	setp.eq.s32 	%p19, %r187, 0;
	{
	.reg .b32 %temp; 
	mov.b64 	{%temp, %r188}, %fd170;
	}
	{
	.reg .b32 %temp; 
	mov.b64 	{%r189, %temp}, %fd170;
	}
	xor.b32  	%r190, %r188, -2147483648;
	mov.b64 	%fd171, {%r189, %r190};
	selp.f64 	%fd172, %fd170, %fd171, %p19;
	cvt.rzi.f64.f64 	%fd173, %fd149;
	setp.eq.f64 	%p20, %fd149, %fd173;
	mul.rn.f64 	%fd174, %fd149, %fd147;
	selp.f64 	%fd175, %fd174, %fd172, %p20;
	mul.f64 	%fd176, %fd175, %fd146;
	fma.rn.f64 	%fd177, %fd44, %fd176, %fd43;
	ld.global.f64 	%fd178, [%rd42];
	add.f64 	%fd179, %fd178, %fd177;
	st.global.f64 	[%rd42], %fd179;
$L__BB3_18:
	add.s32 	%r276, %r276, 1;
	add.s64 	%rd42, %rd42, 8;
	setp.ne.s32 	%p21, %r276, 5;
	@%p21 bra 	$L__BB3_9;
$L__BB3_19:
	setp.ge.s32 	%p22, %r1, %r36;
	@%p22 bra 	$L__BB3_33;
	cvt.s64.s32 	%rd6, %r1;
	mov.b32 	%r192, 1127219200;
	mov.b32 	%r193, -2147483648;
	mov.b64 	%fd23, {%r193, %r192};
	mul.wide.s32 	%rd31, %r1, 48;
	add.s64 	%rd43, %rd1, %rd31;
	mov.b32 	%r281, 0;
$L__BB3_21:
	// begin inline asm
	mov.u64 	%rd32, %clock64;
	// end inline asm
	add.s64 	%rd33, %rd32, %rd6;
	cvt.u32.u64 	%r195, %rd33;
	xor.b32  	%r196, %r195, -1429050551;
	mul.lo.s32 	%r197, %r196, 1099087573;
	{ .reg .b32 tmp; mov.b64 {tmp, %r198}, %rd33; }
	xor.b32  	%r199, %r198, -136515619;
	mul.lo.s32 	%r200, %r199, -1703105765;
	add.s32 	%r201, %r197, %r200;
	add.s32 	%r202, %r201, 6615241;
	add.s32 	%r203, %r197, 123456789;
	xor.b32  	%r204, %r197, 362436069;
	add.s32 	%r205, %r200, 521288629;
	xor.b32  	%r206, %r200, 88675123;
	add.s32 	%r207, %r197, 5783321;
	shr.u32 	%r208, %r203, 2;
	xor.b32  	%r209, %r208, %r203;
	shl.b32 	%r210, %r207, 4;
	shl.b32 	%r211, %r209, 1;
	xor.b32  	%r212, %r210, %r211;
	xor.b32  	%r213, %r212, %r207;
	xor.b32  	%r214, %r213, %r209;
	add.s32 	%r215, %r202, %r214;
	add.s32 	%r216, %r215, 362437;
	shr.u32 	%r217, %r204, 2;
	xor.b32  	%r218, %r217, %r204;
	shl.b32 	%r219, %r214, 4;
	shl.b32 	%r220, %r218, 1;
	xor.b32  	%r221, %r220, %r219;
	xor.b32  	%r222, %r221, %r218;
	xor.b32  	%r223, %r222, %r214;
	add.s32 	%r224, %r202, %r223;
	add.s32 	%r225, %r224, 724874;
	shr.u32 	%r226, %r205, 2;
	xor.b32  	%r227, %r226, %r205;
	shl.b32 	%r228, %r223, 4;
	shl.b32 	%r229, %r227, 1;
	xor.b32  	%r230, %r229, %r228;
	xor.b32  	%r231, %r230, %r227;
	xor.b32  	%r232, %r231, %r223;
	add.s32 	%r233, %r202, %r232;
	add.s32 	%r234, %r233, 1087311;
	shr.u32 	%r235, %r206, 2;
	xor.b32  	%r236, %r235, %r206;
	shl.b32 	%r237, %r232, 4;
	shl.b32 	%r238, %r236, 1;
	xor.b32  	%r239, %r238, %r237;
	xor.b32  	%r240, %r239, %r236;
	xor.b32  	%r241, %r240, %r232;
	add.s32 	%r242, %r202, %r241;
	add.s32 	%r243, %r242, 1449748;
	cvt.u64.u32 	%rd34, %r216;
	mul.wide.u32 	%rd35, %r225, 2097152;
	xor.b64  	%rd36, %rd35, %rd34;
	cvt.rn.f64.u64 	%fd180, %rd36;
	fma.rn.f64 	%fd253, %fd180, 0d3CA0000000000000, 0d3C90000000000000;
	cvt.u64.u32 	%rd37, %r234;
	mul.wide.u32 	%rd38, %r243, 2097152;
	xor.b64  	%rd39, %rd38, %rd37;
	cvt.rn.f64.u64 	%fd181, %rd39;
	fma.rn.f64 	%fd25, %fd181, 0d3CB0000000000000, 0d3CA0000000000000;
	{
	.reg .b32 %temp; 
	mov.b64 	{%temp, %r282}, %fd253;
	}
	{
	.reg .b32 %temp; 
	mov.b64 	{%r283, %temp}, %fd253;
	}
	setp.gt.s32 	%p23, %r282, 1048575;
	mov.b32 	%r284, -1023;
	@%p23 bra 	$L__BB3_23;
	mul.f64 	%fd253, %fd253, 0d4350000000000000;
	{
	.reg .b32 %temp; 
	mov.b64 	{%temp, %r282}, %fd253;
	}
	{
	.reg .b32 %temp; 
	mov.b64 	{%r283, %temp}, %fd253;
	}
	mov.b32 	%r284, -1077;
$L__BB3_23:
	add.s32 	%r245, %r282, -1;
	setp.gt.u32 	%p24, %r245, 2146435070;
	@%p24 bra 	$L__BB3_27;
	shr.u32 	%r248, %r282, 20;
	add.s32 	%r285, %r284, %r248;
	and.b32  	%r249, %r282, 1048575;
	or.b32  	%r250, %r249, 1072693248;
	mov.b64 	%fd254, {%r283, %r250};
	setp.lt.u32 	%p26, %r250, 1073127583;
	@%p26 bra 	$L__BB3_26;
	{
	.reg .b32 %temp; 
	mov.b64 	{%r251, %temp}, %fd254;
	}
	{
	.reg .b32 %temp; 
	mov.b64 	{%temp, %r252}, %fd254;
	}
	add.s32 	%r253, %r252, -1048576;
	mov.b64 	%fd254, {%r251, %r253};
	add.s32 	%r285, %r285, 1;
$L__BB3_26:
	add.f64 	%fd183, %fd254, 0dBFF0000000000000;
	add.f64 	%fd184, %fd254, 0d3FF0000000000000;
	rcp.approx.ftz.f64 	%fd185, %fd184;
	neg.f64 	%fd186, %fd184;
	fma.rn.f64 	%fd187, %fd186, %fd185, 0d3FF0000000000000;
	fma.rn.f64 	%fd188, %fd187, %fd187, %fd187;
	fma.rn.f64 	%fd189, %fd188, %fd185, %fd185;
	mul.f64 	%fd190, %fd183, %fd189;
	fma.rn.f64 	%fd191, %fd183, %fd189, %fd190;
	mul.f64 	%fd192, %fd191, %fd191;
	fma.rn.f64 	%fd193, %fd192, 0d3EB1380B3AE80F1E, 0d3ED0EE258B7A8B04;
	fma.rn.f64 	%fd194, %fd193, %fd192, 0d3EF3B2669F02676F;
	fma.rn.f64 	%fd195, %fd194, %fd192, 0d3F1745CBA9AB0956;
	fma.rn.f64 	%fd196, %fd195, %fd192, 0d3F3C71C72D1B5154;
	fma.rn.f64 	%fd197, %fd196, %fd192, 0d3F624924923BE72D;
	fma.rn.f64 	%fd198, %fd197, %fd192, 0d3F8999999999A3C4;
	fma.rn.f64 	%fd199, %fd198, %fd192, 0d3FB5555555555554;
	sub.f64 	%fd200, %fd183, %fd191;
	add.f64 	%fd201, %fd200, %fd200;
	neg.f64 	%fd202, %fd191;
	fma.rn.f64 	%fd203, %fd202, %fd183, %fd201;
	mul.f64 	%fd204, %fd189, %fd203;
	mul.f64 	%fd205, %fd192, %fd199;
	fma.rn.f64 	%fd206, %fd205, %fd191, %fd204;
	xor.b32  	%r254, %r285, -2147483648;
	mov.b32 	%r255, 1127219200;
	mov.b64 	%fd207, {%r254, %r255};
	sub.f64 	%fd208, %fd207, %fd23;
	fma.rn.f64 	%fd209, %fd208, 0d3FE62E42FEFA39EF, %fd191;
	fma.rn.f64 	%fd210, %fd208, 0dBFE62E42FEFA39EF, %fd209;
	sub.f64 	%fd211, %fd210, %fd191;
	sub.f64 	%fd212, %fd206, %fd211;
	fma.rn.f64 	%fd213, %fd208, 0d3C7ABC9E3B39803F, %fd212;
	add.f64 	%fd255, %fd209, %fd213;
	bra.uni 	$L__BB3_28;
$L__BB3_27:
	fma.rn.f64 	%fd182, %fd253, 0d7FF0000000000000, 0d7FF0000000000000;
	{
	.reg .b32 %temp; 
	mov.b64 	{%temp, %r246}, %fd253;
	}
	and.b32  	%r247, %r246, 2147483647;
	setp.eq.s32 	%p25, %r247, 0;
	selp.f64 	%fd255, 0dFFF0000000000000, %fd182, %p25;
$L__BB3_28:
	mul.f64 	%fd34, %fd255, 0dC000000000000000;
	{
	.reg .b32 %temp; 
	mov.b64 	{%temp, %r256}, %fd25;
	}
	shl.b32 	%r257, %r256, 1;
	setp.gt.u32 	%p27, %r257, -2038431744;
	mov.f64 	%fd214, 0d0000000000000000;
	mul.rn.f64 	%fd215, %fd25, %fd214;
	selp.f64 	%fd35, %fd215, %fd25, %p27;
	{
	.reg .b32 %temp; 
	mov.b64 	{%r258, %temp}, %fd35;
	}
	{
	.reg .b32 %temp; 
	mov.b64 	{%temp, %r259}, %fd35;
	}
	add.s32 	%r260, %r259, 1048576;
	mov.b64 	%fd216, {%r258, %r260};
	cvt.rni.f64.f64 	%fd217, %fd216;
	cvt.rzi.s64.f64 	%rd40, %fd217;
	cvt.u32.u64 	%r261, %rd40;
	fma.rn.f64 	%fd218, %fd217, 0dBFE0000000000000, %fd35;
	mul.f64 	%fd219, %fd218, 0d3CA1A62633145C07;
	fma.rn.f64 	%fd220, %fd218, 0d400921FB54442D18, %fd219;
	mul.rn.f64 	%fd221, %fd220, %fd220;
	fma.rn.f64 	%fd222, %fd221, 0dBDA8FF8320FD8164, 0d3E21EEA7C1EF8528;
	fma.rn.f64 	%fd223, %fd222, %fd221, 0dBE927E4F8E06E6D9;
	fma.rn.f64 	%fd224, %fd223, %fd221, 0d3EFA01A019DDBCE9;
	fma.rn.f64 	%fd225, %fd224, %fd221, 0dBF56C16C16C15D47;
	fma.rn.f64 	%fd226, %fd225, %fd221, 0d3FA5555555555551;
	fma.rn.f64 	%fd227, %fd226, %fd221, 0dBFE0000000000000;
	fma.rn.f64 	%fd228, %fd227, %fd221, 0d3FF0000000000000;
	fma.rn.f64 	%fd229, %fd221, 0d3DE5DB65F9785EBA, 0dBE5AE5F12CB0D246;
	fma.rn.f64 	%fd230, %fd229, %fd221, 0d3EC71DE369ACE392;
	fma.rn.f64 	%fd231, %fd230, %fd221, 0dBF2A01A019DB62A1;
	fma.rn.f64 	%fd232, %fd231, %fd221, 0d3F81111111110818;
	fma.rn.f64 	%fd233, %fd232, %fd221, 0dBFC5555555555554;
	fma.rn.f64 	%fd234, %fd233, %fd221, 0d0000000000000000;
	fma.rn.f64 	%fd235, %fd234, %fd220, %fd220;
	and.b64  	%rd41, %rd40, 1;
	setp.eq.b64 	%p28, %rd41, 1;
	{
	.reg .b32 %temp; 
	mov.b64 	{%temp, %r262}, %fd235;
	}
	{
	.reg .b32 %temp; 
	mov.b64 	{%r263, %temp}, %fd235;
	}
	xor.b32  	%r264, %r262, -2147483648;
	mov.b64 	%fd236, {%r263, %r264};
	selp.f64 	%fd256, %fd228, %fd235, %p28;
	selp.f64 	%fd257, %fd236, %fd228, %p28;
	and.b32  	%r265, %r261, 2;
	setp.eq.s32 	%p29, %r265, 0;
	@%p29 bra 	$L__BB3_30;
	{
	.reg .b32 %temp; 
	mov.b64 	{%temp, %r266}, %fd256;
	}
	{
	.reg .b32 %temp; 
	mov.b64 	{%r267, %temp}, %fd256;
	}
	xor.b32  	%r268, %r266, -2147483648;
	mov.b64 	%fd256, {%r267, %r268};
	{
	.reg .b32 %temp; 
	mov.b64 	{%temp, %r269}, %fd257;
	}
	{
	.reg .b32 %temp; 
	mov.b64 	{%r270, %temp}, %fd257;
	}
	xor.b32  	%r271, %r269, -2147483648;
	mov.b64 	%fd257, {%r270, %r271};
$L__BB3_30:
	sqrt.rn.f64 	%fd237, %fd34;
	mov.f64 	%fd238, 0d0000000000000000;
	add.rn.f64 	%fd239, %fd257, %fd238;
	cvt.rzi.f64.f64 	%fd240, %fd35;
	setp.eq.f64 	%p30, %fd35, %fd240;
	mul.rn.f64 	%fd241, %fd35, %fd238;
	selp.f64 	%fd242, %fd241, %fd256, %p30;
	mul.f64 	%fd42, %fd237, %fd239;
	fma.rn.f64 	%fd243, %fd237, %fd242, 0dBFE6666666666666;
	setp.leu.f64 	%p31, %fd243, 0d0000000000000000;
	@%p31 bra 	$L__BB3_32;
	fma.rn.f64 	%fd244, %fd44, %fd42, %fd43;
	ld.global.f64 	%fd245, [%rd43];
	add.f64 	%fd246, %fd244, %fd245;
	st.global.f64 	[%rd43], %fd246;
$L__BB3_32:
	add.s32 	%r281, %r281, 1;
	add.s64 	%rd43, %rd43, 8;
	setp.ne.s32 	%p32, %r281, 5;
	@%p32 bra 	$L__BB3_21;
$L__BB3_33:
	ret;

}
	// .globl	_ZN3cub18CUB_300001_SM_10006detail11EmptyKernelIvEEvv
.visible .entry _ZN3cub18CUB_300001_SM_10006detail11EmptyKernelIvEEvv()
{


	ret;

}
	// .globl	_ZN3cub18CUB_300001_SM_10006detail10merge_sort30DeviceMergeSortBlockSortKernelINS2_10policy_hubIP4PolyE9Policy600ES6_PNS0_8NullTypeES6_SA_jN4cuda3std3__44lessIS5_EES5_S9_EEvbT0_T1_T2_T3_T4_PT6_PT7_T5_NS1_7vsmem_tE
.visible .entry _ZN3cub18CUB_300001_SM_10006detail10merge_sort30DeviceMergeSortBlockSortKernelINS2_10policy_hubIP4PolyE9Policy600ES6_PNS0_8NullTypeES6_SA_jN4cuda3std3__44lessIS5_EES5_S9_EEvbT0_T1_T2_T3_T4_PT6_PT7_T5_NS1_7vsmem_tE(
	.param .u8 _ZN3cub18CUB_300001_SM_10006detail10merge_sort30DeviceMergeSortBlockSortKernelINS2_10policy_hubIP4PolyE9Policy600ES6_PNS0_8NullTypeES6_SA_jN4cuda3std3__44lessIS5_EES5_S9_EEvbT0_T1_T2_T3_T4_PT6_PT7_T5_NS1_7vsmem_tE_param_0,
	.param .u64 .ptr .align 1 _ZN3cub18CUB_300001_SM_10006detail10merge_sort30DeviceMergeSortBlockSortKernelINS2_10policy_hubIP4PolyE9Policy600ES6_PNS0_8NullTypeES6_SA_jN4cuda3std3__44lessIS5_EES5_S9_EEvbT0_T1_T2_T3_T4_PT6_PT7_T5_NS1_7vsmem_tE_param_1,
	.param .u64 .ptr .align 1 _ZN3cub18CUB_300001_SM_10006detail10merge_sort30DeviceMergeSortBlockSortKernelINS2_10policy_hubIP4PolyE9Policy600ES6_PNS0_8NullTypeES6_SA_jN4cuda3std3__44lessIS5_EES5_S9_EEvbT0_T1_T2_T3_T4_PT6_PT7_T5_NS1_7vsmem_tE_param_2,
	.param .u64 .ptr .align 1 _ZN3cub18CUB_300001_SM_10006detail10merge_sort30DeviceMergeSortBlockSortKernelINS2_10policy_hubIP4PolyE9Policy600ES6_PNS0_8NullTypeES6_SA_jN4cuda3std3__44lessIS5_EES5_S9_EEvbT0_T1_T2_T3_T4_PT6_PT7_T5_NS1_7vsmem_tE_param_3,
	.param .u64 .ptr .align 1 _ZN3cub18CUB_300001_SM_10006detail10merge_sort30DeviceMergeSortBlockSortKernelINS2_10policy_hubIP4PolyE9Policy600ES6_PNS0_8NullTypeES6_SA_jN4cuda3std3__44lessIS5_EES5_S9_EEvbT0_T1_T2_T3_T4_PT6_PT7_T5_NS1_7vsmem_tE_param_4,
	.param .u32 _ZN3cub18CUB_300001_SM_10006detail10merge_sort30DeviceMergeSortBlockSortKernelINS2_10policy_hubIP4PolyE9Policy600ES6_PNS0_8NullTypeES6_SA_jN4cuda3std3__44lessIS5_EES5_S9_EEvbT0_T1_T2_T3_T4_PT6_PT7_T5_NS1_7vsmem_tE_param_5,
	.param .u64 .ptr .align 1 _ZN3cub18CUB_300001_SM_10006detail10merge_sort30DeviceMergeSortBlockSortKernelINS2_10policy_hubIP4PolyE9Policy600ES6_PNS0_8NullTypeES6_SA_jN4cuda3std3__44lessIS5_EES5_S9_EEvbT0_T1_T2_T3_T4_PT6_PT7_T5_NS1_7vsmem_tE_param_6,
	.param .u64 .ptr .align 1 _ZN3cub18CUB_300001_SM_10006detail10merge_sort30DeviceMergeSortBlockSortKernelINS2_10policy_hubIP4PolyE9Policy600ES6_PNS0_8NullTypeES6_SA_jN4cuda3std3__44lessIS5_EES5_S9_EEvbT0_T1_T2_T3_T4_PT6_PT7_T5_NS1_7vsmem_tE_param_7,
	.param .align 1 .b8 _ZN3cub18CUB_300001_SM_10006detail10merge_sort30DeviceMergeSortBlockSortKernelINS2_10policy_hubIP4PolyE9Policy600ES6_PNS0_8NullTypeES6_SA_jN4cuda3std3__44lessIS5_EES5_S9_EEvbT0_T1_T2_T3_T4_PT6_PT7_T5_NS1_7vsmem_tE_param_8[1],
	.param .align 8 .b8 _ZN3cub18CUB_300001_SM_10006detail10merge_sort30DeviceMergeSortBlockSortKernelINS2_10policy_hubIP4PolyE9Policy600ES6_PNS0_8NullTypeES6_SA_jN4cuda3std3__44lessIS5_EES5_S9_EEvbT0_T1_T2_T3_T4_PT6_PT7_T5_NS1_7vsmem_tE_param_9[8]
)
.maxntid 256
{
	.reg .pred 	%p<27>;
	.reg .b16 	%rs<4>;
	.reg .b32 	%r<127>;
	.reg .b64 	%rd<30>;
	.reg .b64 	%fd<147>;
	// demoted variable
	.shared .align 16 .b8 _ZZN3cub18CUB_300001_SM_10006detail10merge_sort30DeviceMergeSortBlockSortKernelINS2_10policy_hubIP4PolyE9Policy600ES6_PNS0_8NullTypeES6_SA_jN4cuda3std3__44lessIS5_EES5_S9_EEvbT0_T1_T2_T3_T4_PT6_PT7_T5_NS1_7vsmem_tEE19static_temp_storage[12336];
	ld.param.u64 	%rd9, [_ZN3cub18CUB_300001_SM_10006detail10merge_sort30DeviceMergeSortBlockSortKernelINS2_10policy_hubIP4PolyE9Policy600ES6_PNS0_8NullTypeES6_SA_jN4cuda3std3__44lessIS5_EES5_S9_EEvbT0_T1_T2_T3_T4_PT6_PT7_T5_NS1_7vsmem_tE_param_1];
	ld.param.u32 	%r40, [_ZN3cub18CUB_300001_SM_10006detail10merge_sort30DeviceMergeSortBlockSortKernelINS2_10policy_hubIP4PolyE9Policy600ES6_PNS0_8NullTypeES6_SA_jN4cuda3std3__44lessIS5_EES5_S9_EEvbT0_T1_T2_T3_T4_PT6_PT7_T5_NS1_7vsmem_tE_param_5];
	cvta.to.global.u64 	%rd1, %rd9;
	mov.u32 	%r41, %ctaid.x;
	mov.u32 	%r42, %nctaid.x;
	shl.b32 	%r1, %r41, 8;
	add.s32 	%r43, %r42, -1;
	setp.ge.u32 	%p1, %r41, %r43;
	@%p1 bra 	$L__BB5_12;
	// begin inline asm
	griddepcontrol.wait;
	// end inline asm
	cvt.u64.u32 	%rd19, %r1;
	mov.u32 	%r85, %tid.x;
	and.b32  	%r86, %r85, 992;
	cvt.u64.u32 	%rd20, %r85;
	add.s64 	%rd2, %rd20, %rd19;
	mad.lo.s64 	%rd21, %rd2, 48, %rd1;
	ld.global.f64 	%fd95, [%rd21];
	ld.global.f64 	%fd96, [%rd21+8];
	ld.global.f64 	%fd97, [%rd21+16];
	ld.global.f64 	%fd98, [%rd21+24];
	ld.global.f64 	%fd99, [%rd21+32];
	ld.global.f64 	%fd100, [%rd21+40];
	// begin inline asm
	mov.u32 %r83, %laneid;
	// end inline asm
	add.s32 	%r87, %r83, %r86;
	mov.u32 	%r88, _ZZN3cub18CUB_300001_SM_10006detail10merge_sort30DeviceMergeSortBlockSortKernelINS2_10policy_hubIP4PolyE9Policy600ES6_PNS0_8NullTypeES6_SA_jN4cuda3std3__44lessIS5_EES5_S9_EEvbT0_T1_T2_T3_T4_PT6_PT7_T5_NS1_7vsmem_tEE19static_temp_storage;
	mad.lo.s32 	%r2, %r87, 48, %r88;
	st.shared.v2.f64 	[%r2], {%fd95, %fd96};
	st.shared.v2.f64 	[%r2+16], {%fd97, %fd98};
	st.shared.v2.f64 	[%r2+32], {%fd99, %fd100};
	bar.warp.sync 	-1;
	ld.shared.v2.f64 	{%fd123, %fd124}, [%r2];
	ld.shared.v2.f64 	{%fd125, %fd126}, [%r2+16];
	ld.shared.v2.f64 	{%fd127, %fd128}, [%r2+32];
	bar.sync 	0;
	// begin inline asm
	griddepcontrol.launch_dependents;
	// end inline asm
	mov.b32 	%r119, 2;
$L__BB5_2:
	shr.u32 	%r89, %r119, 1;
	add.s32 	%r90, %r119, -1;
	bar.sync 	0;
	mov.u32 	%r92, _ZZN3cub18CUB_300001_SM_10006detail10merge_sort30DeviceMergeSortBlockSortKernelINS2_10policy_hubIP4PolyE9Policy600ES6_PNS0_8NullTypeES6_SA_jN4cuda3std3__44lessIS5_EES5_S9_EEvbT0_T1_T2_T3_T4_PT6_PT7_T5_NS1_7vsmem_tEE19static_temp_storage;
	mad.lo.s32 	%r93, %r85, 48, %r92;
	st.shared.v2.f64 	[%r93], {%fd123, %fd124};
	st.shared.v2.f64 	[%r93+16], {%fd125, %fd126};
	st.shared.v2.f64 	[%r93+32], {%fd127, %fd128};
	bar.sync 	0;
	neg.s32 	%r94, %r119;
	and.b32  	%r95, %r85, %r94;
	and.b32  	%r96, %r90, %r85;
	min.u32 	%r4, %r96, 256;
	min.u32 	%r5, %r95, 256;
	add.s32 	%r97, %r5, %r89;
	min.u32 	%r6, %r97, 256;
	add.s32 	%r98, %r6, %r89;
	min.u32 	%r7, %r98, 256;
	sub.s32 	%r99, %r6, %r5;
	sub.s32 	%r100, %r7, %r6;
	setp.lt.s32 	%p17, %r4, %r100;
	sub.s32 	%r101, %r4, %r100;
	selp.b32 	%r122, 0, %r101, %p17;
	min.s32 	%r120, %r99, %r4;
	setp.ge.s32 	%p18, %r122, %r120;
	@%p18 bra 	$L__BB5_5;
	add.s32 	%r10, %r6, %r4;
$L__BB5_4:
	sub.s32 	%r102, %r120, %r122;
	shr.u32 	%r103, %r102, 31;
	add.s32 	%r104, %r102, %r103;
	shr.s32 	%r105, %r104, 1;
	add.s32 	%r106, %r105, %r122;
	add.s32 	%r107, %r106, %r5;
	mad.lo.s32 	%r109, %r107, 48, %r92;
	ld.shared.f64 	%fd101, [%r109+40];
	not.b32 	%r110, %r106;
	add.s32 	%r111, %r10, %r110;
	mad.lo.s32 	%r112, %r111, 48, %r92;
	ld.shared.f64 	%fd102, [%r112+40];
	setp.geu.f64 	%p19, %fd102, %fd101;
	add.s32 	%r113, %r106, 1;
	selp.b32 	%r122, %r113, %r122, %p19;
	selp.b32 	%r120, %r120, %r106, %p19;
	setp.lt.s32 	%p20, %r122, %r120;
	@%p20 bra 	$L__BB5_4;
$L__BB5_5:
	add.s32 	%r16, %r122, %r5;
	add.s32 	%r114, %r6, %r4;
	sub.s32 	%r17, %r114, %r122;
	mad.lo.s32 	%r116, %r16, 48, %r92;
	ld.shared.v2.f64 	{%fd13, %fd14}, [%r116];
	ld.shared.v2.f64 	{%fd15, %fd16}, [%r116+16];
	ld.shared.v2.f64 	{%fd17, %fd18}, [%r116+32];
	setp.ge.s32 	%p21, %r17, %r7;
	@%p21 bra 	$L__BB5_7;
	mov.u32 	%r117, _ZZN3cub18CUB_300001_SM_10006detail10merge_sort30DeviceMergeSortBlockSortKernelINS2_10policy_hubIP4PolyE9Policy600ES6_PNS0_8NullTypeES6_SA_jN4cuda3std3__44lessIS5_EES5_S9_EEvbT0_T1_T2_T3_T4_PT6_PT7_T5_NS1_7vsmem_tEE19static_temp_storage;
	mad.lo.s32 	%r118, %r17, 48, %r117;
	ld.shared.v2.f64 	{%fd127, %fd128}, [%r118+32];
	ld.shared.v2.f64 	{%fd125, %fd126}, [%r118+16];
	ld.shared.v2.f64 	{%fd123, %fd124}, [%r118];
	setp.ge.s32 	%p22, %r16, %r6;
	setp.lt.f64 	%p23, %fd128, %fd18;
	or.pred  	%p24, %p22, %p23;
	@%p24 bra 	$L__BB5_8;
$L__BB5_7:
	mov.f64 	%fd123, %fd13;
	mov.f64 	%fd124, %fd14;
	mov.f64 	%fd125, %fd15;
	mov.f64 	%fd126, %fd16;
	mov.f64 	%fd127, %fd17;
	mov.f64 	%fd128, %fd18;
$L__BB5_8:
	shl.b32 	%r18, %r119, 1;
	setp.lt.u32 	%p25, %r119, 129;
	mov.u32 	%r119, %r18;
	@%p25 bra 	$L__BB5_2;
	ld.param.s8 	%rs3, [_ZN3cub18CUB_300001_SM_10006detail10merge_sort30DeviceMergeSortBlockSortKernelINS2_10policy_hubIP4PolyE9Policy600ES6_PNS0_8NullTypeES6_SA_jN4cuda3std3__44lessIS5_EES5_S9_EEvbT0_T1_T2_T3_T4_PT6_PT7_T5_NS1_7vsmem_tE_param_0];
	bar.sync 	0;
	setp.eq.s16 	%p26, %rs3, 0;
	@%p26 bra 	$L__BB5_11;
	ld.param.u64 	%rd27, [_ZN3cub18CUB_300001_SM_10006detail10merge_sort30DeviceMergeSortBlockSortKernelINS2_10policy_hubIP4PolyE9Policy600ES6_PNS0_8NullTypeES6_SA_jN4cuda3std3__44lessIS5_EES5_S9_EEvbT0_T1_T2_T3_T4_PT6_PT7_T5_NS1_7vsmem_tE_param_3];
	st.shared.v2.f64 	[%r2], {%fd123, %fd124};
	st.shared.v2.f64 	[%r2+16], {%fd125, %fd126};
	st.shared.v2.f64 	[%r2+32], {%fd127, %fd128};
	bar.warp.sync 	-1;
	ld.shared.v2.f64 	{%fd105, %fd106}, [%r2];
	ld.shared.v2.f64 	{%fd107, %fd108}, [%r2+16];
	ld.shared.v2.f64 	{%fd109, %fd110}, [%r2+32];
	cvta.to.global.u64 	%rd22, %rd27;
	mad.lo.s64 	%rd23, %rd2, 48, %rd22;
	st.global.f64 	[%rd23], %fd105;
	st.global.f64 	[%rd23+8], %fd106;
	st.global.f64 	[%rd23+16], %fd107;
	st.global.f64 	[%rd23+24], %fd108;
	st.global.f64 	[%rd23+32], %fd109;
	st.global.f64 	[%rd23+40], %fd110;
	bra.uni 	$L__BB5_31;
$L__BB5_11:
	ld.param.u64 	%rd29, [_ZN3cub18CUB_300001_SM_10006detail10merge_sort30DeviceMergeSortBlockSortKernelINS2_10policy_hubIP4PolyE9Policy600ES6_PNS0_8NullTypeES6_SA_jN4cuda3std3__44lessIS5_EES5_S9_EEvbT0_T1_T2_T3_T4_PT6_PT7_T5_NS1_7vsmem_tE_param_6];
	st.shared.v2.f64 	[%r2], {%fd123, %fd124};
	st.shared.v2.f64 	[%r2+16], {%fd125, %fd126};
	st.shared.v2.f64 	[%r2+32], {%fd127, %fd128};
	bar.warp.sync 	-1;
	ld.shared.v2.f64 	{%fd111, %fd112}, [%r2];
	ld.shared.v2.f64 	{%fd113, %fd114}, [%r2+16];
	ld.shared.v2.f64 	{%fd115, %fd116}, [%r2+32];
	cvta.to.global.u64 	%rd24, %rd29;
	mad.lo.s64 	%rd25, %rd2, 48, %rd24;
	st.global.f64 	[%rd25], %fd111;
	st.global.f64 	[%rd25+8], %fd112;
	st.global.f64 	[%rd25+16], %fd113;
	st.global.f64 	[%rd25+24], %fd114;
	st.global.f64 	[%rd25+32], %fd115;
	st.global.f64 	[%rd25+40], %fd116;
	bra.uni 	$L__BB5_31;
$L__BB5_12:
	sub.s32 	%r44, %r40, %r1;
	min.s32 	%r19, %r44, 256;
	// begin inline asm
	griddepcontrol.wait;
	// end inline asm
	mul.wide.u32 	%rd10, %r1, 48;
	add.s64 	%rd3, %rd1, %rd10;
	ld.global.f64 	%fd134, [%rd3];
	ld.global.f64 	%fd133, [%rd3+8];
	ld.global.f64 	%fd132, [%rd3+16];
	ld.global.f64 	%fd131, [%rd3+24];
	ld.global.f64 	%fd130, [%rd3+32];
	ld.global.f64 	%fd129, [%rd3+40];
	mov.u32 	%r20, %tid.x;
	and.b32  	%r21, %r20, 992;
	setp.ge.s32 	%p2, %r20, %r19;
	@%p2 bra 	$L__BB5_14;
	mul.lo.s32 	%r45, %r20, 48;
	cvt.u64.u32 	%rd11, %r45;
	add.s64 	%rd12, %rd3, %rd11;
	ld.global.f64 	%fd134, [%rd12];
	ld.global.f64 	%fd133, [%rd12+8];
	ld.global.f64 	%fd132, [%rd12+16];
	ld.global.f64 	%fd131, [%rd12+24];
	ld.global.f64 	%fd130, [%rd12+32];
	ld.global.f64 	%fd129, [%rd12+40];
$L__BB5_14:
	// begin inline asm
	mov.u32 %r46, %laneid;
	// end inline asm
	add.s32 	%r48, %r46, %r21;
	mov.u32 	%r49, _ZZN3cub18CUB_300001_SM_10006detail10merge_sort30DeviceMergeSortBlockSortKernelINS2_10policy_hubIP4PolyE9Policy600ES6_PNS0_8NullTypeES6_SA_jN4cuda3std3__44lessIS5_EES5_S9_EEvbT0_T1_T2_T3_T4_PT6_PT7_T5_NS1_7vsmem_tEE19static_temp_storage;
	mad.lo.s32 	%r23, %r48, 48, %r49;
	st.shared.v2.f64 	[%r23], {%fd134, %fd133};
	st.shared.v2.f64 	[%r23+16], {%fd132, %fd131};
	st.shared.v2.f64 	[%r23+32], {%fd130, %fd129};
	bar.warp.sync 	-1;
	ld.shared.v2.f64 	{%fd141, %fd142}, [%r23];
	ld.shared.v2.f64 	{%fd143, %fd144}, [%r23+16];
	ld.shared.v2.f64 	{%fd145, %fd146}, [%r23+32];
	bar.sync 	0;
	// begin inline asm
	griddepcontrol.launch_dependents;
	// end inline asm
	mov.b32 	%r123, 2;
	mad.lo.s32 	%r53, %r20, 48, %r49;
$L__BB5_15:
	shr.u32 	%r50, %r123, 1;
	add.s32 	%r51, %r123, -1;
	bar.sync 	0;
	st.shared.v2.f64 	[%r53], {%fd141, %fd142};
	st.shared.v2.f64 	[%r53+16], {%fd143, %fd144};
	st.shared.v2.f64 	[%r53+32], {%fd145, %fd146};
	bar.sync 	0;
	neg.s32 	%r54, %r123;
	and.b32  	%r55, %r20, %r54;
	and.b32  	%r56, %r51, %r20;
	min.s32 	%r25, %r56, %r19;
	min.s32 	%r26, %r55, %r19;
	add.s32 	%r57, %r26, %r50;
	min.s32 	%r27, %r57, %r19;
	add.s32 	%r58, %r27, %r50;
	min.s32 	%r28, %r58, %r19;
	sub.s32 	%r59, %r27, %r26;
	sub.s32 	%r60, %r28, %r27;
	setp.lt.s32 	%p3, %r25, %r60;
	sub.s32 	%r61, %r25, %r60;
	selp.b32 	%r126, 0, %r61, %p3;
	min.s32 	%r124, %r59, %r25;
	setp.ge.s32 	%p4, %r126, %r124;
	@%p4 bra 	$L__BB5_18;
	add.s32 	%r31, %r27, %r25;
$L__BB5_17:
	sub.s32 	%r62, %r124, %r126;
	shr.u32 	%r63, %r62, 31;
	add.s32 	%r64, %r62, %r63;
	shr.s32 	%r65, %r64, 1;
	add.s32 	%r66, %r65, %r126;
	add.s32 	%r67, %r66, %r26;
	mov.u32 	%r68, _ZZN3cub18CUB_300001_SM_10006detail10merge_sort30DeviceMergeSortBlockSortKernelINS2_10policy_hubIP4PolyE9Policy600ES6_PNS0_8NullTypeES6_SA_jN4cuda3std3__44lessIS5_EES5_S9_EEvbT0_T1_T2_T3_T4_PT6_PT7_T5_NS1_7vsmem_tEE19static_temp_storage;
	mad.lo.s32 	%r69, %r67, 48, %r68;
	ld.shared.f64 	%fd91, [%r69+40];
	not.b32 	%r70, %r66;
	add.s32 	%r71, %r31, %r70;
	mad.lo.s32 	%r72, %r71, 48, %r68;
	ld.shared.f64 	%fd92, [%r72+40];
	setp.geu.f64 	%p5, %fd92, %fd91;
	add.s32 	%r73, %r66, 1;
	selp.b32 	%r126, %r73, %r126, %p5;
	selp.b32 	%r124, %r124, %r66, %p5;
	setp.lt.s32 	%p6, %r126, %r124;
	@%p6 bra 	$L__BB5_17;
$L__BB5_18:
	add.s32 	%r37, %r126, %r26;
	add.s32 	%r74, %r27, %r25;
	sub.s32 	%r38, %r74, %r126;
	mov.u32 	%r75, _ZZN3cub18CUB_300001_SM_10006detail10merge_sort30DeviceMergeSortBlockSortKernelINS2_10policy_hubIP4PolyE9Policy600ES6_PNS0_8NullTypeES6_SA_jN4cuda3std3__44lessIS5_EES5_S9_EEvbT0_T1_T2_T3_T4_PT6_PT7_T5_NS1_7vsmem_tEE19static_temp_storage;
	mad.lo.s32 	%r76, %r37, 48, %r75;
	ld.shared.v2.f64 	{%fd61, %fd62}, [%r76];
	ld.shared.v2.f64 	{%fd63, %fd64}, [%r76+16];
	ld.shared.v2.f64 	{%fd65, %fd66}, [%r76+32];
	setp.ge.s32 	%p7, %r38, %r28;
	@%p7 bra 	$L__BB5_20;
	mov.u32 	%r77, _ZZN3cub18CUB_300001_SM_10006detail10merge_sort30DeviceMergeSortBlockSortKernelINS2_10policy_hubIP4PolyE9Policy600ES6_PNS0_8NullTypeES6_SA_jN4cuda3std3__44lessIS5_EES5_S9_EEvbT0_T1_T2_T3_T4_PT6_PT7_T5_NS1_7vsmem_tEE19static_temp_storage;
	mad.lo.s32 	%r78, %r38, 48, %r77;
	ld.shared.v2.f64 	{%fd145, %fd146}, [%r78+32];
	ld.shared.v2.f64 	{%fd143, %fd144}, [%r78+16];
	ld.shared.v2.f64 	{%fd141, %fd142}, [%r78];
	setp.ge.s32 	%p8, %r37, %r27;
	setp.lt.f64 	%p9, %fd146, %fd66;
	or.pred  	%p10, %p8, %p9;
	@%p10 bra 	$L__BB5_21;
$L__BB5_20:
	mov.f64 	%fd141, %fd61;
	mov.f64 	%fd142, %fd62;
	mov.f64 	%fd143, %fd63;
	mov.f64 	%fd144, %fd64;
	mov.f64 	%fd145, %fd65;
	mov.f64 	%fd146, %fd66;
$L__BB5_21:
	shl.b32 	%r39, %r123, 1;
	setp.lt.u32 	%p11, %r123, 129;
	mov.u32 	%r123, %r39;
	@%p11 bra 	$L__BB5_15;
	ld.param.s8 	%rs2, [_ZN3cub18CUB_300001_SM_10006detail10merge_sort30DeviceMergeSortBlockSortKernelINS2_10policy_hubIP4PolyE9Policy600ES6_PNS0_8NullTypeES6_SA_jN4cuda3std3__44lessIS5_EES5_S9_EEvbT0_T1_T2_T3_T4_PT6_PT7_T5_NS1_7vsmem_tE_param_0];
	mov.u32 	%r79, %ctaid.x;
	shl.b32 	%r80, %r79, 8;
	cvt.u64.u32 	%rd4, %r80;
	bar.sync 	0;
	setp.eq.s16 	%p12, %rs2, 0;
	@%p12 bra 	$L__BB5_27;
	st.shared.v2.f64 	[%r23], {%fd141, %fd142};
	st.shared.v2.f64 	[%r23+16], {%fd143, %fd144};
	st.shared.v2.f64 	[%r23+32], {%fd145, %fd146};
	bar.warp.sync 	-1;
	ld.shared.v2.f64 	{%fd80, %fd79}, [%r23];
	ld.shared.v2.f64 	{%fd82, %fd81}, [%r23+16];
	ld.shared.v2.f64 	{%fd84, %fd83}, [%r23+32];
	setp.ne.s32 	%p13, %r20, 0;
	@%p13 bra 	$L__BB5_25;
	st.volatile.shared.u32 	[_ZZN3cub18CUB_300001_SM_10006detail10merge_sort30DeviceMergeSortBlockSortKernelINS2_10policy_hubIP4PolyE9Policy600ES6_PNS0_8NullTypeES6_SA_jN4cuda3std3__44lessIS5_EES5_S9_EEvbT0_T1_T2_T3_T4_PT6_PT7_T5_NS1_7vsmem_tEE19static_temp_storage+12288], %r19;
$L__BB5_25:
	ld.param.u64 	%rd26, [_ZN3cub18CUB_300001_SM_10006detail10merge_sort30DeviceMergeSortBlockSortKernelINS2_10policy_hubIP4PolyE9Policy600ES6_PNS0_8NullTypeES6_SA_jN4cuda3std3__44lessIS5_EES5_S9_EEvbT0_T1_T2_T3_T4_PT6_PT7_T5_NS1_7vsmem_tE_param_3];
	bar.sync 	0;
	ld.volatile.shared.u32 	%r81, [_ZZN3cub18CUB_300001_SM_10006detail10merge_sort30DeviceMergeSortBlockSortKernelINS2_10policy_hubIP4PolyE9Policy600ES6_PNS0_8NullTypeES6_SA_jN4cuda3std3__44lessIS5_EES5_S9_EEvbT0_T1_T2_T3_T4_PT6_PT7_T5_NS1_7vsmem_tEE19static_temp_storage+12288];
	cvt.u64.u32 	%rd13, %r20;
	add.s64 	%rd14, %rd13, %rd4;
	cvta.to.global.u64 	%rd15, %rd26;
	mad.lo.s64 	%rd5, %rd14, 48, %rd15;
	setp.ge.s32 	%p14, %r20, %r81;
	@%p14 bra 	$L__BB5_31;
	st.global.f64 	[%rd5], %fd80;
	st.global.f64 	[%rd5+8], %fd79;
	st.global.f64 	[%rd5+16], %fd82;
	st.global.f64 	[%rd5+24], %fd81;
	st.global.f64 	[%rd5+32], %fd84;
	st.global.f64 	[%rd5+40], %fd83;
	bra.uni 	$L__BB5_31;
$L__BB5_27:
	st.shared.v2.f64 	[%r23], {%fd141, %fd142};
	st.shared.v2.f64 	[%r23+16], {%fd143, %fd144};
	st.shared.v2.f64 	[%r23+32], {%fd145, %fd146};
	bar.warp.sync 	-1;
	ld.shared.v2.f64 	{%fd86, %fd85}, [%r23];
	ld.shared.v2.f64 	{%fd88, %fd87}, [%r23+16];
	ld.shared.v2.f64 	{%fd90, %fd89}, [%r23+32];
	setp.ne.s32 	%p15, %r20, 0;
	@%p15 bra 	$L__BB5_29;
	st.volatile.shared.u32 	[_ZZN3cub18CUB_300001_SM_10006detail10merge_sort30DeviceMergeSortBlockSortKernelINS2_10policy_hubIP4PolyE9Policy600ES6_PNS0_8NullTypeES6_SA_jN4cuda3std3__44lessIS5_EES5_S9_EEvbT0_T1_T2_T3_T4_PT6_PT7_T5_NS1_7vsmem_tEE19static_temp_storage+12288], %r19;
$L__BB5_29:
	ld.param.u64 	%rd28, [_ZN3cub18CUB_300001_SM_10006detail10merge_sort30DeviceMergeSortBlockSortKernelINS2_10policy_hubIP4PolyE9Policy600ES6_PNS0_8NullTypeES6_SA_jN4cuda3std3__44lessIS5_EES5_S9_EEvbT0_T1_T2_T3_T4_PT6_PT7_T5_NS1_7vsmem_tE_param_6];
	bar.sync 	0;
	ld.volatile.shared.u32 	%r82, [_ZZN3cub18CUB_300001_SM_10006detail10merge_sort30DeviceMergeSortBlockSortKernelINS2_10policy_hubIP4PolyE9Policy600ES6_PNS0_8NullTypeES6_SA_jN4cuda3std3__44lessIS5_EES5_S9_EEvbT0_T1_T2_T3_T4_PT6_PT7_T5_NS1_7vsmem_tEE19static_temp_storage+12288];
	cvt.u64.u32 	%rd16, %r20;
	add.s64 	%rd17, %rd16, %rd4;
	cvta.to.global.u64 	%rd18, %rd28;
	mad.lo.s64 	%rd6, %rd17, 48, %rd18;
	setp.ge.s32 	%p16, %r20, %r82;
	@%p16 bra 	$L__BB5_31;
	st.global.f64 	[%rd6], %fd86;
	st.global.f64 	[%rd6+8], %fd85;
	st.global.f64 	[%rd6+16], %fd88;
	st.global.f64 	[%rd6+24], %fd87;
	st.global.f64 	[%rd6+32], %fd90;
	st.global.f64 	[%rd6+40], %fd89;
$L__BB5_31:
	ret;

}
	// .globl	_ZN3cub18CUB_300001_SM_10006detail10merge_sort30DeviceMergeSortPartitionKernelIP4PolyjN4cuda3std3__44lessIS4_EES4_EEvbT_PT2_T0_SE_PSE_T1_SE_i
.visible .entry _ZN3cub18CUB_300001_SM_10006detail10merge_sort30DeviceMergeSortPartitionKernelIP4PolyjN4cuda3std3__44lessIS4_EES4_EEvbT_PT2_T0_SE_PSE_T1_SE_i(
	.param .u8 _ZN3cub18CUB_300001_SM_10006detail10merge_sort30DeviceMergeSortPartitionKernelIP4PolyjN4cuda3std3__44lessIS4_EES4_EEvbT_PT2_T0_SE_PSE_T1_SE_i_param_0,
	.param .u64 .ptr .align 1 _ZN3cub18CUB_300001_SM_10006detail10merge_sort30DeviceMergeSortPartitionKernelIP4PolyjN4cuda3std3__44lessIS4_EES4_EEvbT_PT2_T0_SE_PSE_T1_SE_i_param_1,
	.param .u64 .ptr .align 1 _ZN3cub18CUB_300001_SM_10006detail10merge_sort30DeviceMergeSortPartitionKernelIP4PolyjN4cuda3std3__44lessIS4_EES4_EEvbT_PT2_T0_SE_PSE_T1_SE_i_param_2,
	.param .u32 _ZN3cub18CUB_300001_SM_10006detail10merge_sort30DeviceMergeSortPartitionKernelIP4PolyjN4cuda3std3__44lessIS4_EES4_EEvbT_PT2_T0_SE_PSE_T1_SE_i_param_3,
	.param .u32 _ZN3cub18CUB_300001_SM_10006detail10merge_sort30DeviceMergeSortPartitionKernelIP4PolyjN4cuda3std3__44lessIS4_EES4_EEvbT_PT2_T0_SE_PSE_T1_SE_i_param_4,
	.param .u64 .ptr .align 1 _ZN3cub18CUB_300001_SM_10006detail10merge_sort30DeviceMergeSortPartitionKernelIP4PolyjN4cuda3std3__44lessIS4_EES4_EEvbT_PT2_T0_SE_PSE_T1_SE_i_param_5,
	.param .align 1 .b8 _ZN3cub18CUB_300001_SM_10006detail10merge_sort30DeviceMergeSortPartitionKernelIP4PolyjN4cuda3std3__44lessIS4_EES4_EEvbT_PT2_T0_SE_PSE_T1_SE_i_param_6[1],
	.param .u32 _ZN3cub18CUB_300001_SM_10006detail10merge_sort30DeviceMergeSortPartitionKernelIP4PolyjN4cuda3std3__44lessIS4_EES4_EEvbT_PT2_T0_SE_PSE_T1_SE_i_param_7,
	.param .u32 _ZN3cub18CUB_300001_SM_10006detail10merge_sort30DeviceMergeSortPartitionKernelIP4PolyjN4cuda3std3__44lessIS4_EES4_EEvbT_PT2_T0_SE_PSE_T1_SE_i_param_8
)
{
	.reg .pred 	%p<10>;
	.reg .b16 	%rs<2>;
	.reg .b32 	%r<66>;
	.reg .b64 	%rd<27>;
	.reg .b64 	%fd<5>;

	ld.param.s8 	%rs1, [_ZN3cub18CUB_300001_SM_10006detail10merge_sort30DeviceMergeSortPartitionKernelIP4PolyjN4cuda3std3__44lessIS4_EES4_EEvbT_PT2_T0_SE_PSE_T1_SE_i_param_0];
	ld.param.u64 	%rd8, [_ZN3cub18CUB_300001_SM_10006detail10merge_sort30DeviceMergeSortPartitionKernelIP4PolyjN4cuda3std3__44lessIS4_EES4_EEvbT_PT2_T0_SE_PSE_T1_SE_i_param_1];
	ld.param.u64 	%rd9, [_ZN3cub18CUB_300001_SM_10006detail10merge_sort30DeviceMergeSortPartitionKernelIP4PolyjN4cuda3std3__44lessIS4_EES4_EEvbT_PT2_T0_SE_PSE_T1_SE_i_param_2];
	ld.param.u32 	%r20, [_ZN3cub18CUB_300001_SM_10006detail10merge_sort30DeviceMergeSortPartitionKernelIP4PolyjN4cuda3std3__44lessIS4_EES4_EEvbT_PT2_T0_SE_PSE_T1_SE_i_param_3];
	ld.param.u32 	%r21, [_ZN3cub18CUB_300001_SM_10006detail10merge_sort30DeviceMergeSortPartitionKernelIP4PolyjN4cuda3std3__44lessIS4_EES4_EEvbT_PT2_T0_SE_PSE_T1_SE_i_param_4];
	ld.param.u64 	%rd10, [_ZN3cub18CUB_300001_SM_10006detail10merge_sort30DeviceMergeSortPartitionKernelIP4PolyjN4cuda3std3__44lessIS4_EES4_EEvbT_PT2_T0_SE_PSE_T1_SE_i_param_5];
	ld.param.u32 	%r22, [_ZN3cub18CUB_300001_SM_10006detail10merge_sort30DeviceMergeSortPartitionKernelIP4PolyjN4cuda3std3__44lessIS4_EES4_EEvbT_PT2_T0_SE_PSE_T1_SE_i_param_7];
	ld.param.u32 	%r23, [_ZN3cub18CUB_300001_SM_10006detail10merge_sort30DeviceMergeSortPartitionKernelIP4PolyjN4cuda3std3__44lessIS4_EES4_EEvbT_PT2_T0_SE_PSE_T1_SE_i_param_8];
	cvta.to.global.u64 	%rd1, %rd10;
	mov.u32 	%r24, %ntid.x;
	mov.u32 	%r25, %ctaid.x;
	mov.u32 	%r26, %tid.x;
	mad.lo.s32 	%r1, %r24, %r25, %r26;
	setp.ge.u32 	%p1, %r1, %r21;
	@%p1 bra 	$L__BB6_11;
	shr.u32 	%r27, %r22, 1;
	add.s32 	%r2, %r22, -1;
	neg.s32 	%r28, %r22;
	and.b32  	%r29, %r1, %r28;
	mul.lo.s32 	%r30, %r23, %r29;
	mul.lo.s32 	%r31, %r23, %r27;
	min.u32 	%r3, %r30, %r20;
	not.b32 	%r32, %r30;
	min.u32 	%r33, %r31, %r32;
	add.s32 	%r34, %r33, %r30;
	min.u32 	%r4, %r34, %r20;
	not.b32 	%r35, %r4;
	min.u32 	%r36, %r31, %r35;
	add.s32 	%r37, %r36, %r4;
	min.u32 	%r5, %r37, %r20;
	// begin inline asm
	griddepcontrol.wait;
	// end inline asm
	add.s32 	%r38, %r1, 1;
	setp.ne.s32 	%p2, %r38, %r21;
	@%p2 bra 	$L__BB6_3;
	mul.wide.u32 	%rd25, %r1, 4;
	add.s64 	%rd26, %rd1, %rd25;
	st.global.u32 	[%rd26], %r4;
	bra.uni 	$L__BB6_11;
$L__BB6_3:
	sub.s32 	%r39, %r5, %r3;
	and.b32  	%r40, %r2, %r1;
	mul.lo.s32 	%r41, %r40, %r23;
	min.u32 	%r6, %r41, %r39;
	setp.eq.s16 	%p3, %rs1, 0;
	@%p3 bra 	$L__BB6_7;
	sub.s32 	%r42, %r4, %r3;
	sub.s32 	%r43, %r5, %r4;
	max.u32 	%r44, %r6, %r43;
	sub.s32 	%r65, %r44, %r43;
	min.u32 	%r61, %r42, %r6;
	setp.ge.u32 	%p4, %r65, %r61;
	@%p4 bra 	$L__BB6_10;
	cvta.to.global.u64 	%rd2, %rd8;
	cvt.u64.u32 	%rd3, %r4;
	cvt.u64.u32 	%rd4, %r3;
$L__BB6_6:
	sub.s32 	%r45, %r61, %r65;
	shr.u32 	%r46, %r45, 1;
	add.s32 	%r47, %r46, %r65;
	cvt.u64.u32 	%rd11, %r47;
	add.s64 	%rd12, %rd11, %rd4;
	mad.lo.s64 	%rd13, %rd12, 48, %rd2;
	ld.global.f64 	%fd1, [%rd13+40];
	not.b32 	%r48, %r47;
	add.s32 	%r49, %r6, %r48;
	cvt.u64.u32 	%rd14, %r49;
	add.s64 	%rd15, %rd14, %rd3;
	mad.lo.s64 	%rd16, %rd15, 48, %rd2;
	ld.global.f64 	%fd2, [%rd16+40];
	setp.geu.f64 	%p5, %fd2, %fd1;
	add.s32 	%r50, %r47, 1;
	selp.b32 	%r65, %r50, %r65, %p5;
	selp.b32 	%r61, %r61, %r47, %p5;
	setp.lt.u32 	%p6, %r65, %r61;
	@%p6 bra 	$L__BB6_6;
	bra.uni 	$L__BB6_10;
$L__BB6_7:
	sub.s32 	%r51, %r4, %r3;
	sub.s32 	%r52, %r5, %r4;
	max.u32 	%r53, %r6, %r52;
	sub.s32 	%r65, %r53, %r52;
	min.u32 	%r63, %r51, %r6;
	setp.ge.u32 	%p7, %r65, %r63;
	@%p7 bra 	$L__BB6_10;
	cvta.to.global.u64 	%rd5, %rd9;
	cvt.u64.u32 	%rd6, %r4;
	cvt.u64.u32 	%rd7, %r3;
$L__BB6_9:
	sub.s32 	%r54, %r63, %r65;
	shr.u32 	%r55, %r54, 1;
	add.s32 	%r56, %r55, %r65;
	cvt.u64.u32 	%rd17, %r56;
	add.s64 	%rd18, %rd17, %rd7;
	mad.lo.s64 	%rd19, %rd18, 48, %rd5;
	ld.global.f64 	%fd3, [%rd19+40];
	not.b32 	%r57, %r56;
	add.s32 	%r58, %r6, %r57;
	cvt.u64.u32 	%rd20, %r58;
	add.s64 	%rd21, %rd20, %rd6;
	mad.lo.s64 	%rd22, %rd21, 48, %rd5;
	ld.global.f64 	%fd4, [%rd22+40];
	setp.geu.f64 	%p8, %fd4, %fd3;
	add.s32 	%r59, %r56, 1;
	selp.b32 	%r65, %r59, %r65, %p8;
	selp.b32 	%r63, %r63, %r56, %p8;
	setp.lt.u32 	%p9, %r65, %r63;
	@%p9 bra 	$L__BB6_9;
$L__BB6_10:
	add.s32 	%r60, %r65, %r3;
	mul.wide.u32 	%rd23, %r1, 4;
	add.s64 	%rd24, %rd1, %rd23;
	st.global.u32 	[%rd24], %r60;
$L__BB6_11:
	ret;

}
	// .globl	_ZN3cub18CUB_300001_SM_10006detail10merge_sort26DeviceMergeSortMergeKernelINS2_10policy_hubIP4PolyE9Policy600ES6_PNS0_8NullTypeES6_SA_jN4cuda3std3__44lessIS5_EES5_S9_EEvbT2_T3_T4_PT6_PT7_T5_PSI_SI_NS1_7vsmem_tE
.visible .entry _ZN3cub18CUB_300001_SM_10006detail10merge_sort26DeviceMergeSortMergeKernelINS2_10policy_hubIP4PolyE9Policy600ES6_PNS0_8NullTypeES6_SA_jN4cuda3std3__44lessIS5_EES5_S9_EEvbT2_T3_T4_PT6_PT7_T5_PSI_SI_NS1_7vsmem_tE(
	.param .u8 _ZN3cub18CUB_300001_SM_10006detail10merge_sort26DeviceMergeSortMergeKernelINS2_10policy_hubIP4PolyE9Policy600ES6_PNS0_8NullTypeES6_SA_jN4cuda3std3__44lessIS5_EES5_S9_EEvbT2_T3_T4_PT6_PT7_T5_PSI_SI_NS1_7vsmem_tE_param_0,
	.param .u64 .ptr .align 1 _ZN3cub18CUB_300001_SM_10006detail10merge_sort26DeviceMergeSortMergeKernelINS2_10policy_hubIP4PolyE9Policy600ES6_PNS0_8NullTypeES6_SA_jN4cuda3std3__44lessIS5_EES5_S9_EEvbT2_T3_T4_PT6_PT7_T5_PSI_SI_NS1_7vsmem_tE_param_1,
	.param .u64 .ptr .align 1 _ZN3cub18CUB_300001_SM_10006detail10merge_sort26DeviceMergeSortMergeKernelINS2_10policy_hubIP4PolyE9Policy600ES6_PNS0_8NullTypeES6_SA_jN4cuda3std3__44lessIS5_EES5_S9_EEvbT2_T3_T4_PT6_PT7_T5_PSI_SI_NS1_7vsmem_tE_param_2,
	.param .u32 _ZN3cub18CUB_300001_SM_10006detail10merge_sort26DeviceMergeSortMergeKernelINS2_10policy_hubIP4PolyE9Policy600ES6_PNS0_8NullTypeES6_SA_jN4cuda3std3__44lessIS5_EES5_S9_EEvbT2_T3_T4_PT6_PT7_T5_PSI_SI_NS1_7vsmem_tE_param_3,
	.param .u64 .ptr .align 1 _ZN3cub18CUB_300001_SM_10006detail10merge_sort26DeviceMergeSortMergeKernelINS2_10policy_hubIP4PolyE9Policy600ES6_PNS0_8NullTypeES6_SA_jN4cuda3std3__44lessIS5_EES5_S9_EEvbT2_T3_T4_PT6_PT7_T5_PSI_SI_NS1_7vsmem_tE_param_4,
	.param .u64 .ptr .align 1 _ZN3cub18CUB_300001_SM_10006detail10merge_sort26DeviceMergeSortMergeKernelINS2_10policy_hubIP4PolyE9Policy600ES6_PNS0_8NullTypeES6_SA_jN4cuda3std3__44lessIS5_EES5_S9_EEvbT2_T3_T4_PT6_PT7_T5_PSI_SI_NS1_7vsmem_tE_param_5,
	.param .align 1 .b8 _ZN3cub18CUB_300001_SM_10006detail10merge_sort26DeviceMergeSortMergeKernelINS2_10policy_hubIP4PolyE9Policy600ES6_PNS0_8NullTypeES6_SA_jN4cuda3std3__44lessIS5_EES5_S9_EEvbT2_T3_T4_PT6_PT7_T5_PSI_SI_NS1_7vsmem_tE_param_6[1],
	.param .u64 .ptr .align 1 _ZN3cub18CUB_300001_SM_10006detail10merge_sort26DeviceMergeSortMergeKernelINS2_10policy_hubIP4PolyE9Policy600ES6_PNS0_8NullTypeES6_SA_jN4cuda3std3__44lessIS5_EES5_S9_EEvbT2_T3_T4_PT6_PT7_T5_PSI_SI_NS1_7vsmem_tE_param_7,
	.param .u32 _ZN3cub18CUB_300001_SM_10006detail10merge_sort26DeviceMergeSortMergeKernelINS2_10policy_hubIP4PolyE9Policy600ES6_PNS0_8NullTypeES6_SA_jN4cuda3std3__44lessIS5_EES5_S9_EEvbT2_T3_T4_PT6_PT7_T5_PSI_SI_NS1_7vsmem_tE_param_8,
	.param .align 8 .b8 _ZN3cub18CUB_300001_SM_10006detail10merge_sort26DeviceMergeSortMergeKernelINS2_10policy_hubIP4PolyE9Policy600ES6_PNS0_8NullTypeES6_SA_jN4cuda3std3__44lessIS5_EES5_S9_EEvbT2_T3_T4_PT6_PT7_T5_PSI_SI_NS1_7vsmem_tE_param_9[8]
)
.maxntid 256
{
	.reg .pred 	%p<36>;
	.reg .b16 	%rs<6>;
	.reg .b32 	%r<161>;
	.reg .b64 	%rd<79>;
	.reg .b64 	%fd<155>;
	// demoted variable
	.shared .align 16 .b8 _ZZN3cub18CUB_300001_SM_10006detail10merge_sort26DeviceMergeSortMergeKernelINS2_10policy_hubIP4PolyE9Policy600ES6_PNS0_8NullTypeES6_SA_jN4cuda3std3__44lessIS5_EES5_S9_EEvbT2_T3_T4_PT6_PT7_T5_PSI_SI_NS1_7vsmem_tEE19static_temp_storage[12336];
	ld.param.u64 	%rd10, [_ZN3cub18CUB_300001_SM_10006detail10merge_sort26DeviceMergeSortMergeKernelINS2_10policy_hubIP4PolyE9Policy600ES6_PNS0_8NullTypeES6_SA_jN4cuda3std3__44lessIS5_EES5_S9_EEvbT2_T3_T4_PT6_PT7_T5_PSI_SI_NS1_7vsmem_tE_param_1];
	ld.param.u32 	%r41, [_ZN3cub18CUB_300001_SM_10006detail10merge_sort26DeviceMergeSortMergeKernelINS2_10policy_hubIP4PolyE9Policy600ES6_PNS0_8NullTypeES6_SA_jN4cuda3std3__44lessIS5_EES5_S9_EEvbT2_T3_T4_PT6_PT7_T5_PSI_SI_NS1_7vsmem_tE_param_3];
	ld.param.u64 	%rd11, [_ZN3cub18CUB_300001_SM_10006detail10merge_sort26DeviceMergeSortMergeKernelINS2_10policy_hubIP4PolyE9Policy600ES6_PNS0_8NullTypeES6_SA_jN4cuda3std3__44lessIS5_EES5_S9_EEvbT2_T3_T4_PT6_PT7_T5_PSI_SI_NS1_7vsmem_tE_param_4];
	ld.param.u64 	%rd12, [_ZN3cub18CUB_300001_SM_10006detail10merge_sort26DeviceMergeSortMergeKernelINS2_10policy_hubIP4PolyE9Policy600ES6_PNS0_8NullTypeES6_SA_jN4cuda3std3__44lessIS5_EES5_S9_EEvbT2_T3_T4_PT6_PT7_T5_PSI_SI_NS1_7vsmem_tE_param_7];
	ld.param.u32 	%r42, [_ZN3cub18CUB_300001_SM_10006detail10merge_sort26DeviceMergeSortMergeKernelINS2_10policy_hubIP4PolyE9Policy600ES6_PNS0_8NullTypeES6_SA_jN4cuda3std3__44lessIS5_EES5_S9_EEvbT2_T3_T4_PT6_PT7_T5_PSI_SI_NS1_7vsmem_tE_param_8];
	cvta.to.global.u64 	%rd1, %rd11;
	cvta.to.global.u64 	%rd2, %rd10;
	cvta.to.global.u64 	%rd3, %rd12;
	mov.u32 	%r1, %ctaid.x;
	mov.u32 	%r43, %nctaid.x;
	mov.u32 	%r2, %tid.x;
	add.s32 	%r44, %r43, -1;
	setp.ge.u32 	%p1, %r1, %r44;
	@%p1 bra 	$L__BB7_17;
	ld.param.s8 	%rs4, [_ZN3cub18CUB_300001_SM_10006detail10merge_sort26DeviceMergeSortMergeKernelINS2_10policy_hubIP4PolyE9Policy600ES6_PNS0_8NullTypeES6_SA_jN4cuda3std3__44lessIS5_EES5_S9_EEvbT2_T3_T4_PT6_PT7_T5_PSI_SI_NS1_7vsmem_tE_param_0];
	mul.wide.u32 	%rd45, %r1, 4;
	add.s64 	%rd46, %rd3, %rd45;
	ld.global.u32 	%r103, [%rd46];
	ld.global.u32 	%r104, [%rd46+4];
	neg.s32 	%r105, %r42;
	and.b32  	%r106, %r1, %r105;
	shl.b32 	%r3, %r106, 8;
	shl.b32 	%r107, %r42, 7;
	and.b32  	%r4, %r107, -256;
	sub.s32 	%r108, %r1, %r106;
	shl.b32 	%r109, %r108, 8;
	sub.s32 	%r5, %r103, %r3;
	sub.s32 	%r110, %r104, %r3;
	sub.s32 	%r111, %r41, %r3;
	max.u32 	%r112, %r111, %r4;
	sub.s32 	%r113, %r112, %r4;
	sub.s32 	%r114, %r109, %r5;
	min.u32 	%r6, %r114, %r113;
	setp.eq.s32 	%p22, %r109, -256;
	selp.b32 	%r115, 255, 256, %p22;
	add.s32 	%r116, %r115, %r109;
	sub.s32 	%r117, %r116, %r110;
	or.b32  	%r118, %r1, %r105;
	setp.eq.s32 	%p23, %r118, -1;
	min.u32 	%r119, %r4, %r111;
	selp.b32 	%r120, %r119, %r110, %p23;
	selp.b32 	%r121, %r4, %r117, %p23;
	min.u32 	%r7, %r121, %r113;
	sub.s32 	%r8, %r120, %r5;
	// begin inline asm
	griddepcontrol.wait;
	// end inline asm
	setp.eq.s16 	%p24, %rs4, 0;
	@%p24 bra 	$L__BB7_5;
	cvt.u64.u32 	%rd4, %r3;
	setp.ge.s32 	%p25, %r2, %r8;
	@%p25 bra 	$L__BB7_4;
	cvt.u64.u32 	%rd54, %r5;
	cvt.u64.u32 	%rd55, %r2;
	add.s64 	%rd56, %rd4, %rd55;
	add.s64 	%rd57, %rd56, %rd54;
	mad.lo.s64 	%rd58, %rd57, 48, %rd2;
	ld.global.f64 	%fd136, [%rd58];
	ld.global.f64 	%fd135, [%rd58+8];
	ld.global.f64 	%fd134, [%rd58+16];
	ld.global.f64 	%fd133, [%rd58+24];
	ld.global.f64 	%fd132, [%rd58+32];
	ld.global.f64 	%fd131, [%rd58+40];
	bra.uni 	$L__BB7_8;
$L__BB7_4:
	sub.s32 	%r122, %r2, %r8;
	cvt.s64.s32 	%rd47, %r122;
	cvt.u64.u32 	%rd48, %r6;
	cvt.u64.u32 	%rd49, %r4;
	add.s64 	%rd50, %rd4, %rd49;
	add.s64 	%rd51, %rd50, %rd48;
	add.s64 	%rd52, %rd51, %rd47;
	mad.lo.s64 	%rd53, %rd52, 48, %rd2;
	ld.global.f64 	%fd136, [%rd53];
	ld.global.f64 	%fd135, [%rd53+8];
	ld.global.f64 	%fd134, [%rd53+16];
	ld.global.f64 	%fd133, [%rd53+24];
	ld.global.f64 	%fd132, [%rd53+32];
	ld.global.f64 	%fd131, [%rd53+40];
	bra.uni 	$L__BB7_8;
$L__BB7_5:
	cvt.u64.u32 	%rd5, %r3;
	setp.ge.s32 	%p26, %r2, %r8;
	@%p26 bra 	$L__BB7_7;
	cvt.u64.u32 	%rd66, %r5;
	cvt.u64.u32 	%rd67, %r2;
	add.s64 	%rd68, %rd5, %rd67;
	add.s64 	%rd69, %rd68, %rd66;
	mad.lo.s64 	%rd70, %rd69, 48, %rd1;
	ld.global.f64 	%fd136, [%rd70];
	ld.global.f64 	%fd135, [%rd70+8];
	ld.global.f64 	%fd134, [%rd70+16];
	ld.global.f64 	%fd133, [%rd70+24];
	ld.global.f64 	%fd132, [%rd70+32];
	ld.global.f64 	%fd131, [%rd70+40];
	bra.uni 	$L__BB7_8;
$L__BB7_7:
	sub.s32 	%r123, %r2, %r8;
	cvt.s64.s32 	%rd59, %r123;
	cvt.u64.u32 	%rd60, %r6;
	cvt.u64.u32 	%rd61, %r4;
	add.s64 	%rd62, %rd5, %rd61;
	add.s64 	%rd63, %rd62, %rd60;
	add.s64 	%rd64, %rd63, %rd59;
	mad.lo.s64 	%rd65, %rd64, 48, %rd1;
	ld.global.f64 	%fd136, [%rd65];
	ld.global.f64 	%fd135, [%rd65+8];
	ld.global.f64 	%fd134, [%rd65+16];
	ld.global.f64 	%fd133, [%rd65+24];
	ld.global.f64 	%fd132, [%rd65+32];
	ld.global.f64 	%fd131, [%rd65+40];
$L__BB7_8:
	sub.s32 	%r124, %r7, %r6;
	mov.u32 	%r125, _ZZN3cub18CUB_300001_SM_10006detail10merge_sort26DeviceMergeSortMergeKernelINS2_10policy_hubIP4PolyE9Policy600ES6_PNS0_8NullTypeES6_SA_jN4cuda3std3__44lessIS5_EES5_S9_EEvbT2_T3_T4_PT6_PT7_T5_PSI_SI_NS1_7vsmem_tEE19static_temp_storage;
	mad.lo.s32 	%r126, %r2, 48, %r125;
	st.shared.v2.f64 	[%r126], {%fd136, %fd135};
	st.shared.v2.f64 	[%r126+16], {%fd134, %fd133};
	st.shared.v2.f64 	[%r126+32], {%fd132, %fd131};
	bar.sync 	0;
	// begin inline asm
	griddepcontrol.launch_dependents;
	// end inline asm
	add.s32 	%r9, %r124, %r8;
	min.s32 	%r10, %r2, %r9;
	setp.lt.s32 	%p27, %r10, %r124;
	sub.s32 	%r127, %r10, %r124;
	selp.b32 	%r157, 0, %r127, %p27;
	min.s32 	%r155, %r8, %r10;
	setp.ge.s32 	%p28, %r157, %r155;
	@%p28 bra 	$L__BB7_11;
	add.s32 	%r13, %r10, %r8;
$L__BB7_10:
	sub.s32 	%r128, %r155, %r157;
	shr.u32 	%r129, %r128, 31;
	add.s32 	%r130, %r128, %r129;
	shr.s32 	%r131, %r130, 1;
	add.s32 	%r132, %r131, %r157;
	mad.lo.s32 	%r134, %r132, 48, %r125;
	ld.shared.f64 	%fd115, [%r134+40];
	not.b32 	%r135, %r132;
	add.s32 	%r136, %r13, %r135;
	mad.lo.s32 	%r137, %r136, 48, %r125;
	ld.shared.f64 	%fd116, [%r137+40];
	setp.geu.f64 	%p29, %fd116, %fd115;
	add.s32 	%r138, %r132, 1;
	selp.b32 	%r157, %r138, %r157, %p29;
	selp.b32 	%r155, %r155, %r132, %p29;
	setp.lt.s32 	%p30, %r157, %r155;
	@%p30 bra 	$L__BB7_10;
$L__BB7_11:
	sub.s32 	%r139, %r10, %r157;
	add.s32 	%r19, %r139, %r8;
	mad.lo.s32 	%r141, %r157, 48, %r125;
	ld.shared.v2.f64 	{%fd31, %fd32}, [%r141];
	ld.shared.v2.f64 	{%fd33, %fd34}, [%r141+16];
	ld.shared.v2.f64 	{%fd35, %fd36}, [%r141+32];
	setp.ge.s32 	%p31, %r19, %r9;
	@%p31 bra 	$L__BB7_13;
	mov.u32 	%r142, _ZZN3cub18CUB_300001_SM_10006detail10merge_sort26DeviceMergeSortMergeKernelINS2_10policy_hubIP4PolyE9Policy600ES6_PNS0_8NullTypeES6_SA_jN4cuda3std3__44lessIS5_EES5_S9_EEvbT2_T3_T4_PT6_PT7_T5_PSI_SI_NS1_7vsmem_tEE19static_temp_storage;
	mad.lo.s32 	%r143, %r19, 48, %r142;
	ld.shared.v2.f64 	{%fd141, %fd142}, [%r143+32];
	ld.shared.v2.f64 	{%fd139, %fd140}, [%r143+16];
	ld.shared.v2.f64 	{%fd137, %fd138}, [%r143];
	setp.ge.s32 	%p32, %r157, %r8;
	setp.lt.f64 	%p33, %fd142, %fd36;
	or.pred  	%p34, %p32, %p33;
	@%p34 bra 	$L__BB7_14;
$L__BB7_13:
	mov.f64 	%fd137, %fd31;
	mov.f64 	%fd138, %fd32;
	mov.f64 	%fd139, %fd33;
	mov.f64 	%fd140, %fd34;
	mov.f64 	%fd141, %fd35;
	mov.f64 	%fd142, %fd36;
$L__BB7_14:
	ld.param.s8 	%rs5, [_ZN3cub18CUB_300001_SM_10006detail10merge_sort26DeviceMergeSortMergeKernelINS2_10policy_hubIP4PolyE9Policy600ES6_PNS0_8NullTypeES6_SA_jN4cuda3std3__44lessIS5_EES5_S9_EEvbT2_T3_T4_PT6_PT7_T5_PSI_SI_NS1_7vsmem_tE_param_0];
	mov.u32 	%r144, %ctaid.x;
	shl.b32 	%r20, %r144, 8;
	setp.eq.s16 	%p35, %rs5, 0;
	bar.sync 	0;
	@%p35 bra 	$L__BB7_16;
	cvt.u64.u32 	%rd71, %r20;
	// begin inline asm
	mov.u32 %r145, %laneid;
	// end inline asm
	and.b32  	%r146, %r2, 992;
	add.s32 	%r147, %r145, %r146;
	mov.u32 	%r148, _ZZN3cub18CUB_300001_SM_10006detail10merge_sort26DeviceMergeSortMergeKernelINS2_10policy_hubIP4PolyE9Policy600ES6_PNS0_8NullTypeES6_SA_jN4cuda3std3__44lessIS5_EES5_S9_EEvbT2_T3_T4_PT6_PT7_T5_PSI_SI_NS1_7vsmem_tEE19static_temp_storage;
	mad.lo.s32 	%r149, %r147, 48, %r148;
	st.shared.v2.f64 	[%r149], {%fd137, %fd138};
	st.shared.v2.f64 	[%r149+16], {%fd139, %fd140};
	st.shared.v2.f64 	[%r149+32], {%fd141, %fd142};
	bar.warp.sync 	-1;
	ld.shared.v2.f64 	{%fd119, %fd120}, [%r149];
	ld.shared.v2.f64 	{%fd121, %fd122}, [%r149+16];
	ld.shared.v2.f64 	{%fd123, %fd124}, [%r149+32];
	cvt.u64.u32 	%rd72, %r2;
	add.s64 	%rd73, %rd72, %rd71;
	mad.lo.s64 	%rd74, %rd73, 48, %rd1;
	st.global.f64 	[%rd74], %fd119;
	st.global.f64 	[%rd74+8], %fd120;
	st.global.f64 	[%rd74+16], %fd121;
	st.global.f64 	[%rd74+24], %fd122;
	st.global.f64 	[%rd74+32], %fd123;
	st.global.f64 	[%rd74+40], %fd124;
	bra.uni 	$L__BB7_41;
$L__BB7_16:
	cvt.u64.u32 	%rd75, %r20;
	// begin inline asm
	mov.u32 %r150, %laneid;
	// end inline asm
	and.b32  	%r151, %r2, 992;
	add.s32 	%r152, %r150, %r151;
	mov.u32 	%r153, _ZZN3cub18CUB_300001_SM_10006detail10merge_sort26DeviceMergeSortMergeKernelINS2_10policy_hubIP4PolyE9Policy600ES6_PNS0_8NullTypeES6_SA_jN4cuda3std3__44lessIS5_EES5_S9_EEvbT2_T3_T4_PT6_PT7_T5_PSI_SI_NS1_7vsmem_tEE19static_temp_storage;
	mad.lo.s32 	%r154, %r152, 48, %r153;
	st.shared.v2.f64 	[%r154], {%fd137, %fd138};
	st.shared.v2.f64 	[%r154+16], {%fd139, %fd140};
	st.shared.v2.f64 	[%r154+32], {%fd141, %fd142};
	bar.warp.sync 	-1;
	ld.shared.v2.f64 	{%fd125, %fd126}, [%r154];
	ld.shared.v2.f64 	{%fd127, %fd128}, [%r154+16];
	ld.shared.v2.f64 	{%fd129, %fd130}, [%r154+32];
	cvt.u64.u32 	%rd76, %r2;
	add.s64 	%rd77, %rd76, %rd75;
	mad.lo.s64 	%rd78, %rd77, 48, %rd2;
	st.global.f64 	[%rd78], %fd125;
	st.global.f64 	[%rd78+8], %fd126;
	st.global.f64 	[%rd78+16], %fd127;
	st.global.f64 	[%rd78+24], %fd128;
	st.global.f64 	[%rd78+32], %fd129;
	st.global.f64 	[%rd78+40], %fd130;
	bra.uni 	$L__BB7_41;
$L__BB7_17:
	ld.param.s8 	%rs2, [_ZN3cub18CUB_300001_SM_10006detail10merge_sort26DeviceMergeSortMergeKernelINS2_10policy_hubIP4PolyE9Policy600ES6_PNS0_8NullTypeES6_SA_jN4cuda3std3__44lessIS5_EES5_S9_EEvbT2_T3_T4_PT6_PT7_T5_PSI_SI_NS1_7vsmem_tE_param_0];
	mul.wide.u32 	%rd13, %r1, 4;
	add.s64 	%rd14, %rd3, %rd13;
	ld.global.u32 	%r45, [%rd14];
	ld.global.u32 	%r46, [%rd14+4];
	neg.s32 	%r47, %r42;
	and.b32  	%r48, %r1, %r47;
	shl.b32 	%r21, %r48, 8;
	shl.b32 	%r49, %r42, 7;
	and.b32  	%r22, %r49, -256;
	sub.s32 	%r50, %r1, %r48;
	shl.b32 	%r51, %r50, 8;
	sub.s32 	%r23, %r45, %r21;
	sub.s32 	%r52, %r46, %r21;
	sub.s32 	%r53, %r41, %r21;
	max.u32 	%r54, %r53, %r22;
	sub.s32 	%r55, %r54, %r22;
	sub.s32 	%r56, %r51, %r23;
	min.u32 	%r24, %r56, %r55;
	setp.eq.s32 	%p2, %r51, -256;
	selp.b32 	%r57, 255, 256, %p2;
	add.s32 	%r58, %r57, %r51;
	sub.s32 	%r59, %r58, %r52;
	or.b32  	%r60, %r1, %r47;
	setp.eq.s32 	%p3, %r60, -1;
	min.u32 	%r61, %r22, %r53;
	selp.b32 	%r62, %r61, %r52, %p3;
	selp.b32 	%r63, %r22, %r59, %p3;
	min.u32 	%r64, %r63, %r55;
	sub.s32 	%r25, %r62, %r23;
	sub.s32 	%r26, %r64, %r24;
	// begin inline asm
	griddepcontrol.wait;
	// end inline asm
	setp.eq.s16 	%p4, %rs2, 0;
	@%p4 bra 	$L__BB7_22;
	cvt.u64.u32 	%rd6, %r21;
	add.s32 	%r65, %r26, %r25;
	setp.ge.s32 	%p5, %r2, %r65;
	@%p5 bra 	$L__BB7_26;
	setp.ge.s32 	%p6, %r2, %r25;
	@%p6 bra 	$L__BB7_21;
	cvt.u64.u32 	%rd22, %r2;
	add.s64 	%rd23, %rd6, %rd22;
	cvt.u64.u32 	%rd24, %r23;
	add.s64 	%rd25, %rd23, %rd24;
	mad.lo.s64 	%rd26, %rd25, 48, %rd2;
	ld.global.f64 	%fd148, [%rd26];
	ld.global.f64 	%fd147, [%rd26+8];
	ld.global.f64 	%fd146, [%rd26+16];
	ld.global.f64 	%fd145, [%rd26+24];
	ld.global.f64 	%fd144, [%rd26+32];
	ld.global.f64 	%fd143, [%rd26+40];
	bra.uni 	$L__BB7_26;
$L__BB7_21:
	sub.s32 	%r66, %r2, %r25;
	cvt.s64.s32 	%rd15, %r66;
	cvt.u64.u32 	%rd16, %r24;
	cvt.u64.u32 	%rd17, %r22;
	add.s64 	%rd18, %rd6, %rd17;
	add.s64 	%rd19, %rd18, %rd16;
	add.s64 	%rd20, %rd19, %rd15;
	mad.lo.s64 	%rd21, %rd20, 48, %rd2;
	ld.global.f64 	%fd148, [%rd21];
	ld.global.f64 	%fd147, [%rd21+8];
	ld.global.f64 	%fd146, [%rd21+16];
	ld.global.f64 	%fd145, [%rd21+24];
	ld.global.f64 	%fd144, [%rd21+32];
	ld.global.f64 	%fd143, [%rd21+40];
	bra.uni 	$L__BB7_26;
$L__BB7_22:
	cvt.u64.u32 	%rd7, %r21;
	add.s32 	%r67, %r26, %r25;
	setp.ge.s32 	%p7, %r2, %r67;
	@%p7 bra 	$L__BB7_26;
	setp.ge.s32 	%p8, %r2, %r25;
	@%p8 bra 	$L__BB7_25;
	cvt.u64.u32 	%rd34, %r2;
	add.s64 	%rd35, %rd7, %rd34;
	cvt.u64.u32 	%rd36, %r23;
	add.s64 	%rd37, %rd35, %rd36;
	mad.lo.s64 	%rd38, %rd37, 48, %rd1;
	ld.global.f64 	%fd148, [%rd38];
	ld.global.f64 	%fd147, [%rd38+8];
	ld.global.f64 	%fd146, [%rd38+16];
	ld.global.f64 	%fd145, [%rd38+24];
	ld.global.f64 	%fd144, [%rd38+32];
	ld.global.f64 	%fd143, [%rd38+40];
	bra.uni 	$L__BB7_26;
$L__BB7_25:
	sub.s32 	%r68, %r2, %r25;
	cvt.s64.s32 	%rd27, %r68;
	cvt.u64.u32 	%rd28, %r24;
	cvt.u64.u32 	%rd29, %r22;
	add.s64 	%rd30, %rd7, %rd29;
	add.s64 	%rd31, %rd30, %rd28;
	add.s64 	%rd32, %rd31, %rd27;
	mad.lo.s64 	%rd33, %rd32, 48, %rd1;
	ld.global.f64 	%fd148, [%rd33];
	ld.global.f64 	%fd147, [%rd33+8];
	ld.global.f64 	%fd146, [%rd33+16];
	ld.global.f64 	%fd145, [%rd33+24];
	ld.global.f64 	%fd144, [%rd33+32];
	ld.global.f64 	%fd143, [%rd33+40];
$L__BB7_26:
	mov.u32 	%r69, _ZZN3cub18CUB_300001_SM_10006detail10merge_sort26DeviceMergeSortMergeKernelINS2_10policy_hubIP4PolyE9Policy600ES6_PNS0_8NullTypeES6_SA_jN4cuda3std3__44lessIS5_EES5_S9_EEvbT2_T3_T4_PT6_PT7_T5_PSI_SI_NS1_7vsmem_tEE19static_temp_storage;
	mad.lo.s32 	%r70, %r2, 48, %r69;
	st.shared.v2.f64 	[%r70], {%fd148, %fd147};
	st.shared.v2.f64 	[%r70+16], {%fd146, %fd145};
	st.shared.v2.f64 	[%r70+32], {%fd144, %fd143};
	bar.sync 	0;
	// begin inline asm
	griddepcontrol.launch_dependents;
	// end inline asm
	add.s32 	%r27, %r26, %r25;
	min.s32 	%r28, %r2, %r27;
	setp.lt.s32 	%p9, %r28, %r26;
	sub.s32 	%r71, %r28, %r26;
	selp.b32 	%r160, 0, %r71, %p9;
	min.s32 	%r158, %r25, %r28;
	setp.ge.s32 	%p10, %r160, %r158;
	@%p10 bra 	$L__BB7_29;
	add.s32 	%r31, %r28, %r25;
$L__BB7_28:
	sub.s32 	%r72, %r158, %r160;
	shr.u32 	%r73, %r72, 31;
	add.s32 	%r74, %r72, %r73;
	shr.s32 	%r75, %r74, 1;
	add.s32 	%r76, %r75, %r160;
	mad.lo.s32 	%r78, %r76, 48, %r69;
	ld.shared.f64 	%fd111, [%r78+40];
	not.b32 	%r79, %r76;
	add.s32 	%r80, %r31, %r79;
	mad.lo.s32 	%r81, %r80, 48, %r69;
	ld.shared.f64 	%fd112, [%r81+40];
	setp.geu.f64 	%p11, %fd112, %fd111;
	add.s32 	%r82, %r76, 1;
	selp.b32 	%r160, %r82, %r160, %p11;
	selp.b32 	%r158, %r158, %r76, %p11;
	setp.lt.s32 	%p12, %r160, %r158;
	@%p12 bra 	$L__BB7_28;
$L__BB7_29:
	sub.s32 	%r83, %r28, %r160;
	add.s32 	%r37, %r83, %r25;
	mad.lo.s32 	%r85, %r160, 48, %r69;
	ld.shared.v2.f64 	{%fd79, %fd80}, [%r85];
	ld.shared.v2.f64 	{%fd81, %fd82}, [%r85+16];
	ld.shared.v2.f64 	{%fd83, %fd84}, [%r85+32];
	setp.ge.s32 	%p13, %r37, %r27;
	@%p13 bra 	$L__BB7_31;
	mov.u32 	%r86, _ZZN3cub18CUB_300001_SM_10006detail10merge_sort26DeviceMergeSortMergeKernelINS2_10policy_hubIP4PolyE9Policy600ES6_PNS0_8NullTypeES6_SA_jN4cuda3std3__44lessIS5_EES5_S9_EEvbT2_T3_T4_PT6_PT7_T5_PSI_SI_NS1_7vsmem_tEE19static_temp_storage;
	mad.lo.s32 	%r87, %r37, 48, %r86;
	ld.shared.v2.f64 	{%fd153, %fd154}, [%r87+32];
	ld.shared.v2.f64 	{%fd151, %fd152}, [%r87+16];
	ld.shared.v2.f64 	{%fd149, %fd150}, [%r87];
	setp.ge.s32 	%p14, %r160, %r25;
	setp.lt.f64 	%p15, %fd154, %fd84;
	or.pred  	%p16, %p14, %p15;
	@%p16 bra 	$L__BB7_32;
$L__BB7_31:
	mov.f64 	%fd149, %fd79;
	mov.f64 	%fd150, %fd80;
	mov.f64 	%fd151, %fd81;
	mov.f64 	%fd152, %fd82;
	mov.f64 	%fd153, %fd83;
	mov.f64 	%fd154, %fd84;
$L__BB7_32:
	ld.param.s8 	%rs3, [_ZN3cub18CUB_300001_SM_10006detail10merge_sort26DeviceMergeSortMergeKernelINS2_10policy_hubIP4PolyE9Policy600ES6_PNS0_8NullTypeES6_SA_jN4cuda3std3__44lessIS5_EES5_S9_EEvbT2_T3_T4_PT6_PT7_T5_PSI_SI_NS1_7vsmem_tE_param_0];
	mov.u32 	%r88, %ctaid.x;
	shl.b32 	%r38, %r88, 8;
	setp.eq.s16 	%p17, %rs3, 0;
	bar.sync 	0;
	@%p17 bra 	$L__BB7_37;
	// begin inline asm
	mov.u32 %r89, %laneid;
	// end inline asm
	and.b32  	%r39, %r2, 992;
	add.s32 	%r90, %r89, %r39;
	mov.u32 	%r91, _ZZN3cub18CUB_300001_SM_10006detail10merge_sort26DeviceMergeSortMergeKernelINS2_10policy_hubIP4PolyE9Policy600ES6_PNS0_8NullTypeES6_SA_jN4cuda3std3__44lessIS5_EES5_S9_EEvbT2_T3_T4_PT6_PT7_T5_PSI_SI_NS1_7vsmem_tEE19static_temp_storage;
	mad.lo.s32 	%r92, %r90, 48, %r91;
	st.shared.v2.f64 	[%r92], {%fd149, %fd150};
	st.shared.v2.f64 	[%r92+16], {%fd151, %fd152};
	st.shared.v2.f64 	[%r92+32], {%fd153, %fd154};
	bar.warp.sync 	-1;
	ld.shared.v2.f64 	{%fd98, %fd97}, [%r92];
	ld.shared.v2.f64 	{%fd100, %fd99}, [%r92+16];
	ld.shared.v2.f64 	{%fd102, %fd101}, [%r92+32];
	setp.ne.s32 	%p18, %r2, 0;
	@%p18 bra 	$L__BB7_35;
	st.volatile.shared.u32 	[_ZZN3cub18CUB_300001_SM_10006detail10merge_sort26DeviceMergeSortMergeKernelINS2_10policy_hubIP4PolyE9Policy600ES6_PNS0_8NullTypeES6_SA_jN4cuda3std3__44lessIS5_EES5_S9_EEvbT2_T3_T4_PT6_PT7_T5_PSI_SI_NS1_7vsmem_tEE19static_temp_storage+12288], %r27;
$L__BB7_35:
	bar.sync 	0;
	ld.volatile.shared.u32 	%r93, [_ZZN3cub18CUB_300001_SM_10006detail10merge_sort26DeviceMergeSortMergeKernelINS2_10policy_hubIP4PolyE9Policy600ES6_PNS0_8NullTypeES6_SA_jN4cuda3std3__44lessIS5_EES5_S9_EEvbT2_T3_T4_PT6_PT7_T5_PSI_SI_NS1_7vsmem_tEE19static_temp_storage+12288];
	and.b32  	%r94, %r2, 31;
	add.s32 	%r95, %r39, %r94;
	cvt.u64.u32 	%rd39, %r95;
	cvt.u64.u32 	%rd40, %r38;
	add.s64 	%rd41, %rd39, %rd40;
	mad.lo.s64 	%rd8, %rd41, 48, %rd1;
	setp.ge.s32 	%p19, %r95, %r93;
	@%p19 bra 	$L__BB7_41;
	st.global.f64 	[%rd8], %fd98;
	st.global.f64 	[%rd8+8], %fd97;
	st.global.f64 	[%rd8+16], %fd100;
	st.global.f64 	[%rd8+24], %fd99;
	st.global.f64 	[%rd8+32], %fd102;
	st.global.f64 	[%rd8+40], %fd101;
	bra.uni 	$L__BB7_41;
$L__BB7_37:
	// begin inline asm
	mov.u32 %r96, %laneid;
	// end inline asm
	and.b32  	%r40, %r2, 992;
	add.s32 	%r97, %r96, %r40;
	mov.u32 	%r98, _ZZN3cub18CUB_300001_SM_10006detail10merge_sort26DeviceMergeSortMergeKernelINS2_10policy_hubIP4PolyE9Policy600ES6_PNS0_8NullTypeES6_SA_jN4cuda3std3__44lessIS5_EES5_S9_EEvbT2_T3_T4_PT6_PT7_T5_PSI_SI_NS1_7vsmem_tEE19static_temp_storage;
	mad.lo.s32 	%r99, %r97, 48, %r98;
	st.shared.v2.f64 	[%r99], {%fd149, %fd150};
	st.shared.v2.f64 	[%r99+16], {%fd151, %fd152};
	st.shared.v2.f64 	[%r99+32], {%fd153, %fd154};
	bar.warp.sync 	-1;
	ld.shared.v2.f64 	{%fd104, %fd103}, [%r99];
	ld.shared.v2.f64 	{%fd106, %fd105}, [%r99+16];
	ld.shared.v2.f64 	{%fd108, %fd107}, [%r99+32];
	setp.ne.s32 	%p20, %r2, 0;
	@%p20 bra 	$L__BB7_39;
	st.volatile.shared.u32 	[_ZZN3cub18CUB_300001_SM_10006detail10merge_sort26DeviceMergeSortMergeKernelINS2_10policy_hubIP4PolyE9Policy600ES6_PNS0_8NullTypeES6_SA_jN4cuda3std3__44lessIS5_EES5_S9_EEvbT2_T3_T4_PT6_PT7_T5_PSI_SI_NS1_7vsmem_tEE19static_temp_storage+12288], %r27;
$L__BB7_39:
	bar.sync 	0;
	ld.volatile.shared.u32 	%r100, [_ZZN3cub18CUB_300001_SM_10006detail10merge_sort26DeviceMergeSortMergeKernelINS2_10policy_hubIP4PolyE9Policy600ES6_PNS0_8NullTypeES6_SA_jN4cuda3std3__44lessIS5_EES5_S9_EEvbT2_T3_T4_PT6_PT7_T5_PSI_SI_NS1_7vsmem_tEE19static_temp_storage+12288];
	and.b32  	%r101, %r2, 31;
	add.s32 	%r102, %r40, %r101;
	cvt.u64.u32 	%rd42, %r102;
	cvt.u64.u32 	%rd43, %r38;
	add.s64 	%rd44, %rd42, %rd43;
	mad.lo.s64 	%rd9, %rd44, 48, %rd2;
	setp.ge.s32 	%p21, %r102, %r100;
	@%p21 bra 	$L__BB7_41;
	st.global.f64 	[%rd9], %fd104;
	st.global.f64 	[%rd9+8], %fd103;
	st.global.f64 	[%rd9+16], %fd106;
	st.global.f64 	[%rd9+24], %fd105;
	st.global.f64 	[%rd9+32], %fd108;
	st.global.f64 	[%rd9+40], %fd107;
$L__BB7_41:
	ret;

}
	// .globl	_ZN3cub18CUB_300001_SM_10006detail10merge_sort30DeviceMergeSortBlockSortKernelINS2_10policy_hubIP4PolyE9Policy600ES6_PNS0_8NullTypeES6_SA_mN4cuda3std3__44lessIS5_EES5_S9_EEvbT0_T1_T2_T3_T4_PT6_PT7_T5_NS1_7vsmem_tE
.visible .entry _ZN3cub18CUB_300001_SM_10006detail10merge_sort30DeviceMergeSortBlockSortKernelINS2_10policy_hubIP4PolyE9Policy600ES6_PNS0_8NullTypeES6_SA_mN4cuda3std3__44lessIS5_EES5_S9_EEvbT0_T1_T2_T3_T4_PT6_PT7_T5_NS1_7vsmem_tE(
	.param .u8 _ZN3cub18CUB_300001_SM_10006detail10merge_sort30DeviceMergeSortBlockSortKernelINS2_10policy_hubIP4PolyE9Policy600ES6_PNS0_8NullTypeES6_SA_mN4cuda3std3__44lessIS5_EES5_S9_EEvbT0_T1_T2_T3_T4_PT6_PT7_T5_NS1_7vsmem_tE_param_0,
	.param .u64 .ptr .align 1 _ZN3cub18CUB_300001_SM_10006detail10merge_sort30DeviceMergeSortBlockSortKernelINS2_10policy_hubIP4PolyE9Policy600ES6_PNS0_8NullTypeES6_SA_mN4cuda3std3__44lessIS5_EES5_S9_EEvbT0_T1_T2_T3_T4_PT6_PT7_T5_NS1_7vsmem_tE_param_1,
	.param .u64 .ptr .align 1 _ZN3cub18CUB_300001_SM_10006detail10merge_sort30DeviceMergeSortBlockSortKernelINS2_10policy_hubIP4PolyE9Policy600ES6_PNS0_8NullTypeES6_SA_mN4cuda3std3__44lessIS5_EES5_S9_EEvbT0_T1_T2_T3_T4_PT6_PT7_T5_NS1_7vsmem_tE_param_2,
	.param .u64 .ptr .align 1 _ZN3cub18CUB_300001_SM_10006detail10merge_sort30DeviceMergeSortBlockSortKernelINS2_10policy_hubIP4PolyE9Policy600ES6_PNS0_8NullTypeES6_SA_mN4cuda3std3__44lessIS5_EES5_S9_EEvbT0_T1_T2_T3_T4_PT6_PT7_T5_NS1_7vsmem_tE_param_3,
	.param .u64 .ptr .align 1 _ZN3cub18CUB_300001_SM_10006detail10merge_sort30DeviceMergeSortBlockSortKernelINS2_10policy_hubIP4PolyE9Policy600ES6_PNS0_8NullTypeES6_SA_mN4cuda3std3__44lessIS5_EES5_S9_EEvbT0_T1_T2_T3_T4_PT6_PT7_T5_NS1_7vsmem_tE_param_4,
	.param .u64 _ZN3cub18CUB_300001_SM_10006detail10merge_sort30DeviceMergeSortBlockSortKernelINS2_10policy_hubIP4PolyE9Policy600ES6_PNS0_8NullTypeES6_SA_mN4cuda3std3__44lessIS5_EES5_S9_EEvbT0_T1_T2_T3_T4_PT6_PT7_T5_NS1_7vsmem_tE_param_5,
	.param .u64 .ptr .align 1 _ZN3cub18CUB_300001_SM_10006detail10merge_sort30DeviceMergeSortBlockSortKernelINS2_10policy_hubIP4PolyE9Policy600ES6_PNS0_8NullTypeES6_SA_mN4cuda3std3__44lessIS5_EES5_S9_EEvbT0_T1_T2_T3_T4_PT6_PT7_T5_NS1_7vsmem_tE_param_6,
	.param .u64 .ptr .align 1 _ZN3cub18CUB_300001_SM_10006detail10merge_sort30DeviceMergeSortBlockSortKernelINS2_10policy_hubIP4PolyE9Policy600ES6_PNS0_8NullTypeES6_SA_mN4cuda3std3__44lessIS5_EES5_S9_EEvbT0_T1_T2_T3_T4_PT6_PT7_T5_NS1_7vsmem_tE_param_7,
	.param .align 1 .b8 _ZN3cub18CUB_300001_SM_10006detail10merge_sort30DeviceMergeSortBlockSortKernelINS2_10policy_hubIP4PolyE9Policy600ES6_PNS0_8NullTypeES6_SA_mN4cuda3std3__44lessIS5_EES5_S9_EEvbT0_T1_T2_T3_T4_PT6_PT7_T5_NS1_7vsmem_tE_param_8[1],
	.param .align 8 .b8 _ZN3cub18CUB_300001_SM_10006detail10merge_sort30DeviceMergeSortBlockSortKernelINS2_10policy_hubIP4PolyE9Policy600ES6_PNS0_8NullTypeES6_SA_mN4cuda3std3__44lessIS5_EES5_S9_EEvbT0_T1_T2_T3_T4_PT6_PT7_T5_NS1_7vsmem_tE_param_9[8]
)
.maxntid 256
{
	.reg .pred 	%p<27>;
	.reg .b16 	%rs<4>;
	.reg .b32 	%r<124>;
	.reg .b64 	%rd<33>;
	.reg .b64 	%fd<147>;
	// demoted variable
	.shared .align 16 .b8 _ZZN3cub18CUB_300001_SM_10006detail10merge_sort30DeviceMergeSortBlockSortKernelINS2_10policy_hubIP4PolyE9Policy600ES6_PNS0_8NullTypeES6_SA_mN4cuda3std3__44lessIS5_EES5_S9_EEvbT0_T1_T2_T3_T4_PT6_PT7_T5_NS1_7vsmem_tEE19static_temp_storage[12336];
	ld.param.u64 	%rd11, [_ZN3cub18CUB_300001_SM_10006detail10merge_sort30DeviceMergeSortBlockSortKernelINS2_10policy_hubIP4PolyE9Policy600ES6_PNS0_8NullTypeES6_SA_mN4cuda3std3__44lessIS5_EES5_S9_EEvbT0_T1_T2_T3_T4_PT6_PT7_T5_NS1_7vsmem_tE_param_1];
	ld.param.u64 	%rd9, [_ZN3cub18CUB_300001_SM_10006detail10merge_sort30DeviceMergeSortBlockSortKernelINS2_10policy_hubIP4PolyE9Policy600ES6_PNS0_8NullTypeES6_SA_mN4cuda3std3__44lessIS5_EES5_S9_EEvbT0_T1_T2_T3_T4_PT6_PT7_T5_NS1_7vsmem_tE_param_5];
	cvta.to.global.u64 	%rd1, %rd11;
	mov.u32 	%r40, %ctaid.x;
	cvt.u64.u32 	%rd12, %r40;
	mov.u32 	%r41, %nctaid.x;
	cvt.u64.u32 	%rd13, %r41;
	mul.wide.u32 	%rd2, %r40, 256;
	add.s64 	%rd14, %rd13, -1;
	setp.le.u64 	%p1, %rd14, %rd12;
	@%p1 bra 	$L__BB8_12;
	// begin inline asm
	griddepcontrol.wait;
	// end inline asm
	mov.u32 	%r1, %tid.x;
	and.b32  	%r84, %r1, 992;
	cvt.u64.u32 	%rd23, %r1;
	add.s64 	%rd3, %rd2, %rd23;
	mad.lo.s64 	%rd24, %rd3, 48, %rd1;
	ld.global.f64 	%fd95, [%rd24];
	ld.global.f64 	%fd96, [%rd24+8];
	ld.global.f64 	%fd97, [%rd24+16];
	ld.global.f64 	%fd98, [%rd24+24];
	ld.global.f64 	%fd99, [%rd24+32];
	ld.global.f64 	%fd100, [%rd24+40];
	// begin inline asm
	mov.u32 %r82, %laneid;
	// end inline asm
	add.s32 	%r85, %r82, %r84;
	mov.u32 	%r86, _ZZN3cub18CUB_300001_SM_10006detail10merge_sort30DeviceMergeSortBlockSortKernelINS2_10policy_hubIP4PolyE9Policy600ES6_PNS0_8NullTypeES6_SA_mN4cuda3std3__44lessIS5_EES5_S9_EEvbT0_T1_T2_T3_T4_PT6_PT7_T5_NS1_7vsmem_tEE19static_temp_storage;
	mad.lo.s32 	%r2, %r85, 48, %r86;
	st.shared.v2.f64 	[%r2], {%fd95, %fd96};
	st.shared.v2.f64 	[%r2+16], {%fd97, %fd98};
	st.shared.v2.f64 	[%r2+32], {%fd99, %fd100};
	bar.warp.sync 	-1;
	ld.shared.v2.f64 	{%fd123, %fd124}, [%r2];
	ld.shared.v2.f64 	{%fd125, %fd126}, [%r2+16];
	ld.shared.v2.f64 	{%fd127, %fd128}, [%r2+32];
	bar.sync 	0;
	// begin inline asm
	griddepcontrol.launch_dependents;
	// end inline asm
	mov.b32 	%r116, 2;
	mad.lo.s32 	%r90, %r1, 48, %r86;
$L__BB8_2:
	shr.u32 	%r87, %r116, 1;
	add.s32 	%r88, %r116, -1;
	bar.sync 	0;
	st.shared.v2.f64 	[%r90], {%fd123, %fd124};
	st.shared.v2.f64 	[%r90+16], {%fd125, %fd126};
	st.shared.v2.f64 	[%r90+32], {%fd127, %fd128};
	bar.sync 	0;
	neg.s32 	%r91, %r116;
	and.b32  	%r92, %r1, %r91;
	and.b32  	%r93, %r88, %r1;
	min.u32 	%r4, %r93, 256;
	min.u32 	%r5, %r92, 256;
	add.s32 	%r94, %r5, %r87;
	min.u32 	%r6, %r94, 256;
	add.s32 	%r95, %r6, %r87;
	min.u32 	%r7, %r95, 256;
	sub.s32 	%r96, %r6, %r5;
	sub.s32 	%r97, %r7, %r6;
	setp.lt.s32 	%p17, %r4, %r97;
	sub.s32 	%r98, %r4, %r97;
	selp.b32 	%r119, 0, %r98, %p17;
	min.s32 	%r117, %r96, %r4;
	setp.ge.s32 	%p18, %r119, %r117;
	@%p18 bra 	$L__BB8_5;
	add.s32 	%r10, %r6, %r4;
$L__BB8_4:
	sub.s32 	%r99, %r117, %r119;
	shr.u32 	%r100, %r99, 31;
	add.s32 	%r101, %r99, %r100;
	shr.s32 	%r102, %r101, 1;
	add.s32 	%r103, %r102, %r119;
	add.s32 	%r104, %r103, %r5;
	mov.u32 	%r105, _ZZN3cub18CUB_300001_SM_10006detail10merge_sort30DeviceMergeSortBlockSortKernelINS2_10policy_hubIP4PolyE9Policy600ES6_PNS0_8NullTypeES6_SA_mN4cuda3std3__44lessIS5_EES5_S9_EEvbT0_T1_T2_T3_T4_PT6_PT7_T5_NS1_7vsmem_tEE19static_temp_storage;
	mad.lo.s32 	%r106, %r104, 48, %r105;
	ld.shared.f64 	%fd101, [%r106+40];
	not.b32 	%r107, %r103;
	add.s32 	%r108, %r10, %r107;
	mad.lo.s32 	%r109, %r108, 48, %r105;
	ld.shared.f64 	%fd102, [%r109+40];
	setp.geu.f64 	%p19, %fd102, %fd101;
	add.s32 	%r110, %r103, 1;
	selp.b32 	%r119, %r110, %r119, %p19;
	selp.b32 	%r117, %r117, %r103, %p19;
	setp.lt.s32 	%p20, %r119, %r117;
	@%p20 bra 	$L__BB8_4;
$L__BB8_5:
	add.s32 	%r16, %r119, %r5;
	add.s32 	%r111, %r6, %r4;
	sub.s32 	%r17, %r111, %r119;
	mov.u32 	%r112, _ZZN3cub18CUB_300001_SM_10006detail10merge_sort30DeviceMergeSortBlockSortKernelINS2_10policy_hubIP4PolyE9Policy600ES6_PNS0_8NullTypeES6_SA_mN4cuda3std3__44lessIS5_EES5_S9_EEvbT0_T1_T2_T3_T4_PT6_PT7_T5_NS1_7vsmem_tEE19static_temp_storage;
	mad.lo.s32 	%r113, %r16, 48, %r112;
	ld.shared.v2.f64 	{%fd13, %fd14}, [%r113];
	ld.shared.v2.f64 	{%fd15, %fd16}, [%r113+16];
	ld.shared.v2.f64 	{%fd17, %fd18}, [%r113+32];
	setp.ge.s32 	%p21, %r17, %r7;
	@%p21 bra 	$L__BB8_7;
	mov.u32 	%r114, _ZZN3cub18CUB_300001_SM_10006detail10merge_sort30DeviceMergeSortBlockSortKernelINS2_10policy_hubIP4PolyE9Policy600ES6_PNS0_8NullTypeES6_SA_mN4cuda3std3__44lessIS5_EES5_S9_EEvbT0_T1_T2_T3_T4_PT6_PT7_T5_NS1_7vsmem_tEE19static_temp_storage;
	mad.lo.s32 	%r115, %r17, 48, %r114;
	ld.shared.v2.f64 	{%fd127, %fd128}, [%r115+32];
	ld.shared.v2.f64 	{%fd125, %fd126}, [%r115+16];
	ld.shared.v2.f64 	{%fd123, %fd124}, [%r115];
	setp.ge.s32 	%p22, %r16, %r6;
	setp.lt.f64 	%p23, %fd128, %fd18;
	or.pred  	%p24, %p22, %p23;
	@%p24 bra 	$L__BB8_8;
$L__BB8_7:
	mov.f64 	%fd123, %fd13;
	mov.f64 	%fd124, %fd14;
	mov.f64 	%fd125, %fd15;
	mov.f64 	%fd126, %fd16;
	mov.f64 	%fd127, %fd17;
	mov.f64 	%fd128, %fd18;
$L__BB8_8:
	shl.b32 	%r18, %r116, 1;
	setp.lt.u32 	%p25, %r116, 129;
	mov.u32 	%r116, %r18;
	@%p25 bra 	$L__BB8_2;
	ld.param.s8 	%rs3, [_ZN3cub18CUB_300001_SM_10006detail10merge_sort30DeviceMergeSortBlockSortKernelINS2_10policy_hubIP4PolyE9Policy600ES6_PNS0_8NullTypeES6_SA_mN4cuda3std3__44lessIS5_EES5_S9_EEvbT0_T1_T2_T3_T4_PT6_PT7_T5_NS1_7vsmem_tE_param_0];
	bar.sync 	0;
	setp.eq.s16 	%p26, %rs3, 0;
	@%p26 bra 	$L__BB8_11;
	ld.param.u64 	%rd30, [_ZN3cub18CUB_300001_SM_10006detail10merge_sort30DeviceMergeSortBlockSortKernelINS2_10policy_hubIP4PolyE9Policy600ES6_PNS0_8NullTypeES6_SA_mN4cuda3std3__44lessIS5_EES5_S9_EEvbT0_T1_T2_T3_T4_PT6_PT7_T5_NS1_7vsmem_tE_param_3];
	st.shared.v2.f64 	[%r2], {%fd123, %fd124};
	st.shared.v2.f64 	[%r2+16], {%fd125, %fd126};
	st.shared.v2.f64 	[%r2+32], {%fd127, %fd128};
	bar.warp.sync 	-1;
	ld.shared.v2.f64 	{%fd105, %fd106}, [%r2];
	ld.shared.v2.f64 	{%fd107, %fd108}, [%r2+16];
	ld.shared.v2.f64 	{%fd109, %fd110}, [%r2+32];
	cvta.to.global.u64 	%rd25, %rd30;
	mad.lo.s64 	%rd26, %rd3, 48, %rd25;
	st.global.f64 	[%rd26], %fd105;
	st.global.f64 	[%rd26+8], %fd106;
	st.global.f64 	[%rd26+16], %fd107;
	st.global.f64 	[%rd26+24], %fd108;
	st.global.f64 	[%rd26+32], %fd109;
	st.global.f64 	[%rd26+40], %fd110;
	bra.uni 	$L__BB8_31;
$L__BB8_11:
	ld.param.u64 	%rd32, [_ZN3cub18CUB_300001_SM_10006detail10merge_sort30DeviceMergeSortBlockSortKernelINS2_10policy_hubIP4PolyE9Policy600ES6_PNS0_8NullTypeES6_SA_mN4cuda3std3__44lessIS5_EES5_S9_EEvbT0_T1_T2_T3_T4_PT6_PT7_T5_NS1_7vsmem_tE_param_6];
	st.shared.v2.f64 	[%r2], {%fd123, %fd124};
	st.shared.v2.f64 	[%r2+16], {%fd125, %fd126};
	st.shared.v2.f64 	[%r2+32], {%fd127, %fd128};
	bar.warp.sync 	-1;
	ld.shared.v2.f64 	{%fd111, %fd112}, [%r2];
	ld.shared.v2.f64 	{%fd113, %fd114}, [%r2+16];
	ld.shared.v2.f64 	{%fd115, %fd116}, [%r2+32];
	cvta.to.global.u64 	%rd27, %rd32;
	mad.lo.s64 	%rd28, %rd3, 48, %rd27;
	st.global.f64 	[%rd28], %fd111;
	st.global.f64 	[%rd28+8], %fd112;
	st.global.f64 	[%rd28+16], %fd113;
	st.global.f64 	[%rd28+24], %fd114;
	st.global.f64 	[%rd28+32], %fd115;
	st.global.f64 	[%rd28+40], %fd116;
	bra.uni 	$L__BB8_31;
$L__BB8_12:
	cvt.u32.u64 	%r42, %rd2;
	cvt.u32.u64 	%r43, %rd9;
	sub.s32 	%r44, %r43, %r42;
	min.s32 	%r19, %r44, 256;
	// begin inline asm
	griddepcontrol.wait;
	// end inline asm
	mad.lo.s64 	%rd4, %rd2, 48, %rd1;
	ld.global.f64 	%fd134, [%rd4];
	ld.global.f64 	%fd133, [%rd4+8];
	ld.global.f64 	%fd132, [%rd4+16];
	ld.global.f64 	%fd131, [%rd4+24];
	ld.global.f64 	%fd130, [%rd4+32];
	ld.global.f64 	%fd129, [%rd4+40];
	mov.u32 	%r20, %tid.x;
	and.b32  	%r21, %r20, 992;
	setp.ge.s32 	%p2, %r20, %r19;
	@%p2 bra 	$L__BB8_14;
	mul.lo.s32 	%r45, %r20, 48;
	cvt.u64.u32 	%rd15, %r45;
	add.s64 	%rd16, %rd4, %rd15;
	ld.global.f64 	%fd134, [%rd16];
	ld.global.f64 	%fd133, [%rd16+8];
	ld.global.f64 	%fd132, [%rd16+16];
	ld.global.f64 	%fd131, [%rd16+24];
	ld.global.f64 	%fd130, [%rd16+32];
	ld.global.f64 	%fd129, [%rd16+40];
$L__BB8_14:
	// begin inline asm
	mov.u32 %r46, %laneid;
	// end inline asm
	add.s32 	%r48, %r46, %r21;
	mov.u32 	%r49, _ZZN3cub18CUB_300001_SM_10006detail10merge_sort30DeviceMergeSortBlockSortKernelINS2_10policy_hubIP4PolyE9Policy600ES6_PNS0_8NullTypeES6_SA_mN4cuda3std3__44lessIS5_EES5_S9_EEvbT0_T1_T2_T3_T4_PT6_PT7_T5_NS1_7vsmem_tEE19static_temp_storage;
	mad.lo.s32 	%r23, %r48, 48, %r49;
	st.shared.v2.f64 	[%r23], {%fd134, %fd133};
	st.shared.v2.f64 	[%r23+16], {%fd132, %fd131};
	st.shared.v2.f64 	[%r23+32], {%fd130, %fd129};
	bar.warp.sync 	-1;
	ld.shared.v2.f64 	{%fd141, %fd142}, [%r23];
	ld.shared.v2.f64 	{%fd143, %fd144}, [%r23+16];
	ld.shared.v2.f64 	{%fd145, %fd146}, [%r23+32];
	bar.sync 	0;
	// begin inline asm
	griddepcontrol.launch_dependents;
	// end inline asm
	mov.b32 	%r120, 2;
	mad.lo.s32 	%r53, %r20, 48, %r49;
$L__BB8_15:
	shr.u32 	%r50, %r120, 1;
	add.s32 	%r51, %r120, -1;
	bar.sync 	0;
	st.shared.v2.f64 	[%r53], {%fd141, %fd142};
	st.shared.v2.f64 	[%r53+16], {%fd143, %fd144};
	st.shared.v2.f64 	[%r53+32], {%fd145, %fd146};
	bar.sync 	0;
	neg.s32 	%r54, %r120;
	and.b32  	%r55, %r20, %r54;
	and.b32  	%r56, %r51, %r20;
	min.s32 	%r25, %r56, %r19;
	min.s32 	%r26, %r55, %r19;
	add.s32 	%r57, %r26, %r50;
	min.s32 	%r27, %r57, %r19;
	add.s32 	%r58, %r27, %r50;
	min.s32 	%r28, %r58, %r19;
	sub.s32 	%r59, %r27, %r26;
	sub.s32 	%r60, %r28, %r27;
	setp.lt.s32 	%p3, %r25, %r60;
	sub.s32 	%r61, %r25, %r60;
	selp.b32 	%r123, 0, %r61, %p3;
	min.s32 	%r121, %r59, %r25;
	setp.ge.s32 	%p4, %r123, %r121;
	@%p4 bra 	$L__BB8_18;
	add.s32 	%r31, %r27, %r25;
$L__BB8_17:
	sub.s32 	%r62, %r121, %r123;
	shr.u32 	%r63, %r62, 31;
	add.s32 	%r64, %r62, %r63;
	shr.s32 	%r65, %r64, 1;
	add.s32 	%r66, %r65, %r123;
	add.s32 	%r67, %r66, %r26;
	mov.u32 	%r68, _ZZN3cub18CUB_300001_SM_10006detail10merge_sort30DeviceMergeSortBlockSortKernelINS2_10policy_hubIP4PolyE9Policy600ES6_PNS0_8NullTypeES6_SA_mN4cuda3std3__44lessIS5_EES5_S9_EEvbT0_T1_T2_T3_T4_PT6_PT7_T5_NS1_7vsmem_tEE19static_temp_storage;
	mad.lo.s32 	%r69, %r67, 48, %r68;
	ld.shared.f64 	%fd91, [%r69+40];
	not.b32 	%r70, %r66;
	add.s32 	%r71, %r31, %r70;
	mad.lo.s32 	%r72, %r71, 48, %r68;
	ld.shared.f64 	%fd92, [%r72+40];
	setp.geu.f64 	%p5, %fd92, %fd91;
	add.s32 	%r73, %r66, 1;
	selp.b32 	%r123, %r73, %r123, %p5;
	selp.b32 	%r121, %r121, %r66, %p5;
	setp.lt.s32 	%p6, %r123, %r121;
	@%p6 bra 	$L__BB8_17;
$L__BB8_18:
	add.s32 	%r37, %r123, %r26;
	add.s32 	%r74, %r27, %r25;
	sub.s32 	%r38, %r74, %r123;
	mov.u32 	%r75, _ZZN3cub18CUB_300001_SM_10006detail10merge_sort30DeviceMergeSortBlockSortKernelINS2_10policy_hubIP4PolyE9Policy600ES6_PNS0_8NullTypeES6_SA_mN4cuda3std3__44lessIS5_EES5_S9_EEvbT0_T1_T2_T3_T4_PT6_PT7_T5_NS1_7vsmem_tEE19static_temp_storage;
	mad.lo.s32 	%r76, %r37, 48, %r75;
	ld.shared.v2.f64 	{%fd61, %fd62}, [%r76];
	ld.shared.v2.f64 	{%fd63, %fd64}, [%r76+16];
	ld.shared.v2.f64 	{%fd65, %fd66}, [%r76+32];
	setp.ge.s32 	%p7, %r38, %r28;
	@%p7 bra 	$L__BB8_20;
	mov.u32 	%r77, _ZZN3cub18CUB_300001_SM_10006detail10merge_sort30DeviceMergeSortBlockSortKernelINS2_10policy_hubIP4PolyE9Policy600ES6_PNS0_8NullTypeES6_SA_mN4cuda3std3__44lessIS5_EES5_S9_EEvbT0_T1_T2_T3_T4_PT6_PT7_T5_NS1_7vsmem_tEE19static_temp_storage;
	mad.lo.s32 	%r78, %r38, 48, %r77;
	ld.shared.v2.f64 	{%fd145, %fd146}, [%r78+32];
	ld.shared.v2.f64 	{%fd143, %fd144}, [%r78+16];
	ld.shared.v2.f64 	{%fd141, %fd142}, [%r78];
	setp.ge.s32 	%p8, %r37, %r27;
	setp.lt.f64 	%p9, %fd146, %fd66;
	or.pred  	%p10, %p8, %p9;
	@%p10 bra 	$L__BB8_21;
$L__BB8_20:
	mov.f64 	%fd141, %fd61;
	mov.f64 	%fd142, %fd62;
	mov.f64 	%fd143, %fd63;
	mov.f64 	%fd144, %fd64;
	mov.f64 	%fd145, %fd65;
	mov.f64 	%fd146, %fd66;
$L__BB8_21:
	shl.b32 	%r39, %r120, 1;
	setp.lt.u32 	%p11, %r120, 129;
	mov.u32 	%r120, %r39;
	@%p11 bra 	$L__BB8_15;
	ld.param.s8 	%rs2, [_ZN3cub18CUB_300001_SM_10006detail10merge_sort30DeviceMergeSortBlockSortKernelINS2_10policy_hubIP4PolyE9Policy600ES6_PNS0_8NullTypeES6_SA_mN4cuda3std3__44lessIS5_EES5_S9_EEvbT0_T1_T2_T3_T4_PT6_PT7_T5_NS1_7vsmem_tE_param_0];
	mov.u32 	%r79, %ctaid.x;
	mul.wide.u32 	%rd5, %r79, 256;
	bar.sync 	0;
	setp.eq.s16 	%p12, %rs2, 0;
	@%p12 bra 	$L__BB8_27;
	st.shared.v2.f64 	[%r23], {%fd141, %fd142};
	st.shared.v2.f64 	[%r23+16], {%fd143, %fd144};
	st.shared.v2.f64 	[%r23+32], {%fd145, %fd146};
	bar.warp.sync 	-1;
	ld.shared.v2.f64 	{%fd80, %fd79}, [%r23];
	ld.shared.v2.f64 	{%fd82, %fd81}, [%r23+16];
	ld.shared.v2.f64 	{%fd84, %fd83}, [%r23+32];
	setp.ne.s32 	%p13, %r20, 0;
	@%p13 bra 	$L__BB8_25;
	st.volatile.shared.u32 	[_ZZN3cub18CUB_300001_SM_10006detail10merge_sort30DeviceMergeSortBlockSortKernelINS2_10policy_hubIP4PolyE9Policy600ES6_PNS0_8NullTypeES6_SA_mN4cuda3std3__44lessIS5_EES5_S9_EEvbT0_T1_T2_T3_T4_PT6_PT7_T5_NS1_7vsmem_tEE19static_temp_storage+12288], %r19;
$L__BB8_25:
	ld.param.u64 	%rd29, [_ZN3cub18CUB_300001_SM_10006detail10merge_sort30DeviceMergeSortBlockSortKernelINS2_10policy_hubIP4PolyE9Policy600ES6_PNS0_8NullTypeES6_SA_mN4cuda3std3__44lessIS5_EES5_S9_EEvbT0_T1_T2_T3_T4_PT6_PT7_T5_NS1_7vsmem_tE_param_3];
	bar.sync 	0;
	ld.volatile.shared.u32 	%r80, [_ZZN3cub18CUB_300001_SM_10006detail10merge_sort30DeviceMergeSortBlockSortKernelINS2_10policy_hubIP4PolyE9Policy600ES6_PNS0_8NullTypeES6_SA_mN4cuda3std3__44lessIS5_EES5_S9_EEvbT0_T1_T2_T3_T4_PT6_PT7_T5_NS1_7vsmem_tEE19static_temp_storage+12288];
	cvt.u64.u32 	%rd17, %r20;
	add.s64 	%rd18, %rd5, %rd17;
	cvta.to.global.u64 	%rd19, %rd29;
	mad.lo.s64 	%rd6, %rd18, 48, %rd19;
	setp.ge.s32 	%p14, %r20, %r80;
	@%p14 bra 	$L__BB8_31;
	st.global.f64 	[%rd6], %fd80;
	st.global.f64 	[%rd6+8], %fd79;
	st.global.f64 	[%rd6+16], %fd82;
	st.global.f64 	[%rd6+24], %fd81;
	st.global.f64 	[%rd6+32], %fd84;
	st.global.f64 	[%rd6+40], %fd83;
	bra.uni 	$L__BB8_31;
$L__BB8_27:
	st.shared.v2.f64 	[%r23], {%fd141, %fd142};
	st.shared.v2.f64 	[%r23+16], {%fd143, %fd144};
	st.shared.v2.f64 	[%r23+32], {%fd145, %fd146};
	bar.warp.sync 	-1;
	ld.shared.v2.f64 	{%fd86, %fd85}, [%r23];
	ld.shared.v2.f64 	{%fd88, %fd87}, [%r23+16];
	ld.shared.v2.f64 	{%fd90, %fd89}, [%r23+32];
	setp.ne.s32 	%p15, %r20, 0;
	@%p15 bra 	$L__BB8_29;
	st.volatile.shared.u32 	[_ZZN3cub18CUB_300001_SM_10006detail10merge_sort30DeviceMergeSortBlockSortKernelINS2_10policy_hubIP4PolyE9Policy600ES6_PNS0_8NullTypeES6_SA_mN4cuda3std3__44lessIS5_EES5_S9_EEvbT0_T1_T2_T3_T4_PT6_PT7_T5_NS1_7vsmem_tEE19static_temp_storage+12288], %r19;
$L__BB8_29:
	ld.param.u64 	%rd31, [_ZN3cub18CUB_300001_SM_10006detail10merge_sort30DeviceMergeSortBlockSortKernelINS2_10policy_hubIP4PolyE9Policy600ES6_PNS0_8NullTypeES6_SA_mN4cuda3std3__44lessIS5_EES5_S9_EEvbT0_T1_T2_T3_T4_PT6_PT7_T5_NS1_7vsmem_tE_param_6];
	bar.sync 	0;
	ld.volatile.shared.u32 	%r81, [_ZZN3cub18CUB_300001_SM_10006detail10merge_sort30DeviceMergeSortBlockSortKernelINS2_10policy_hubIP4PolyE9Policy600ES6_PNS0_8NullTypeES6_SA_mN4cuda3std3__44lessIS5_EES5_S9_EEvbT0_T1_T2_T3_T4_PT6_PT7_T5_NS1_7vsmem_tEE19static_temp_storage+12288];
	cvt.u64.u32 	%rd20, %r20;
	add.s64 	%rd21, %rd5, %rd20;
	cvta.to.global.u64 	%rd22, %rd31;
	mad.lo.s64 	%rd7, %rd21, 48, %rd22;
	setp.ge.s32 	%p16, %r20, %r81;
	@%p16 bra 	$L__BB8_31;
	st.global.f64 	[%rd7], %fd86;
	st.global.f64 	[%rd7+8], %fd85;
	st.global.f64 	[%rd7+16], %fd88;
	st.global.f64 	[%rd7+24], %fd87;
	st.global.f64 	[%rd7+32], %fd90;
	st.global.f64 	[%rd7+40], %fd89;
$L__BB8_31:
	ret;

}
	// .globl	_ZN3cub18CUB_300001_SM_10006detail10merge_sort30DeviceMergeSortPartitionKernelIP4PolymN4cuda3std3__44lessIS4_EES4_EEvbT_PT2_T0_SE_PSE_T1_SE_i
.visible .entry _ZN3cub18CUB_300001_SM_10006detail10merge_sort30DeviceMergeSortPartitionKernelIP4PolymN4cuda3std3__44lessIS4_EES4_EEvbT_PT2_T0_SE_PSE_T1_SE_i(
	.param .u8 _ZN3cub18CUB_300001_SM_10006detail10merge_sort30DeviceMergeSortPartitionKernelIP4PolymN4cuda3std3__44lessIS4_EES4_EEvbT_PT2_T0_SE_PSE_T1_SE_i_param_0,
	.param .u64 .ptr .align 1 _ZN3cub18CUB_300001_SM_10006detail10merge_sort30DeviceMergeSortPartitionKernelIP4PolymN4cuda3std3__44lessIS4_EES4_EEvbT_PT2_T0_SE_PSE_T1_SE_i_param_1,
	.param .u64 .ptr .align 1 _ZN3cub18CUB_300001_SM_10006detail10merge_sort30DeviceMergeSortPartitionKernelIP4PolymN4cuda3std3__44lessIS4_EES4_EEvbT_PT2_T0_SE_PSE_T1_SE_i_param_2,
	.param .u64 _ZN3cub18CUB_300001_SM_10006detail10merge_sort30DeviceMergeSortPartitionKernelIP4PolymN4cuda3std3__44lessIS4_EES4_EEvbT_PT2_T0_SE_PSE_T1_SE_i_param_3,
	.param .u64 _ZN3cub18CUB_300001_SM_10006detail10merge_sort30DeviceMergeSortPartitionKernelIP4PolymN4cuda3std3__44lessIS4_EES4_EEvbT_PT2_T0_SE_PSE_T1_SE_i_param_4,
	.param .u64 .ptr .align 1 _ZN3cub18CUB_300001_SM_10006detail10merge_sort30DeviceMergeSortPartitionKernelIP4PolymN4cuda3std3__44lessIS4_EES4_EEvbT_PT2_T0_SE_PSE_T1_SE_i_param_5,
	.param .align 1 .b8 _ZN3cub18CUB_300001_SM_10006detail10merge_sort30DeviceMergeSortPartitionKernelIP4PolymN4cuda3std3__44lessIS4_EES4_EEvbT_PT2_T0_SE_PSE_T1_SE_i_param_6[1],
	.param .u64 _ZN3cub18CUB_300001_SM_10006detail10merge_sort30DeviceMergeSortPartitionKernelIP4PolymN4cuda3std3__44lessIS4_EES4_EEvbT_PT2_T0_SE_PSE_T1_SE_i_param_7,
	.param .u32 _ZN3cub18CUB_300001_SM_10006detail10merge_sort30DeviceMergeSortPartitionKernelIP4PolymN4cuda3std3__44lessIS4_EES4_EEvbT_PT2_T0_SE_PSE_T1_SE_i_param_8
)
{
	.reg .pred 	%p<10>;
	.reg .b16 	%rs<2>;
	.reg .b32 	%r<6>;
	.reg .b64 	%rd<81>;
	.reg .b64 	%fd<5>;

	ld.param.s8 	%rs1, [_ZN3cub18CUB_300001_SM_10006detail10merge_sort30DeviceMergeSortPartitionKernelIP4PolymN4cuda3std3__44lessIS4_EES4_EEvbT_PT2_T0_SE_PSE_T1_SE_i_param_0];
	ld.param.u64 	%rd26, [_ZN3cub18CUB_300001_SM_10006detail10merge_sort30DeviceMergeSortPartitionKernelIP4PolymN4cuda3std3__44lessIS4_EES4_EEvbT_PT2_T0_SE_PSE_T1_SE_i_param_1];
	ld.param.u64 	%rd27, [_ZN3cub18CUB_300001_SM_10006detail10merge_sort30DeviceMergeSortPartitionKernelIP4PolymN4cuda3std3__44lessIS4_EES4_EEvbT_PT2_T0_SE_PSE_T1_SE_i_param_2];
	ld.param.u64 	%rd28, [_ZN3cub18CUB_300001_SM_10006detail10merge_sort30DeviceMergeSortPartitionKernelIP4PolymN4cuda3std3__44lessIS4_EES4_EEvbT_PT2_T0_SE_PSE_T1_SE_i_param_3];
	ld.param.u64 	%rd29, [_ZN3cub18CUB_300001_SM_10006detail10merge_sort30DeviceMergeSortPartitionKernelIP4PolymN4cuda3std3__44lessIS4_EES4_EEvbT_PT2_T0_SE_PSE_T1_SE_i_param_4];
	ld.param.u64 	%rd31, [_ZN3cub18CUB_300001_SM_10006detail10merge_sort30DeviceMergeSortPartitionKernelIP4PolymN4cuda3std3__44lessIS4_EES4_EEvbT_PT2_T0_SE_PSE_T1_SE_i_param_5];
	ld.param.u64 	%rd30, [_ZN3cub18CUB_300001_SM_10006detail10merge_sort30DeviceMergeSortPartitionKernelIP4PolymN4cuda3std3__44lessIS4_EES4_EEvbT_PT2_T0_SE_PSE_T1_SE_i_param_7];
	ld.param.u32 	%r1, [_ZN3cub18CUB_300001_SM_10006detail10merge_sort30DeviceMergeSortPartitionKernelIP4PolymN4cuda3std3__44lessIS4_EES4_EEvbT_PT2_T0_SE_PSE_T1_SE_i_param_8];
	cvta.to.global.u64 	%rd1, %rd31;
	mov.u32 	%r2, %ntid.x;
	mov.u32 	%r3, %ctaid.x;
	mov.u32 	%r4, %tid.x;
	mad.lo.s32 	%r5, %r2, %r3, %r4;
	cvt.u64.u32 	%rd2, %r5;
	setp.le.u64 	%p1, %rd29, %rd2;
	@%p1 bra 	$L__BB9_11;
	shr.u64 	%rd32, %rd30, 1;
	add.s64 	%rd3, %rd30, 4294967295;
	neg.s64 	%rd33, %rd30;
	and.b64  	%rd34, %rd33, %rd2;
	cvt.s64.s32 	%rd4, %r1;
	mul.lo.s64 	%rd35, %rd34, %rd4;
	mul.lo.s64 	%rd36, %rd32, %rd4;
	min.u64 	%rd5, %rd35, %rd28;
	not.b64 	%rd37, %rd35;
	min.u64 	%rd38, %rd36, %rd37;
	add.s64 	%rd39, %rd38, %rd35;
	min.u64 	%rd6, %rd39, %rd28;
	not.b64 	%rd40, %rd6;
	min.u64 	%rd41, %rd36, %rd40;
	add.s64 	%rd42, %rd41, %rd6;
	min.u64 	%rd7, %rd42, %rd28;
	// begin inline asm
	griddepcontrol.wait;
	// end inline asm
	add.s64 	%rd43, %rd2, 1;
	setp.ne.s64 	%p2, %rd43, %rd29;
	@%p2 bra 	$L__BB9_3;
	shl.b64 	%rd74, %rd2, 3;
	add.s64 	%rd75, %rd1, %rd74;
	st.global.u64 	[%rd75], %rd6;
	bra.uni 	$L__BB9_11;
$L__BB9_3:
	sub.s64 	%rd44, %rd7, %rd5;
	and.b64  	%rd45, %rd3, %rd2;
	mul.lo.s64 	%rd46, %rd45, %rd4;
	min.u64 	%rd8, %rd46, %rd44;
	setp.eq.s16 	%p3, %rs1, 0;
	@%p3 bra 	$L__BB9_7;
	sub.s64 	%rd47, %rd6, %rd5;
	sub.s64 	%rd48, %rd7, %rd6;
	max.u64 	%rd49, %rd8, %rd48;
	sub.s64 	%rd80, %rd49, %rd48;
	min.u64 	%rd76, %rd47, %rd8;
	setp.ge.u64 	%p4, %rd80, %rd76;
	@%p4 bra 	$L__BB9_10;
	cvta.to.global.u64 	%rd11, %rd26;
	add.s64 	%rd12, %rd8, %rd6;
$L__BB9_6:
	sub.s64 	%rd50, %rd76, %rd80;
	shr.u64 	%rd51, %rd50, 1;
	add.s64 	%rd52, %rd51, %rd80;
	add.s64 	%rd53, %rd52, %rd5;
	mad.lo.s64 	%rd54, %rd53, 48, %rd11;
	ld.global.f64 	%fd1, [%rd54+40];
	not.b64 	%rd55, %rd52;
	add.s64 	%rd56, %rd12, %rd55;
	mad.lo.s64 	%rd57, %rd56, 48, %rd11;
	ld.global.f64 	%fd2, [%rd57+40];
	setp.geu.f64 	%p5, %fd2, %fd1;
	add.s64 	%rd58, %rd52, 1;
	selp.b64 	%rd80, %rd58, %rd80, %p5;
	selp.b64 	%rd76, %rd76, %rd52, %p5;
	setp.lt.u64 	%p6, %rd80, %rd76;
	@%p6 bra 	$L__BB9_6;
	bra.uni 	$L__BB9_10;
$L__BB9_7:
	sub.s64 	%rd59, %rd6, %rd5;
	sub.s64 	%rd60, %rd7, %rd6;
	max.u64 	%rd61, %rd8, %rd60;
	sub.s64 	%rd80, %rd61, %rd60;
	min.u64 	%rd78, %rd59, %rd8;
	setp.ge.u64 	%p7, %rd80, %rd78;
	@%p7 bra 	$L__BB9_10;
	cvta.to.global.u64 	%rd19, %rd27;
	add.s64 	%rd20, %rd8, %rd6;
$L__BB9_9:
	sub.s64 	%rd62, %rd78, %rd80;
	shr.u64 	%rd63, %rd62, 1;
	add.s64 	%rd64, %rd63, %rd80;
	add.s64 	%rd65, %rd64, %rd5;
	mad.lo.s64 	%rd66, %rd65, 48, %rd19;
	ld.global.f64 	%fd3, [%rd66+40];
	not.b64 	%rd67, %rd64;
	add.s64 	%rd68, %rd20, %rd67;
	mad.lo.s64 	%rd69, %rd68, 48, %rd19;
	ld.global.f64 	%fd4, [%rd69+40];
	setp.geu.f64 	%p8, %fd4, %fd3;
	add.s64 	%rd70, %rd64, 1;
	selp.b64 	%rd80, %rd70, %rd80, %p8;
	selp.b64 	%rd78, %rd78, %rd64, %p8;
	setp.lt.u64 	%p9, %rd80, %rd78;
	@%p9 bra 	$L__BB9_9;
$L__BB9_10:
	add.s64 	%rd71, %rd80, %rd5;
	shl.b64 	%rd72, %rd2, 3;
	add.s64 	%rd73, %rd1, %rd72;
	st.global.u64 	[%rd73], %rd71;
$L__BB9_11:
	ret;

}
	// .globl	_ZN3cub18CUB_300001_SM_10006detail10merge_sort26DeviceMergeSortMergeKernelINS2_10policy_hubIP4PolyE9Policy600ES6_PNS0_8NullTypeES6_SA_mN4cuda3std3__44lessIS5_EES5_S9_EEvbT2_T3_T4_PT6_PT7_T5_PSI_SI_NS1_7vsmem_tE
.visible .entry _ZN3cub18CUB_300001_SM_10006detail10merge_sort26DeviceMergeSortMergeKernelINS2_10policy_hubIP4PolyE9Policy600ES6_PNS0_8NullTypeES6_SA_mN4cuda3std3__44lessIS5_EES5_S9_EEvbT2_T3_T4_PT6_PT7_T5_PSI_SI_NS1_7vsmem_tE(
	.param .u8 _ZN3cub18CUB_300001_SM_10006detail10merge_sort26DeviceMergeSortMergeKernelINS2_10policy_hubIP4PolyE9Policy600ES6_PNS0_8NullTypeES6_SA_mN4cuda3std3__44lessIS5_EES5_S9_EEvbT2_T3_T4_PT6_PT7_T5_PSI_SI_NS1_7vsmem_tE_param_0,
	.param .u64 .ptr .align 1 _ZN3cub18CUB_300001_SM_10006detail10merge_sort26DeviceMergeSortMergeKernelINS2_10policy_hubIP4PolyE9Policy600ES6_PNS0_8NullTypeES6_SA_mN4cuda3std3__44lessIS5_EES5_S9_EEvbT2_T3_T4_PT6_PT7_T5_PSI_SI_NS1_7vsmem_tE_param_1,
	.param .u64 .ptr .align 1 _ZN3cub18CUB_300001_SM_10006detail10merge_sort26DeviceMergeSortMergeKernelINS2_10policy_hubIP4PolyE9Policy600ES6_PNS0_8NullTypeES6_SA_mN4cuda3std3__44lessIS5_EES5_S9_EEvbT2_T3_T4_PT6_PT7_T5_PSI_SI_NS1_7vsmem_tE_param_2,
	.param .u64 _ZN3cub18CUB_300001_SM_10006detail10merge_sort26DeviceMergeSortMergeKernelINS2_10policy_hubIP4PolyE9Policy600ES6_PNS0_8NullTypeES6_SA_mN4cuda3std3__44lessIS5_EES5_S9_EEvbT2_T3_T4_PT6_PT7_T5_PSI_SI_NS1_7vsmem_tE_param_3,
	.param .u64 .ptr .align 1 _ZN3cub18CUB_300001_SM_10006detail10merge_sort26DeviceMergeSortMergeKernelINS2_10policy_hubIP4PolyE9Policy600ES6_PNS0_8NullTypeES6_SA_mN4cuda3std3__44lessIS5_EES5_S9_EEvbT2_T3_T4_PT6_PT7_T5_PSI_SI_NS1_7vsmem_tE_param_4,
	.param .u64 .ptr .align 1 _ZN3cub18CUB_300001_SM_10006detail10merge_sort26DeviceMergeSortMergeKernelINS2_10policy_hubIP4PolyE9Policy600ES6_PNS0_8NullTypeES6_SA_mN4cuda3std3__44lessIS5_EES5_S9_EEvbT2_T3_T4_PT6_PT7_T5_PSI_SI_NS1_7vsmem_tE_param_5,
	.param .align 1 .b8 _ZN3cub18CUB_300001_SM_10006detail10merge_sort26DeviceMergeSortMergeKernelINS2_10policy_hubIP4PolyE9Policy600ES6_PNS0_8NullTypeES6_SA_mN4cuda3std3__44lessIS5_EES5_S9_EEvbT2_T3_T4_PT6_PT7_T5_PSI_SI_NS1_7vsmem_tE_param_6[1],
	.param .u64 .ptr .align 1 _ZN3cub18CUB_300001_SM_10006detail10merge_sort26DeviceMergeSortMergeKernelINS2_10policy_hubIP4PolyE9Policy600ES6_PNS0_8NullTypeES6_SA_mN4cuda3std3__44lessIS5_EES5_S9_EEvbT2_T3_T4_PT6_PT7_T5_PSI_SI_NS1_7vsmem_tE_param_7,
	.param .u64 _ZN3cub18CUB_300001_SM_10006detail10merge_sort26DeviceMergeSortMergeKernelINS2_10policy_hubIP4PolyE9Policy600ES6_PNS0_8NullTypeES6_SA_mN4cuda3std3__44lessIS5_EES5_S9_EEvbT2_T3_T4_PT6_PT7_T5_PSI_SI_NS1_7vsmem_tE_param_8,
	.param .align 8 .b8 _ZN3cub18CUB_300001_SM_10006detail10merge_sort26DeviceMergeSortMergeKernelINS2_10policy_hubIP4PolyE9Policy600ES6_PNS0_8NullTypeES6_SA_mN4cuda3std3__44lessIS5_EES5_S9_EEvbT2_T3_T4_PT6_PT7_T5_PSI_SI_NS1_7vsmem_tE_param_9[8]
)
.maxntid 256
{
	.reg .pred 	%p<36>;
	.reg .b16 	%rs<6>;
	.reg .b32 	%r<117>;
	.reg .b64 	%rd<115>;
	.reg .b64 	%fd<155>;
	// demoted variable
	.shared .align 16 .b8 _ZZN3cub18CUB_300001_SM_10006detail10merge_sort26DeviceMergeSortMergeKernelINS2_10policy_hubIP4PolyE9Policy600ES6_PNS0_8NullTypeES6_SA_mN4cuda3std3__44lessIS5_EES5_S9_EEvbT2_T3_T4_PT6_PT7_T5_PSI_SI_NS1_7vsmem_tEE19static_temp_storage[12336];
	ld.param.u64 	%rd23, [_ZN3cub18CUB_300001_SM_10006detail10merge_sort26DeviceMergeSortMergeKernelINS2_10policy_hubIP4PolyE9Policy600ES6_PNS0_8NullTypeES6_SA_mN4cuda3std3__44lessIS5_EES5_S9_EEvbT2_T3_T4_PT6_PT7_T5_PSI_SI_NS1_7vsmem_tE_param_1];
	ld.param.u64 	%rd24, [_ZN3cub18CUB_300001_SM_10006detail10merge_sort26DeviceMergeSortMergeKernelINS2_10policy_hubIP4PolyE9Policy600ES6_PNS0_8NullTypeES6_SA_mN4cuda3std3__44lessIS5_EES5_S9_EEvbT2_T3_T4_PT6_PT7_T5_PSI_SI_NS1_7vsmem_tE_param_4];
	cvta.to.global.u64 	%rd1, %rd24;
	cvta.to.global.u64 	%rd2, %rd23;
	mov.u32 	%r30, %ctaid.x;
	mov.u32 	%r31, %nctaid.x;
	cvt.u64.u32 	%rd3, %r30;
	mov.u32 	%r1, %tid.x;
	add.s32 	%r32, %r31, -1;
	setp.ge.u32 	%p1, %r30, %r32;
	@%p1 bra 	$L__BB10_17;
	ld.param.u64 	%rd114, [_ZN3cub18CUB_300001_SM_10006detail10merge_sort26DeviceMergeSortMergeKernelINS2_10policy_hubIP4PolyE9Policy600ES6_PNS0_8NullTypeES6_SA_mN4cuda3std3__44lessIS5_EES5_S9_EEvbT2_T3_T4_PT6_PT7_T5_PSI_SI_NS1_7vsmem_tE_param_8];
	ld.param.u64 	%rd112, [_ZN3cub18CUB_300001_SM_10006detail10merge_sort26DeviceMergeSortMergeKernelINS2_10policy_hubIP4PolyE9Policy600ES6_PNS0_8NullTypeES6_SA_mN4cuda3std3__44lessIS5_EES5_S9_EEvbT2_T3_T4_PT6_PT7_T5_PSI_SI_NS1_7vsmem_tE_param_7];
	ld.param.u64 	%rd110, [_ZN3cub18CUB_300001_SM_10006detail10merge_sort26DeviceMergeSortMergeKernelINS2_10policy_hubIP4PolyE9Policy600ES6_PNS0_8NullTypeES6_SA_mN4cuda3std3__44lessIS5_EES5_S9_EEvbT2_T3_T4_PT6_PT7_T5_PSI_SI_NS1_7vsmem_tE_param_3];
	ld.param.s8 	%rs4, [_ZN3cub18CUB_300001_SM_10006detail10merge_sort26DeviceMergeSortMergeKernelINS2_10policy_hubIP4PolyE9Policy600ES6_PNS0_8NullTypeES6_SA_mN4cuda3std3__44lessIS5_EES5_S9_EEvbT2_T3_T4_PT6_PT7_T5_PSI_SI_NS1_7vsmem_tE_param_0];
	cvta.to.global.u64 	%rd66, %rd112;
	shl.b64 	%rd67, %rd3, 3;
	add.s64 	%rd68, %rd66, %rd67;
	ld.global.u64 	%rd4, [%rd68];
	ld.global.u64 	%rd69, [%rd68+8];
	neg.s64 	%rd70, %rd114;
	and.b64  	%rd71, %rd70, %rd3;
	shl.b64 	%rd5, %rd71, 8;
	shl.b64 	%rd72, %rd114, 7;
	and.b64  	%rd6, %rd72, -256;
	sub.s64 	%rd73, %rd3, %rd71;
	shl.b64 	%rd74, %rd73, 8;
	sub.s64 	%rd75, %rd4, %rd5;
	sub.s64 	%rd76, %rd69, %rd5;
	sub.s64 	%rd77, %rd110, %rd5;
	max.u64 	%rd78, %rd77, %rd6;
	sub.s64 	%rd79, %rd78, %rd6;
	sub.s64 	%rd80, %rd74, %rd75;
	min.u64 	%rd7, %rd80, %rd79;
	setp.eq.s64 	%p22, %rd73, -1;
	selp.b64 	%rd81, 255, 256, %p22;
	add.s64 	%rd82, %rd81, %rd74;
	sub.s64 	%rd83, %rd82, %rd76;
	or.b64  	%rd84, %rd70, %rd3;
	setp.eq.s64 	%p23, %rd84, -1;
	min.u64 	%rd85, %rd6, %rd77;
	selp.b64 	%rd86, %rd85, %rd76, %p23;
	selp.b64 	%rd87, %rd6, %rd83, %p23;
	min.u64 	%rd88, %rd87, %rd79;
	cvt.u32.u64 	%r75, %rd75;
	cvt.u32.u64 	%r76, %rd86;
	sub.s32 	%r2, %r76, %r75;
	cvt.u32.u64 	%r77, %rd88;
	cvt.u32.u64 	%r78, %rd7;
	sub.s32 	%r3, %r77, %r78;
	// begin inline asm
	griddepcontrol.wait;
	// end inline asm
	setp.eq.s16 	%p24, %rs4, 0;
	@%p24 bra 	$L__BB10_5;
	add.s64 	%rd89, %rd5, %rd6;
	add.s64 	%rd8, %rd89, %rd7;
	setp.ge.s32 	%p25, %r1, %r2;
	@%p25 bra 	$L__BB10_4;
	cvt.u64.u32 	%rd93, %r1;
	add.s64 	%rd94, %rd4, %rd93;
	mad.lo.s64 	%rd95, %rd94, 48, %rd2;
	ld.global.f64 	%fd136, [%rd95];
	ld.global.f64 	%fd135, [%rd95+8];
	ld.global.f64 	%fd134, [%rd95+16];
	ld.global.f64 	%fd133, [%rd95+24];
	ld.global.f64 	%fd132, [%rd95+32];
	ld.global.f64 	%fd131, [%rd95+40];
	bra.uni 	$L__BB10_8;
$L__BB10_4:
	sub.s32 	%r79, %r1, %r2;
	cvt.s64.s32 	%rd90, %r79;
	add.s64 	%rd91, %rd8, %rd90;
	mad.lo.s64 	%rd92, %rd91, 48, %rd2;
	ld.global.f64 	%fd136, [%rd92];
	ld.global.f64 	%fd135, [%rd92+8];
	ld.global.f64 	%fd134, [%rd92+16];
	ld.global.f64 	%fd133, [%rd92+24];
	ld.global.f64 	%fd132, [%rd92+32];
	ld.global.f64 	%fd131, [%rd92+40];
	bra.uni 	$L__BB10_8;
$L__BB10_5:
	add.s64 	%rd96, %rd5, %rd6;
	add.s64 	%rd9, %rd96, %rd7;
	setp.ge.s32 	%p26, %r1, %r2;
	@%p26 bra 	$L__BB10_7;
	cvt.u64.u32 	%rd100, %r1;
	add.s64 	%rd101, %rd4, %rd100;
	mad.lo.s64 	%rd102, %rd101, 48, %rd1;
	ld.global.f64 	%fd136, [%rd102];
	ld.global.f64 	%fd135, [%rd102+8];
	ld.global.f64 	%fd134, [%rd102+16];
	ld.global.f64 	%fd133, [%rd102+24];
	ld.global.f64 	%fd132, [%rd102+32];
	ld.global.f64 	%fd131, [%rd102+40];
	bra.uni 	$L__BB10_8;
$L__BB10_7:
	sub.s32 	%r80, %r1, %r2;
	cvt.s64.s32 	%rd97, %r80;
	add.s64 	%rd98, %rd9, %rd97;
	mad.lo.s64 	%rd99, %rd98, 48, %rd1;
	ld.global.f64 	%fd136, [%rd99];
	ld.global.f64 	%fd135, [%rd99+8];
	ld.global.f64 	%fd134, [%rd99+16];
	ld.global.f64 	%fd133, [%rd99+24];
	ld.global.f64 	%fd132, [%rd99+32];
	ld.global.f64 	%fd131, [%rd99+40];
$L__BB10_8:
	mov.u32 	%r81, _ZZN3cub18CUB_300001_SM_10006detail10merge_sort26DeviceMergeSortMergeKernelINS2_10policy_hubIP4PolyE9Policy600ES6_PNS0_8NullTypeES6_SA_mN4cuda3std3__44lessIS5_EES5_S9_EEvbT2_T3_T4_PT6_PT7_T5_PSI_SI_NS1_7vsmem_tEE19static_temp_storage;
	mad.lo.s32 	%r82, %r1, 48, %r81;
	st.shared.v2.f64 	[%r82], {%fd136, %fd135};
	st.shared.v2.f64 	[%r82+16], {%fd134, %fd133};
	st.shared.v2.f64 	[%r82+32], {%fd132, %fd131};
	bar.sync 	0;
	// begin inline asm
	griddepcontrol.launch_dependents;
	// end inline asm
	add.s32 	%r4, %r3, %r2;
	min.s32 	%r5, %r1, %r4;
	setp.lt.s32 	%p27, %r5, %r3;
	sub.s32 	%r83, %r5, %r3;
	selp.b32 	%r113, 0, %r83, %p27;
	min.s32 	%r111, %r5, %r2;
	setp.ge.s32 	%p28, %r113, %r111;
	@%p28 bra 	$L__BB10_11;
	add.s32 	%r8, %r5, %r2;
$L__BB10_10:
	sub.s32 	%r84, %r111, %r113;
	shr.u32 	%r85, %r84, 31;
	add.s32 	%r86, %r84, %r85;
	shr.s32 	%r87, %r86, 1;
	add.s32 	%r88, %r87, %r113;
	mad.lo.s32 	%r90, %r88, 48, %r81;
	ld.shared.f64 	%fd115, [%r90+40];
	not.b32 	%r91, %r88;
	add.s32 	%r92, %r8, %r91;
	mad.lo.s32 	%r93, %r92, 48, %r81;
	ld.shared.f64 	%fd116, [%r93+40];
	setp.geu.f64 	%p29, %fd116, %fd115;
	add.s32 	%r94, %r88, 1;
	selp.b32 	%r113, %r94, %r113, %p29;
	selp.b32 	%r111, %r111, %r88, %p29;
	setp.lt.s32 	%p30, %r113, %r111;
	@%p30 bra 	$L__BB10_10;
$L__BB10_11:
	sub.s32 	%r95, %r5, %r113;
	add.s32 	%r14, %r95, %r2;
	mad.lo.s32 	%r97, %r113, 48, %r81;
	ld.shared.v2.f64 	{%fd31, %fd32}, [%r97];
	ld.shared.v2.f64 	{%fd33, %fd34}, [%r97+16];
	ld.shared.v2.f64 	{%fd35, %fd36}, [%r97+32];
	setp.ge.s32 	%p31, %r14, %r4;
	@%p31 bra 	$L__BB10_13;
	mov.u32 	%r98, _ZZN3cub18CUB_300001_SM_10006detail10merge_sort26DeviceMergeSortMergeKernelINS2_10policy_hubIP4PolyE9Policy600ES6_PNS0_8NullTypeES6_SA_mN4cuda3std3__44lessIS5_EES5_S9_EEvbT2_T3_T4_PT6_PT7_T5_PSI_SI_NS1_7vsmem_tEE19static_temp_storage;
	mad.lo.s32 	%r99, %r14, 48, %r98;
	ld.shared.v2.f64 	{%fd141, %fd142}, [%r99+32];
	ld.shared.v2.f64 	{%fd139, %fd140}, [%r99+16];
	ld.shared.v2.f64 	{%fd137, %fd138}, [%r99];
	setp.ge.s32 	%p32, %r113, %r2;
	setp.lt.f64 	%p33, %fd142, %fd36;
	or.pred  	%p34, %p32, %p33;
	@%p34 bra 	$L__BB10_14;
$L__BB10_13:
	mov.f64 	%fd137, %fd31;
	mov.f64 	%fd138, %fd32;
	mov.f64 	%fd139, %fd33;
	mov.f64 	%fd140, %fd34;
	mov.f64 	%fd141, %fd35;
	mov.f64 	%fd142, %fd36;
$L__BB10_14:
	ld.param.s8 	%rs5, [_ZN3cub18CUB_300001_SM_10006detail10merge_sort26DeviceMergeSortMergeKernelINS2_10policy_hubIP4PolyE9Policy600ES6_PNS0_8NullTypeES6_SA_mN4cuda3std3__44lessIS5_EES5_S9_EEvbT2_T3_T4_PT6_PT7_T5_PSI_SI_NS1_7vsmem_tE_param_0];
	mov.u32 	%r100, %ctaid.x;
	mul.wide.u32 	%rd10, %r100, 256;
	setp.eq.s16 	%p35, %rs5, 0;
	bar.sync 	0;
	@%p35 bra 	$L__BB10_16;
	// begin inline asm
	mov.u32 %r101, %laneid;
	// end inline asm
	and.b32  	%r102, %r1, 992;
	add.s32 	%r103, %r101, %r102;
	mov.u32 	%r104, _ZZN3cub18CUB_300001_SM_10006detail10merge_sort26DeviceMergeSortMergeKernelINS2_10policy_hubIP4PolyE9Policy600ES6_PNS0_8NullTypeES6_SA_mN4cuda3std3__44lessIS5_EES5_S9_EEvbT2_T3_T4_PT6_PT7_T5_PSI_SI_NS1_7vsmem_tEE19static_temp_storage;
	mad.lo.s32 	%r105, %r103, 48, %r104;
	st.shared.v2.f64 	[%r105], {%fd137, %fd138};
	st.shared.v2.f64 	[%r105+16], {%fd139, %fd140};
	st.shared.v2.f64 	[%r105+32], {%fd141, %fd142};
	bar.warp.sync 	-1;
	ld.shared.v2.f64 	{%fd119, %fd120}, [%r105];
	ld.shared.v2.f64 	{%fd121, %fd122}, [%r105+16];
	ld.shared.v2.f64 	{%fd123, %fd124}, [%r105+32];
	cvt.u64.u32 	%rd103, %r1;
	add.s64 	%rd104, %rd10, %rd103;
	mad.lo.s64 	%rd105, %rd104, 48, %rd1;
	st.global.f64 	[%rd105], %fd119;
	st.global.f64 	[%rd105+8], %fd120;
	st.global.f64 	[%rd105+16], %fd121;
	st.global.f64 	[%rd105+24], %fd122;
	st.global.f64 	[%rd105+32], %fd123;
	st.global.f64 	[%rd105+40], %fd124;
	bra.uni 	$L__BB10_41;
$L__BB10_16:
	// begin inline asm
	mov.u32 %r106, %laneid;
	// end inline asm
	and.b32  	%r107, %r1, 992;
	add.s32 	%r108, %r106, %r107;
	mov.u32 	%r109, _ZZN3cub18CUB_300001_SM_10006detail10merge_sort26DeviceMergeSortMergeKernelINS2_10policy_hubIP4PolyE9Policy600ES6_PNS0_8NullTypeES6_SA_mN4cuda3std3__44lessIS5_EES5_S9_EEvbT2_T3_T4_PT6_PT7_T5_PSI_SI_NS1_7vsmem_tEE19static_temp_storage;
	mad.lo.s32 	%r110, %r108, 48, %r109;
	st.shared.v2.f64 	[%r110], {%fd137, %fd138};
	st.shared.v2.f64 	[%r110+16], {%fd139, %fd140};
	st.shared.v2.f64 	[%r110+32], {%fd141, %fd142};
	bar.warp.sync 	-1;
	ld.shared.v2.f64 	{%fd125, %fd126}, [%r110];
	ld.shared.v2.f64 	{%fd127, %fd128}, [%r110+16];
	ld.shared.v2.f64 	{%fd129, %fd130}, [%r110+32];
	cvt.u64.u32 	%rd106, %r1;
	add.s64 	%rd107, %rd10, %rd106;
	mad.lo.s64 	%rd108, %rd107, 48, %rd2;
	st.global.f64 	[%rd108], %fd125;
	st.global.f64 	[%rd108+8], %fd126;
	st.global.f64 	[%rd108+16], %fd127;
	st.global.f64 	[%rd108+24], %fd128;
	st.global.f64 	[%rd108+32], %fd129;
	st.global.f64 	[%rd108+40], %fd130;
	bra.uni 	$L__BB10_41;
$L__BB10_17:
	ld.param.u64 	%rd113, [_ZN3cub18CUB_300001_SM_10006detail10merge_sort26DeviceMergeSortMergeKernelINS2_10policy_hubIP4PolyE9Policy600ES6_PNS0_8NullTypeES6_SA_mN4cuda3std3__44lessIS5_EES5_S9_EEvbT2_T3_T4_PT6_PT7_T5_PSI_SI_NS1_7vsmem_tE_param_8];
	ld.param.u64 	%rd111, [_ZN3cub18CUB_300001_SM_10006detail10merge_sort26DeviceMergeSortMergeKernelINS2_10policy_hubIP4PolyE9Policy600ES6_PNS0_8NullTypeES6_SA_mN4cuda3std3__44lessIS5_EES5_S9_EEvbT2_T3_T4_PT6_PT7_T5_PSI_SI_NS1_7vsmem_tE_param_7];
	ld.param.u64 	%rd109, [_ZN3cub18CUB_300001_SM_10006detail10merge_sort26DeviceMergeSortMergeKernelINS2_10policy_hubIP4PolyE9Policy600ES6_PNS0_8NullTypeES6_SA_mN4cuda3std3__44lessIS5_EES5_S9_EEvbT2_T3_T4_PT6_PT7_T5_PSI_SI_NS1_7vsmem_tE_param_3];
	ld.param.s8 	%rs2, [_ZN3cub18CUB_300001_SM_10006detail10merge_sort26DeviceMergeSortMergeKernelINS2_10policy_hubIP4PolyE9Policy600ES6_PNS0_8NullTypeES6_SA_mN4cuda3std3__44lessIS5_EES5_S9_EEvbT2_T3_T4_PT6_PT7_T5_PSI_SI_NS1_7vsmem_tE_param_0];
	cvta.to.global.u64 	%rd25, %rd111;
	shl.b64 	%rd26, %rd3, 3;
	add.s64 	%rd27, %rd25, %rd26;
	ld.global.u64 	%rd11, [%rd27];
	ld.global.u64 	%rd28, [%rd27+8];
	neg.s64 	%rd29, %rd113;
	and.b64  	%rd30, %rd29, %rd3;
	shl.b64 	%rd12, %rd30, 8;
	shl.b64 	%rd31, %rd113, 7;
	and.b64  	%rd13, %rd31, -256;
	sub.s64 	%rd32, %rd3, %rd30;
	shl.b64 	%rd33, %rd32, 8;
	sub.s64 	%rd34, %rd11, %rd12;
	sub.s64 	%rd35, %rd28, %rd12;
	sub.s64 	%rd36, %rd109, %rd12;
	max.u64 	%rd37, %rd36, %rd13;
	sub.s64 	%rd38, %rd37, %rd13;
	sub.s64 	%rd39, %rd33, %rd34;
	min.u64 	%rd14, %rd39, %rd38;
	setp.eq.s64 	%p2, %rd32, -1;
	selp.b64 	%rd40, 255, 256, %p2;
	add.s64 	%rd41, %rd40, %rd33;
	sub.s64 	%rd42, %rd41, %rd35;
	or.b64  	%rd43, %rd29, %rd3;
	setp.eq.s64 	%p3, %rd43, -1;
	min.u64 	%rd44, %rd13, %rd36;
	selp.b64 	%rd45, %rd44, %rd35, %p3;
	selp.b64 	%rd46, %rd13, %rd42, %p3;
	min.u64 	%rd47, %rd46, %rd38;
	cvt.u32.u64 	%r33, %rd34;
	cvt.u32.u64 	%r34, %rd45;
	sub.s32 	%r15, %r34, %r33;
	cvt.u32.u64 	%r35, %rd47;
	cvt.u32.u64 	%r36, %rd14;
	sub.s32 	%r16, %r35, %r36;
	// begin inline asm
	griddepcontrol.wait;
	// end inline asm
	setp.eq.s16 	%p4, %rs2, 0;
	@%p4 bra 	$L__BB10_22;
	add.s64 	%rd48, %rd12, %rd13;
	add.s64 	%rd15, %rd48, %rd14;
	add.s32 	%r37, %r16, %r15;
	setp.ge.s32 	%p5, %r1, %r37;
	@%p5 bra 	$L__BB10_26;
	setp.ge.s32 	%p6, %r1, %r15;
	@%p6 bra 	$L__BB10_21;
	cvt.u64.u32 	%rd52, %r1;
	add.s64 	%rd53, %rd11, %rd52;
	mad.lo.s64 	%rd54, %rd53, 48, %rd2;
	ld.global.f64 	%fd148, [%rd54];
	ld.global.f64 	%fd147, [%rd54+8];
	ld.global.f64 	%fd146, [%rd54+16];
	ld.global.f64 	%fd145, [%rd54+24];
	ld.global.f64 	%fd144, [%rd54+32];
	ld.global.f64 	%fd143, [%rd54+40];
	bra.uni 	$L__BB10_26;
$L__BB10_21:
	sub.s32 	%r38, %r1, %r15;
	cvt.s64.s32 	%rd49, %r38;
	add.s64 	%rd50, %rd15, %rd49;
	mad.lo.s64 	%rd51, %rd50, 48, %rd2;
	ld.global.f64 	%fd148, [%rd51];
	ld.global.f64 	%fd147, [%rd51+8];
	ld.global.f64 	%fd146, [%rd51+16];
	ld.global.f64 	%fd145, [%rd51+24];
	ld.global.f64 	%fd144, [%rd51+32];
	ld.global.f64 	%fd143, [%rd51+40];
	bra.uni 	$L__BB10_26;
$L__BB10_22:
	add.s64 	%rd55, %rd12, %rd13;
	add.s64 	%rd16, %rd55, %rd14;
	add.s32 	%r39, %r16, %r15;
	setp.ge.s32 	%p7, %r1, %r39;
	@%p7 bra 	$L__BB10_26;
	setp.ge.s32 	%p8, %r1, %r15;
	@%p8 bra 	$L__BB10_25;
	cvt.u64.u32 	%rd59, %r1;
	add.s64 	%rd60, %rd11, %rd59;
	mad.lo.s64 	%rd61, %rd60, 48, %rd1;
	ld.global.f64 	%fd148, [%rd61];
	ld.global.f64 	%fd147, [%rd61+8];
	ld.global.f64 	%fd146, [%rd61+16];
	ld.global.f64 	%fd145, [%rd61+24];
	ld.global.f64 	%fd144, [%rd61+32];
	ld.global.f64 	%fd143, [%rd61+40];
	bra.uni 	$L__BB10_26;
$L__BB10_25:
	sub.s32 	%r40, %r1, %r15;
	cvt.s64.s32 	%rd56, %r40;
	add.s64 	%rd57, %rd16, %rd56;
	mad.lo.s64 	%rd58, %rd57, 48, %rd1;
	ld.global.f64 	%fd148, [%rd58];
	ld.global.f64 	%fd147, [%rd58+8];
	ld.global.f64 	%fd146, [%rd58+16];
	ld.global.f64 	%fd145, [%rd58+24];
	ld.global.f64 	%fd144, [%rd58+32];
	ld.global.f64 	%fd143, [%rd58+40];
$L__BB10_26:
	mov.u32 	%r41, _ZZN3cub18CUB_300001_SM_10006detail10merge_sort26DeviceMergeSortMergeKernelINS2_10policy_hubIP4PolyE9Policy600ES6_PNS0_8NullTypeES6_SA_mN4cuda3std3__44lessIS5_EES5_S9_EEvbT2_T3_T4_PT6_PT7_T5_PSI_SI_NS1_7vsmem_tEE19static_temp_storage;
	mad.lo.s32 	%r42, %r1, 48, %r41;
	st.shared.v2.f64 	[%r42], {%fd148, %fd147};
	st.shared.v2.f64 	[%r42+16], {%fd146, %fd145};
	st.shared.v2.f64 	[%r42+32], {%fd144, %fd143};
	bar.sync 	0;
	// begin inline asm
	griddepcontrol.launch_dependents;
	// end inline asm
	add.s32 	%r17, %r16, %r15;
	min.s32 	%r18, %r1, %r17;
	setp.lt.s32 	%p9, %r18, %r16;
	sub.s32 	%r43, %r18, %r16;
	selp.b32 	%r116, 0, %r43, %p9;
	min.s32 	%r114, %r18, %r15;
	setp.ge.s32 	%p10, %r116, %r114;
	@%p10 bra 	$L__BB10_29;
	add.s32 	%r21, %r18, %r15;
$L__BB10_28:
	sub.s32 	%r44, %r114, %r116;
	shr.u32 	%r45, %r44, 31;
	add.s32 	%r46, %r44, %r45;
	shr.s32 	%r47, %r46, 1;
	add.s32 	%r48, %r47, %r116;
	mad.lo.s32 	%r50, %r48, 48, %r41;
	ld.shared.f64 	%fd111, [%r50+40];
	not.b32 	%r51, %r48;
	add.s32 	%r52, %r21, %r51;
	mad.lo.s32 	%r53, %r52, 48, %r41;
	ld.shared.f64 	%fd112, [%r53+40];
	setp.geu.f64 	%p11, %fd112, %fd111;
	add.s32 	%r54, %r48, 1;
	selp.b32 	%r116, %r54, %r116, %p11;
	selp.b32 	%r114, %r114, %r48, %p11;
	setp.lt.s32 	%p12, %r116, %r114;
	@%p12 bra 	$L__BB10_28;
$L__BB10_29:
	sub.s32 	%r55, %r18, %r116;
	add.s32 	%r27, %r55, %r15;
	mad.lo.s32 	%r57, %r116, 48, %r41;
	ld.shared.v2.f64 	{%fd79, %fd80}, [%r57];
	ld.shared.v2.f64 	{%fd81, %fd82}, [%r57+16];
	ld.shared.v2.f64 	{%fd83, %fd84}, [%r57+32];
	setp.ge.s32 	%p13, %r27, %r17;
	@%p13 bra 	$L__BB10_31;
	mov.u32 	%r58, _ZZN3cub18CUB_300001_SM_10006detail10merge_sort26DeviceMergeSortMergeKernelINS2_10policy_hubIP4PolyE9Policy600ES6_PNS0_8NullTypeES6_SA_mN4cuda3std3__44lessIS5_EES5_S9_EEvbT2_T3_T4_PT6_PT7_T5_PSI_SI_NS1_7vsmem_tEE19static_temp_storage;
	mad.lo.s32 	%r59, %r27, 48, %r58;
	ld.shared.v2.f64 	{%fd153, %fd154}, [%r59+32];
	ld.shared.v2.f64 	{%fd151, %fd152}, [%r59+16];
	ld.shared.v2.f64 	{%fd149, %fd150}, [%r59];
	setp.ge.s32 	%p14, %r116, %r15;
	setp.lt.f64 	%p15, %fd154, %fd84;
	or.pred  	%p16, %p14, %p15;
	@%p16 bra 	$L__BB10_32;
$L__BB10_31:
	mov.f64 	%fd149, %fd79;
	mov.f64 	%fd150, %fd80;
	mov.f64 	%fd151, %fd81;
	mov.f64 	%fd152, %fd82;
	mov.f64 	%fd153, %fd83;
	mov.f64 	%fd154, %fd84;
$L__BB10_32:
	ld.param.s8 	%rs3, [_ZN3cub18CUB_300001_SM_10006detail10merge_sort26DeviceMergeSortMergeKernelINS2_10policy_hubIP4PolyE9Policy600ES6_PNS0_8NullTypeES6_SA_mN4cuda3std3__44lessIS5_EES5_S9_EEvbT2_T3_T4_PT6_PT7_T5_PSI_SI_NS1_7vsmem_tE_param_0];
	mov.u32 	%r60, %ctaid.x;
	mul.wide.u32 	%rd17, %r60, 256;
	setp.eq.s16 	%p17, %rs3, 0;
	bar.sync 	0;
	@%p17 bra 	$L__BB10_37;
	// begin inline asm
	mov.u32 %r61, %laneid;
	// end inline asm
	and.b32  	%r28, %r1, 992;
	add.s32 	%r62, %r61, %r28;
	mov.u32 	%r63, _ZZN3cub18CUB_300001_SM_10006detail10merge_sort26DeviceMergeSortMergeKernelINS2_10policy_hubIP4PolyE9Policy600ES6_PNS0_8NullTypeES6_SA_mN4cuda3std3__44lessIS5_EES5_S9_EEvbT2_T3_T4_PT6_PT7_T5_PSI_SI_NS1_7vsmem_tEE19static_temp_storage;
	mad.lo.s32 	%r64, %r62, 48, %r63;
	st.shared.v2.f64 	[%r64], {%fd149, %fd150};
	st.shared.v2.f64 	[%r64+16], {%fd151, %fd152};
	st.shared.v2.f64 	[%r64+32], {%fd153, %fd154};
	bar.warp.sync 	-1;
	ld.shared.v2.f64 	{%fd98, %fd97}, [%r64];
	ld.shared.v2.f64 	{%fd100, %fd99}, [%r64+16];
	ld.shared.v2.f64 	{%fd102, %fd101}, [%r64+32];
	setp.ne.s32 	%p18, %r1, 0;
	@%p18 bra 	$L__BB10_35;
	st.volatile.shared.u32 	[_ZZN3cub18CUB_300001_SM_10006detail10merge_sort26DeviceMergeSortMergeKernelINS2_10policy_hubIP4PolyE9Policy600ES6_PNS0_8NullTypeES6_SA_mN4cuda3std3__44lessIS5_EES5_S9_EEvbT2_T3_T4_PT6_PT7_T5_PSI_SI_NS1_7vsmem_tEE19static_temp_storage+12288], %r17;
$L__BB10_35:
	bar.sync 	0;
	ld.volatile.shared.u32 	%r65, [_ZZN3cub18CUB_300001_SM_10006detail10merge_sort26DeviceMergeSortMergeKernelINS2_10policy_hubIP4PolyE9Policy600ES6_PNS0_8NullTypeES6_SA_mN4cuda3std3__44lessIS5_EES5_S9_EEvbT2_T3_T4_PT6_PT7_T5_PSI_SI_NS1_7vsmem_tEE19static_temp_storage+12288];
	and.b32  	%r66, %r1, 31;
	add.s32 	%r67, %r28, %r66;
	cvt.u64.u32 	%rd62, %r67;
	add.s64 	%rd63, %rd17, %rd62;
	mad.lo.s64 	%rd18, %rd63, 48, %rd1;
	setp.ge.s32 	%p19, %r67, %r65;
	@%p19 bra 	$L__BB10_41;
	st.global.f64 	[%rd18], %fd98;
	st.global.f64 	[%rd18+8], %fd97;
	st.global.f64 	[%rd18+16], %fd100;
	st.global.f64 	[%rd18+24], %fd99;
	st.global.f64 	[%rd18+32], %fd102;
	st.global.f64 	[%rd18+40], %fd101;
	bra.uni 	$L__BB10_41;
$L__BB10_37:
	// begin inline asm
	mov.u32 %r68, %laneid;
	// end inline asm
	and.b32  	%r29, %r1, 992;
	add.s32 	%r69, %r68, %r29;
	mov.u32 	%r70, _ZZN3cub18CUB_300001_SM_10006detail10merge_sort26DeviceMergeSortMergeKernelINS2_10policy_hubIP4PolyE9Policy600ES6_PNS0_8NullTypeES6_SA_mN4cuda3std3__44lessIS5_EES5_S9_EEvbT2_T3_T4_PT6_PT7_T5_PSI_SI_NS1_7vsmem_tEE19static_temp_storage;
	mad.lo.s32 	%r71, %r69, 48, %r70;
	st.shared.v2.f64 	[%r71], {%fd149, %fd150};
	st.shared.v2.f64 	[%r71+16], {%fd151, %fd152};
	st.shared.v2.f64 	[%r71+32], {%fd153, %fd154};
	bar.warp.sync 	-1;
	ld.shared.v2.f64 	{%fd104, %fd103}, [%r71];
	ld.shared.v2.f64 	{%fd106, %fd105}, [%r71+16];
	ld.shared.v2.f64 	{%fd108, %fd107}, [%r71+32];
	setp.ne.s32 	%p20, %r1, 0;
	@%p20 bra 	$L__BB10_39;
	st.volatile.shared.u32 	[_ZZN3cub18CUB_300001_SM_10006detail10merge_sort26DeviceMergeSortMergeKernelINS2_10policy_hubIP4PolyE9Policy600ES6_PNS0_8NullTypeES6_SA_mN4cuda3std3__44lessIS5_EES5_S9_EEvbT2_T3_T4_PT6_PT7_T5_PSI_SI_NS1_7vsmem_tEE19static_temp_storage+12288], %r17;
$L__BB10_39:
	bar.sync 	0;
	ld.volatile.shared.u32 	%r72, [_ZZN3cub18CUB_300001_SM_10006detail10merge_sort26DeviceMergeSortMergeKernelINS2_10policy_hubIP4PolyE9Policy600ES6_PNS0_8NullTypeES6_SA_mN4cuda3std3__44lessIS5_EES5_S9_EEvbT2_T3_T4_PT6_PT7_T5_PSI_SI_NS1_7vsmem_tEE19static_temp_storage+12288];
	and.b32  	%r73, %r1, 31;
	add.s32 	%r74, %r29, %r73;
	cvt.u64.u32 	%rd64, %r74;
	add.s64 	%rd65, %rd17, %rd64;
	mad.lo.s64 	%rd19, %rd65, 48, %rd2;
	setp.ge.s32 	%p21, %r74, %r72;
	@%p21 bra 	$L__BB10_41;
	st.global.f64 	[%rd19], %fd104;
	st.global.f64 	[%rd19+8], %fd103;
	st.global.f64 	[%rd19+16], %fd106;
	st.global.f64 	[%rd19+24], %fd105;
	st.global.f64 	[%rd19+32], %fd108;
	st.global.f64 	[%rd19+40], %fd107;
$L__BB10_41:
	ret;

}
.func  (.param .b64 func_retval0) __internal_accurate_pow(
	.param .b64 __internal_accurate_pow_param_0,
	.param .b64 __internal_accurate_pow_param_1
)
{
	.reg .pred 	%p<8>;
	.reg .b32 	%r<49>;
	.reg .b32 	%f<3>;
	.reg .b64 	%fd<109>;

	ld.param.f64 	%fd10, [__internal_accurate_pow_param_0];
	ld.param.f64 	%fd11, [__internal_accurate_pow_param_1];
	{
	.reg .b32 %temp; 
	mov.b64 	{%temp, %r46}, %fd10;
	}
	{
	.reg .b32 %temp; 
	mov.b64 	{%r45, %temp}, %fd10;
	}
	shr.u32 	%r47, %r46, 20;
	setp.gt.u32 	%p1, %r46, 1048575;
	@%p1 bra 	$L__BB11_2;
	mul.f64 	%fd12, %fd10, 0d4350000000000000;
	{
	.reg .b32 %temp; 
	mov.b64 	{%temp, %r46}, %fd12;
	}
	{
	.reg .b32 %temp; 
	mov.b64 	{%r45, %temp}, %fd12;
	}
	shr.u32 	%r16, %r46, 20;
	add.s32 	%r47, %r16, -54;
$L__BB11_2:
	add.s32 	%r48, %r47, -1023;
	and.b32  	%r17, %r46, -2146435073;
	or.b32  	%r18, %r17, 1072693248;
	mov.b64 	%fd107, {%r45, %r18};
	setp.lt.u32 	%p2, %r18, 1073127583;
	@%p2 bra 	$L__BB11_4;
	{
	.reg .b32 %temp; 
	mov.b64 	{%r19, %temp}, %fd107;
	}
	{
	.reg .b32 %temp; 
	mov.b64 	{%temp, %r20}, %fd107;
	}
	add.s32 	%r21, %r20, -1048576;
	mov.b64 	%fd107, {%r19, %r21};
	add.s32 	%r48, %r47, -1022;
$L__BB11_4:
	add.f64 	%fd13, %fd107, 0dBFF0000000000000;
	add.f64 	%fd14, %fd107, 0d3FF0000000000000;
	rcp.approx.ftz.f64 	%fd15, %fd14;
	neg.f64 	%fd16, %fd14;
	fma.rn.f64 	%fd17, %fd16, %fd15, 0d3FF0000000000000;
	fma.rn.f64 	%fd18, %fd17, %fd17, %fd17;
	fma.rn.f64 	%fd19, %fd18, %fd15, %fd15;
	mul.f64 	%fd20, %fd13, %fd19;
	fma.rn.f64 	%fd21, %fd13, %fd19, %fd20;
	mul.f64 	%fd22, %fd21, %fd21;
	fma.rn.f64 	%fd23, %fd22, 0d3EB0F5FF7D2CAFE2, 0d3ED0F5D241AD3B5A;
	fma.rn.f64 	%fd24, %fd23, %fd22, 0d3EF3B20A75488A3F;
	fma.rn.f64 	%fd25, %fd24, %fd22, 0d3F1745CDE4FAECD5;
	fma.rn.f64 	%fd26, %fd25, %fd22, 0d3F3C71C7258A578B;
	fma.rn.f64 	%fd27, %fd26, %fd22, 0d3F6249249242B910;
	fma.rn.f64 	%fd28, %fd27, %fd22, 0d3F89999999999DFB;
	sub.f64 	%fd29, %fd13, %fd21;
	add.f64 	%fd30, %fd29, %fd29;
	neg.f64 	%fd31, %fd21;
	fma.rn.f64 	%fd32, %fd31, %fd13, %fd30;
	mul.f64 	%fd33, %fd19, %fd32;
	fma.rn.f64 	%fd34, %fd22, %fd28, 0d3FB5555555555555;
	mov.f64 	%fd35, 0d3FB5555555555555;
	sub.f64 	%fd36, %fd35, %fd34;
	fma.rn.f64 	%fd37, %fd22, %fd28, %fd36;
	add.f64 	%fd38, %fd37, 0dBC46A4CB00B9E7B0;
	add.f64 	%fd39, %fd34, %fd38;
	sub.f64 	%fd40, %fd34, %fd39;
	add.f64 	%fd41, %fd38, %fd40;
	mul.rn.f64 	%fd42, %fd21, %fd21;
	neg.f64 	%fd43, %fd42;
	fma.rn.f64 	%fd44, %fd21, %fd21, %fd43;
	{
	.reg .b32 %temp; 
	mov.b64 	{%r22, %temp}, %fd33;
	}
	{
	.reg .b32 %temp; 
	mov.b64 	{%temp, %r23}, %fd33;
	}
	add.s32 	%r24, %r23, 1048576;
	mov.b64 	%fd45, {%r22, %r24};
	fma.rn.f64 	%fd46, %fd21, %fd45, %fd44;
	mul.rn.f64 	%fd47, %fd42, %fd21;
	neg.f64 	%fd48, %fd47;
	fma.rn.f64 	%fd49, %fd42, %fd21, %fd48;
	fma.rn.f64 	%fd50, %fd42, %fd33, %fd49;
	fma.rn.f64 	%fd51, %fd46, %fd21, %fd50;
	mul.rn.f64 	%fd52, %fd39, %fd47;
	neg.f64 	%fd53, %fd52;
	fma.rn.f64 	%fd54, %fd39, %fd47, %fd53;
	fma.rn.f64 	%fd55, %fd39, %fd51, %fd54;
	fma.rn.f64 	%fd56, %fd41, %fd47, %fd55;
	add.f64 	%fd57, %fd52, %fd56;
	sub.f64 	%fd58, %fd52, %fd57;
	add.f64 	%fd59, %fd56, %fd58;
	add.f64 	%fd60, %fd21, %fd57;
	sub.f64 	%fd61, %fd21, %fd60;
	add.f64 	%fd62, %fd57, %fd61;
	add.f64 	%fd63, %fd59, %fd62;
	add.f64 	%fd64, %fd33, %fd63;
	add.f64 	%fd65, %fd60, %fd64;
	sub.f64 	%fd66, %fd60, %fd65;
	add.f64 	%fd67, %fd64, %fd66;
	xor.b32  	%r25, %r48, -2147483648;
	mov.b32 	%r26, 1127219200;
	mov.b64 	%fd68, {%r25, %r26};
	mov.b32 	%r27, -2147483648;
	mov.b64 	%fd69, {%r27, %r26};
	sub.f64 	%fd70, %fd68, %fd69;
	fma.rn.f64 	%fd71, %fd70, 0d3FE62E42FEFA39EF, %fd65;
	fma.rn.f64 	%fd72, %fd70, 0dBFE62E42FEFA39EF, %fd71;
	sub.f64 	%fd73, %fd72, %fd65;
	sub.f64 	%fd74, %fd67, %fd73;
	fma.rn.f64 	%fd75, %fd70, 0d3C7ABC9E3B39803F, %fd74;
	add.f64 	%fd76, %fd71, %fd75;
	sub.f64 	%fd77, %fd71, %fd76;
	add.f64 	%fd78, %fd75, %fd77;
	{
	.reg .b32 %temp; 
	mov.b64 	{%temp, %r28}, %fd11;
	}
	{
	.reg .b32 %temp; 
	mov.b64 	{%r29, %temp}, %fd11;
	}
	shl.b32 	%r30, %r28, 1;
	setp.gt.u32 	%p3, %r30, -33554433;
	and.b32  	%r31, %r28, -15728641;
	selp.b32 	%r32, %r31, %r28, %p3;
	mov.b64 	%fd79, {%r29, %r32};
	mul.rn.f64 	%fd80, %fd76, %fd79;
	neg.f64 	%fd81, %fd80;
	fma.rn.f64 	%fd82, %fd76, %fd79, %fd81;
	fma.rn.f64 	%fd83, %fd78, %fd79, %fd82;
	add.f64 	%fd4, %fd80, %fd83;
	sub.f64 	%fd84, %fd80, %fd4;
	add.f64 	%fd5, %fd83, %fd84;
	fma.rn.f64 	%fd85, %fd4, 0d3FF71547652B82FE, 0d4338000000000000;
	{
	.reg .b32 %temp; 
	mov.b64 	{%r13, %temp}, %fd85;
	}
	mov.f64 	%fd86, 0dC338000000000000;
	add.rn.f64 	%fd87, %fd85, %fd86;
	fma.rn.f64 	%fd88, %fd87, 0dBFE62E42FEFA39EF, %fd4;
	fma.rn.f64 	%fd89, %fd87, 0dBC7ABC9E3B39803F, %fd88;
	fma.rn.f64 	%fd90, %fd89, 0d3E5ADE1569CE2BDF, 0d3E928AF3FCA213EA;
	fma.rn.f64 	%fd91, %fd90, %fd89, 0d3EC71DEE62401315;
	fma.rn.f64 	%fd92, %fd91, %fd89, 0d3EFA01997C89EB71;
	fma.rn.f64 	%fd93, %fd92, %fd89, 0d3F2A01A014761F65;
	fma.rn.f64 	%fd94, %fd93, %fd89, 0d3F56C16C1852B7AF;
	fma.rn.f64 	%fd95, %fd94, %fd89, 0d3F81111111122322;
	fma.rn.f64 	%fd96, %fd95, %fd89, 0d3FA55555555502A1;
	fma.rn.f64 	%fd97, %fd96, %fd89, 0d3FC5555555555511;
	fma.rn.f64 	%fd98, %fd97, %fd89, 0d3FE000000000000B;
	fma.rn.f64 	%fd99, %fd98, %fd89, 0d3FF0000000000000;
	fma.rn.f64 	%fd100, %fd99, %fd89, 0d3FF0000000000000;
	{
	.reg .b32 %temp; 
	mov.b64 	{%r14, %temp}, %fd100;
	}
	{
	.reg .b32 %temp; 
	mov.b64 	{%temp, %r15}, %fd100;
	}
	shl.b32 	%r33, %r13, 20;
	add.s32 	%r34, %r33, %r15;
	mov.b64 	%fd108, {%r14, %r34};
	{
	.reg .b32 %temp; 
	mov.b64 	{%temp, %r35}, %fd4;
	}
	mov.b32 	%f2, %r35;
	abs.f32 	%f1, %f2;
	setp.lt.f32 	%p4, %f1, 0f4086232B;
	@%p4 bra 	$L__BB11_7;
	setp.lt.f64 	%p5, %fd4, 0d0000000000000000;
	add.f64 	%fd101, %fd4, 0d7FF0000000000000;
	selp.f64 	%fd108, 0d0000000000000000, %fd101, %p5;
	setp.geu.f32 	%p6, %f1, 0f40874800;
	@%p6 bra 	$L__BB11_7;
	shr.u32 	%r36, %r13, 31;
	add.s32 	%r37, %r13, %r36;
	shr.s32 	%r38, %r37, 1;
	shl.b32 	%r39, %r38, 20;
	add.s32 	%r40, %r15, %r39;
	mov.b64 	%fd102, {%r14, %r40};
	sub.s32 	%r41, %r13, %r38;
	shl.b32 	%r42, %r41, 20;
	add.s32 	%r43, %r42, 1072693248;
	mov.b32 	%r44, 0;
	mov.b64 	%fd103, {%r44, %r43};
	mul.f64 	%fd108, %fd103, %fd102;
$L__BB11_7:
	abs.f64 	%fd104, %fd108;
	setp.eq.f64 	%p7, %fd104, 0d7FF0000000000000;
	fma.rn.f64 	%fd105, %fd108, %fd5, %fd108;
	selp.f64 	%fd106, %fd108, %fd105, %p7;
	st.param.f64 	[func_retval0], %fd106;
	ret;

}


// ===== COMPILED SASS (sm_100) =====

	.target	sm_100

	.elftype	@"ET_EXEC"


//--------------------- .note.nv.tkinfo           --------------------------
	.section	.note.nv.tkinfo,"",@"SHT_NOTE"
	.sectionflags	@"SHF_NOTE_NV_TKINFO"
	.tkinfo
        /*0018*/ 	.word	0x00000002
        /*0030*/ 	.string	""
        /*0030*/ 	.string	"ptxas"
        /*0030*/ 	.string	"Cuda compilation tools, release 13.0, V13.0.88"
        /*0030*/ 	.string	"Build cuda_13.0.r13.0/compiler.36424714_0"
        /*0030*/ 	.string	"-arch sm_100 -m 64 "



//--------------------- .note.nv.cuinfo           --------------------------
	.section	.note.nv.cuinfo,"",@"SHT_NOTE"
	.sectionflags	@"SHF_NOTE_NV_CUINFO"
        /*0018*/ 	.short	0x0002
        /*001a*/ 	.short	0x0064
        /*001c*/ 	.short	0x0082
	.zero		2


//--------------------- .nv.info                  --------------------------
	.section	.nv.info,"",@"SHT_CUDA_INFO"
	.align	4


	//----- nvinfo : EIATTR_REGCOUNT
	.align		4
        /*0000*/ 	.byte	0x04, 0x2f
        /*0002*/ 	.short	(.L_55 - .L_54)
	.align		4
.L_54:
        /*0004*/ 	.word	index@(_Z7FitnessPdS_P4Polyii)
        /*0008*/ 	.word	0x00000022


	//----- nvinfo : EIATTR_FRAME_SIZE
	.align		4
.L_55:
        /*000c*/ 	.byte	0x04, 0x11
        /*000e*/ 	.short	(.L_57 - .L_56)
	.align		4
.L_56:
        /*0010*/ 	.word	index@($_Z7FitnessPdS_P4Polyii$__internal_accurate_pow)
        /*0014*/ 	.word	0x00000000


	//----- nvinfo : EIATTR_FRAME_SIZE
	.align		4
.L_57:
        /*0018*/ 	.byte	0x04, 0x11
        /*001a*/ 	.short	(.L_59 - .L_58)
	.align		4
.L_58:
        /*001c*/ 	.word	index@(_Z7FitnessPdS_P4Polyii)
        /*0020*/ 	.word	0x00000000


	//----- nvinfo : EIATTR_REGCOUNT
	.align		4
.L_59:
        /*0024*/ 	.byte	0x04, 0x2f
        /*0026*/ 	.short	(.L_61 - .L_60)
	.align		4
.L_60:
        /*0028*/ 	.word	index@(_Z9SelectionP4Polyii)
        /*002c*/ 	.word	0x00000012


	//----- nvinfo : EIATTR_FRAME_SIZE
	.align		4
.L_61:
        /*0030*/ 	.byte	0x04, 0x11
        /*0032*/ 	.short	(.L_63 - .L_62)
	.align		4
.L_62:
        /*0034*/ 	.word	index@(_Z9SelectionP4Polyii)
        /*0038*/ 	.word	0x00000000


	//----- nvinfo : EIATTR_REGCOUNT
	.align		4
.L_63:
        /*003c*/ 	.byte	0x04, 0x2f
        /*003e*/ 	.short	(.L_65 - .L_64)
	.align		4
.L_64:
        /*0040*/ 	.word	index@(_Z9CrossoverP4Polyii)
        /*0044*/ 	.word	0x0000001a


	//----- nvinfo : EIATTR_FRAME_SIZE
	.align		4
.L_65:
        /*0048*/ 	.byte	0x04, 0x11
        /*004a*/ 	.short	(.L_67 - .L_66)
	.align		4
.L_66:
        /*004c*/ 	.word	index@(_Z9CrossoverP4Polyii)
        /*0050*/ 	.word	0x00000000


	//----- nvinfo : EIATTR_REGCOUNT
	.align		4
.L_67:
        /*0054*/ 	.byte	0x04, 0x2f
        /*0056*/ 	.short	(.L_69 - .L_68)
	.align		4
.L_68:
        /*0058*/ 	.word	index@(_Z8MutationP4Polyiidd)
        /*005c*/ 	.word	0x00000020


	//----- nvinfo : EIATTR_FRAME_SIZE
	.align		4
.L_69:
        /*0060*/ 	.byte	0x04, 0x11
        /*0062*/ 	.short	(.L_71 - .L_70)
	.align		4
.L_70:
        /*0064*/ 	.word	index@($__internal_0_$__cuda_sm20_dsqrt_rn_f64_mediumpath_v1)
        /*0068*/ 	.word	0x00000000


	//----- nvinfo : EIATTR_FRAME_SIZE
	.align		4
.L_71:
        /*006c*/ 	.byte	0x04, 0x11
        /*006e*/ 	.short	(.L_73 - .L_72)
	.align		4
.L_72:
        /*0070*/ 	.word	index@(_Z8MutationP4Polyiidd)
        /*0074*/ 	.word	0x00000000


	//----- nvinfo : EIATTR_REGCOUNT
	.align		4
.L_73:
        /*0078*/ 	.byte	0x04, 0x2f
        /*007a*/ 	.short	(.L_75 - .L_74)
	.align		4
.L_74:
        /*007c*/ 	.word	index@(_ZN3cub18CUB_300001_SM_10006detail11EmptyKernelIvEEvv)
        /*0080*/ 	.word	0x00000004


	//----- nvinfo : EIATTR_FRAME_SIZE
	.align		4
.L_75:
        /*0084*/ 	.byte	0x04, 0x11
        /*0086*/ 	.short	(.L_77 - .L_76)
	.align		4
.L_76:
        /*0088*/ 	.word	index@(_ZN3cub18CUB_300001_SM_10006detail11EmptyKernelIvEEvv)
        /*008c*/ 	.word	0x00000000


	//----- nvinfo : EIATTR_REGCOUNT
	.align		4
.L_77:
        /*0090*/ 	.byte	0x04, 0x2f
        /*0092*/ 	.short	(.L_79 - .L_78)
	.align		4
.L_78:
        /*0094*/ 	.word	index@(_ZN3cub18CUB_300001_SM_10006detail10merge_sort30DeviceMergeSortBlockSortKernelINS2_10policy_hubIP4PolyE9Policy600ES6_PNS0_8NullTypeES6_SA_jN4cuda3std3__44lessIS5_EES5_S9_EEvbT0_T1_T2_T3_T4_PT6_PT7_T5_NS1_7vsmem_tE)
        /*0098*/ 	.word	0x00000025


	//----- nvinfo : EIATTR_FRAME_SIZE
	.align		4
.L_79:
        /*009c*/ 	.byte	0x04, 0x11
        /*009e*/ 	.short	(.L_81 - .L_80)
	.align		4
.L_80:
        /*00a0*/ 	.word	index@(_ZN3cub18CUB_300001_SM_10006detail10merge_sort30DeviceMergeSortBlockSortKernelINS2_10policy_hubIP4PolyE9Policy600ES6_PNS0_8NullTypeES6_SA_jN4cuda3std3__44lessIS5_EES5_S9_EEvbT0_T1_T2_T3_T4_PT6_PT7_T5_NS1_7vsmem_tE)
        /*00a4*/ 	.word	0x00000000


	//----- nvinfo : EIATTR_REGCOUNT
	.align		4
.L_81:
        /*00a8*/ 	.byte	0x04, 0x2f
        /*00aa*/ 	.short	(.L_83 - .L_82)
	.align		4
.L_82:
        /*00ac*/ 	.word	index@(_ZN3cub18CUB_300001_SM_10006detail10merge_sort30DeviceMergeSortPartitionKernelIP4PolyjN4cuda3std3__44lessIS4_EES4_EEvbT_PT2_T0_SE_PSE_T1_SE_i)
        /*00b0*/ 	.word	0x00000014


	//----- nvinfo : EIATTR_FRAME_SIZE
	.align		4
.L_83:
        /*00b4*/ 	.byte	0x04, 0x11
        /*00b6*/ 	.short	(.L_85 - .L_84)
	.align		4
.L_84:
        /*00b8*/ 	.word	index@(_ZN3cub18CUB_300001_SM_10006detail10merge_sort30DeviceMergeSortPartitionKernelIP4PolyjN4cuda3std3__44lessIS4_EES4_EEvbT_PT2_T0_SE_PSE_T1_SE_i)
        /*00bc*/ 	.word	0x00000000


	//----- nvinfo : EIATTR_REGCOUNT
	.align		4
.L_85:
        /*00c0*/ 	.byte	0x04, 0x2f
        /*00c2*/ 	.short	(.L_87 - .L_86)
	.align		4
.L_86:
        /*00c4*/ 	.word	index@(_ZN3cub18CUB_300001_SM_10006detail10merge_sort26DeviceMergeSortMergeKernelINS2_10policy_hubIP4PolyE9Policy600ES6_PNS0_8NullTypeES6_SA_jN4cuda3std3__44lessIS5_EES5_S9_EEvbT2_T3_T4_PT6_PT7_T5_PSI_SI_NS1_7vsmem_tE)
        /*00c8*/ 	.word	0x00000024


	//----- nvinfo : EIATTR_FRAME_SIZE
	.align		4
.L_87:
        /*00cc*/ 	.byte	0x04, 0x11
        /*00ce*/ 	.short	(.L_89 - .L_88)
	.align		4
.L_88:
        /*00d0*/ 	.word	index@(_ZN3cub18CUB_300001_SM_10006detail10merge_sort26DeviceMergeSortMergeKernelINS2_10policy_hubIP4PolyE9Policy600ES6_PNS0_8NullTypeES6_SA_jN4cuda3std3__44lessIS5_EES5_S9_EEvbT2_T3_T4_PT6_PT7_T5_PSI_SI_NS1_7vsmem_tE)
        /*00d4*/ 	.word	0x00000000


	//----- nvinfo : EIATTR_REGCOUNT
	.align		4
.L_89:
        /*00d8*/ 	.byte	0x04, 0x2f
        /*00da*/ 	.short	(.L_91 - .L_90)
	.align		4
.L_90:
        /*00dc*/ 	.word	index@(_ZN3cub18CUB_300001_SM_10006detail10merge_sort30DeviceMergeSortBlockSortKernelINS2_10policy_hubIP4PolyE9Policy600ES6_PNS0_8NullTypeES6_SA_mN4cuda3std3__44lessIS5_EES5_S9_EEvbT0_T1_T2_T3_T4_PT6_PT7_T5_NS1_7vsmem_tE)
        /*00e0*/ 	.word	0x00000028


	//----- nvinfo : EIATTR_FRAME_SIZE
	.align		4
.L_91:
        /*00e4*/ 	.byte	0x04, 0x11
        /*00e6*/ 	.short	(.L_93 - .L_92)
	.align		4
.L_92:
        /*00e8*/ 	.word	index@(_ZN3cub18CUB_300001_SM_10006detail10merge_sort30DeviceMergeSortBlockSortKernelINS2_10policy_hubIP4PolyE9Policy600ES6_PNS0_8NullTypeES6_SA_mN4cuda3std3__44lessIS5_EES5_S9_EEvbT0_T1_T2_T3_T4_PT6_PT7_T5_NS1_7vsmem_tE)
        /*00ec*/ 	.word	0x00000000


	//----- nvinfo : EIATTR_REGCOUNT
	.align		4
.L_93:
        /*00f0*/ 	.byte	0x04, 0x2f
        /*00f2*/ 	.short	(.L_95 - .L_94)
	.align		4
.L_94:
        /*00f4*/ 	.word	index@(_ZN3cub18CUB_300001_SM_10006detail10merge_sort30DeviceMergeSortPartitionKernelIP4PolymN4cuda3std3__44lessIS4_EES4_EEvbT_PT2_T0_SE_PSE_T1_SE_i)
        /*00f8*/ 	.word	0x00000018


	//----- nvinfo : EIATTR_FRAME_SIZE
	.align		4
.L_95:
        /*00fc*/ 	.byte	0x04, 0x11
        /*00fe*/ 	.short	(.L_97 - .L_96)
	.align		4
.L_96:
        /*0100*/ 	.word	index@(_ZN3cub18CUB_300001_SM_10006detail10merge_sort30DeviceMergeSortPartitionKernelIP4PolymN4cuda3std3__44lessIS4_EES4_EEvbT_PT2_T0_SE_PSE_T1_SE_i)
        /*0104*/ 	.word	0x00000000


	//----- nvinfo : EIATTR_REGCOUNT
	.align		4
.L_97:
        /*0108*/ 	.byte	0x04, 0x2f
        /*010a*/ 	.short	(.L_99 - .L_98)
	.align		4
.L_98:
        /*010c*/ 	.word	index@(_ZN3cub18CUB_300001_SM_10006detail10merge_sort26DeviceMergeSortMergeKernelINS2_10policy_hubIP4PolyE9Policy600ES6_PNS0_8NullTypeES6_SA_mN4cuda3std3__44lessIS5_EES5_S9_EEvbT2_T3_T4_PT6_PT7_T5_PSI_SI_NS1_7vsmem_tE)
        /*0110*/ 	.word	0x00000020


	//----- nvinfo : EIATTR_FRAME_SIZE
	.align		4
.L_99:
        /*0114*/ 	.byte	0x04, 0x11
        /*0116*/ 	.short	(.L_101 - .L_100)
	.align		4
.L_100:
        /*0118*/ 	.word	index@(_ZN3cub18CUB_300001_SM_10006detail10merge_sort26DeviceMergeSortMergeKernelINS2_10policy_hubIP4PolyE9Policy600ES6_PNS0_8NullTypeES6_SA_mN4cuda3std3__44lessIS5_EES5_S9_EEvbT2_T3_T4_PT6_PT7_T5_PSI_SI_NS1_7vsmem_tE)
        /*011c*/ 	.word	0x00000000


	//----- nvinfo : EIATTR_MIN_STACK_SIZE
	.align		4
.L_101:
        /*0120*/ 	.byte	0x04, 0x12
        /*0122*/ 	.short	(.L_103 - .L_102)
	.align		4
.L_102:
        /*0124*/ 	.word	index@(_ZN3cub18CUB_300001_SM_10006detail10merge_sort26DeviceMergeSortMergeKernelINS2_10policy_hubIP4PolyE9Policy600ES6_PNS0_8NullTypeES6_SA_mN4cuda3std3__44lessIS5_EES5_S9_EEvbT2_T3_T4_PT6_PT7_T5_PSI_SI_NS1_7vsmem_tE)
        /*0128*/ 	.word	0x00000000


	//----- nvinfo : EIATTR_MIN_STACK_SIZE
	.align		4
.L_103:
        /*012c*/ 	.byte	0x04, 0x12
        /*012e*/ 	.short	(.L_105 - .L_104)
	.align		4
.L_104:
        /*0130*/ 	.word	index@(_ZN3cub18CUB_300001_SM_10006detail10merge_sort30DeviceMergeSortPartitionKernelIP4PolymN4cuda3std3__44lessIS4_EES4_EEvbT_PT2_T0_SE_PSE_T1_SE_i)
        /*0134*/ 	.word	0x00000000


	//----- nvinfo : EIATTR_MIN_STACK_SIZE
	.align		4
.L_105:
        /*0138*/ 	.byte	0x04, 0x12
        /*013a*/ 	.short	(.L_107 - .L_106)
	.align		4
.L_106:
        /*013c*/ 	.word	index@(_ZN3cub18CUB_300001_SM_10006detail10merge_sort30DeviceMergeSortBlockSortKernelINS2_10policy_hubIP4PolyE9Policy600ES6_PNS0_8NullTypeES6_SA_mN4cuda3std3__44lessIS5_EES5_S9_EEvbT0_T1_T2_T3_T4_PT6_PT7_T5_NS1_7vsmem_tE)
        /*0140*/ 	.word	0x00000000


	//----- nvinfo : EIATTR_MIN_STACK_SIZE
	.align		4
.L_107:
        /*0144*/ 	.byte	0x04, 0x12
        /*0146*/ 	.short	(.L_109 - .L_108)
	.align		4
.L_108:
        /*0148*/ 	.word	index@(_ZN3cub18CUB_300001_SM_10006detail10merge_sort26DeviceMergeSortMergeKernelINS2_10policy_hubIP4PolyE9Policy600ES6_PNS0_8NullTypeES6_SA_jN4cuda3std3__44lessIS5_EES5_S9_EEvbT2_T3_T4_PT6_PT7_T5_PSI_SI_NS1_7vsmem_tE)
        /*014c*/ 	.word	0x00000000


	//----- nvinfo : EIATTR_MIN_STACK_SIZE
	.align		4
.L_109:
        /*0150*/ 	.byte	0x04, 0x12
        /*0152*/ 	.short	(.L_111 - .L_110)
	.align		4
.L_110:
        /*0154*/ 	.word	index@(_ZN3cub18CUB_300001_SM_10006detail10merge_sort30DeviceMergeSortPartitionKernelIP4PolyjN4cuda3std3__44lessIS4_EES4_EEvbT_PT2_T0_SE_PSE_T1_SE_i)
        /*0158*/ 	.word	0x00000000


	//----- nvinfo : EIATTR_MIN_STACK_SIZE
	.align		4
.L_111:
        /*015c*/ 	.byte	0x04, 0x12
        /*015e*/ 	.short	(.L_113 - .L_112)
	.align		4
.L_112:
        /*0160*/ 	.word	index@(_ZN3cub18CUB_300001_SM_10006detail10merge_sort30DeviceMergeSortBlockSortKernelINS2_10policy_hubIP4PolyE9Policy600ES6_PNS0_8NullTypeES6_SA_jN4cuda3std3__44lessIS5_EES5_S9_EEvbT0_T1_T2_T3_T4_PT6_PT7_T5_NS1_7vsmem_tE)
        /*0164*/ 	.word	0x00000000


	//----- nvinfo : EIATTR_MIN_STACK_SIZE
	.align		4
.L_113:
        /*0168*/ 	.byte	0x04, 0x12
        /*016a*/ 	.short	(.L_115 - .L_114)
	.align		4
.L_114:
        /*016c*/ 	.word	index@(_ZN3cub18CUB_300001_SM_10006detail11EmptyKernelIvEEvv)
        /*0170*/ 	.word	0x00000000


	//----- nvinfo : EIATTR_MIN_STACK_SIZE
	.align		4
.L_115:
        /*0174*/ 	.byte	0x04, 0x12
        /*0176*/ 	.short	(.L_117 - .L_116)
	.align		4
.L_116:
        /*0178*/ 	.word	index@(_Z8MutationP4Polyiidd)
        /*017c*/ 	.word	0x00000000


	//----- nvinfo : EIATTR_MIN_STACK_SIZE
	.align		4
.L_117:
        /*0180*/ 	.byte	0x04, 0x12
        /*0182*/ 	.short	(.L_119 - .L_118)
	.align		4
.L_118:
        /*0184*/ 	.word	index@(_Z9CrossoverP4Polyii)
        /*0188*/ 	.word	0x00000000


	//----- nvinfo : EIATTR_MIN_STACK_SIZE
	.align		4
.L_119:
        /*018c*/ 	.byte	0x04, 0x12
        /*018e*/ 	.short	(.L_121 - .L_120)
	.align		4
.L_120:
        /*0190*/ 	.word	index@(_Z9SelectionP4Polyii)
        /*0194*/ 	.word	0x00000000


	//----- nvinfo : EIATTR_MIN_STACK_SIZE
	.align		4
.L_121:
        /*0198*/ 	.byte	0x04, 0x12
        /*019a*/ 	.short	(.L_123 - .L_122)
	.align		4
.L_122:
        /*019c*/ 	.word	index@(_Z7FitnessPdS_P4Polyii)
        /*01a0*/ 	.word	0x00000000
.L_123:


//--------------------- .nv.compat                --------------------------
	.section	.nv.compat,"",@"SHT_CUDA_COMPAT_INFO"
	.align	4
        /*0000*/ 	.byte	0x02, 0x09, 0x00, 0x00, 0x02, 0x02, 0x01, 0x00, 0x02, 0x05, 0x05, 0x00, 0x03, 0x07, 0x01, 0x01
        /*0010*/ 	.byte	0x02, 0x03, 0x00, 0x00, 0x02, 0x06, 0x01, 0x00, 0x04, 0x0b, 0x08, 0x00, 0x01, 0x00, 0x00, 0x00
        /*0020*/ 	.byte	0x00, 0x00, 0x00, 0x00


//--------------------- .nv.info._ZN3cub18CUB_300001_SM_10006detail10merge_sort26DeviceMergeSortMergeKernelINS2_10policy_hubIP4PolyE9Policy600ES6_PNS0_8NullTypeES6_SA_mN4cuda3std3__44lessIS5_EES5_S9_EEvbT2_T3_T4_PT6_PT7_T5_PSI_SI_NS1_7vsmem_tE --------------------------
	.section	.nv.info._ZN3cub18CUB_300001_SM_10006detail10merge_sort26DeviceMergeSortMergeKernelINS2_10policy_hubIP4PolyE9Policy600ES6_PNS0_8NullTypeES6_SA_mN4cuda3std3__44lessIS5_EES5_S9_EEvbT2_T3_T4_PT6_PT7_T5_PSI_SI_NS1_7vsmem_tE,"",@"SHT_CUDA_INFO"
	.sectionflags	@""
	.align	4


	//----- nvinfo : EIATTR_CUDA_API_VERSION
	.align		4
        /*0000*/ 	.byte	0x04, 0x37
        /*0002*/ 	.short	(.L_125 - .L_124)
.L_124:
        /*0004*/ 	.word	0x00000082


	//----- nvinfo : EIATTR_KPARAM_INFO
	.align		4
.L_125:
        /*0008*/ 	.byte	0x04, 0x17
        /*000a*/ 	.short	(.L_127 - .L_126)
.L_126:
        /*000c*/ 	.word	0x00000000
        /*0010*/ 	.short	0x0009
        /*0012*/ 	.short	0x0048
        /*0014*/ 	.byte	0x00, 0xf0, 0x21, 0x00


	//----- nvinfo : EIATTR_KPARAM_INFO
	.align		4
.L_127:
        /*0018*/ 	.byte	0x04, 0x17
        /*001a*/ 	.short	(.L_129 - .L_128)
.L_128:
        /*001c*/ 	.word	0x00000000
        /*0020*/ 	.short	0x0008
        /*0022*/ 	.short	0x0040
        /*0024*/ 	.byte	0x00, 0xf0, 0x21, 0x00


	//----- nvinfo : EIATTR_KPARAM_INFO
	.align		4
.L_129:
        /*0028*/ 	.byte	0x04, 0x17
        /*002a*/ 	.short	(.L_131 - .L_130)
.L_130:
        /*002c*/ 	.word	0x00000000
        /*0030*/ 	.short	0x0007
        /*0032*/ 	.short	0x0038
        /*0034*/ 	.byte	0x00, 0xf5, 0x21, 0x00


	//----- nvinfo : EIATTR_KPARAM_INFO
	.align		4
.L_131:
        /*0038*/ 	.byte	0x04, 0x17
        /*003a*/ 	.short	(.L_133 - .L_132)
.L_132:
        /*003c*/ 	.word	0x00000000
        /*0040*/ 	.short	0x0006
        /*0042*/ 	.short	0x0030
        /*0044*/ 	.byte	0x00, 0xf0, 0x05, 0x00


	//----- nvinfo : EIATTR_KPARAM_INFO
	.align		4
.L_133:
        /*0048*/ 	.byte	0x04, 0x17
        /*004a*/ 	.short	(.L_135 - .L_134)
.L_134:
        /*004c*/ 	.word	0x00000000
        /*0050*/ 	.short	0x0005
        /*0052*/ 	.short	0x0028
        /*0054*/ 	.byte	0x00, 0xf5, 0x21, 0x00


	//----- nvinfo : EIATTR_KPARAM_INFO
	.align		4
.L_135:
        /*0058*/ 	.byte	0x04, 0x17
        /*005a*/ 	.short	(.L_137 - .L_136)
.L_136:
        /*005c*/ 	.word	0x00000000
        /*0060*/ 	.short	0x0004
        /*0062*/ 	.short	0x0020
        /*0064*/ 	.byte	0x00, 0xf5, 0x21, 0x00


	//----- nvinfo : EIATTR_KPARAM_INFO
	.align		4
.L_137:
        /*0068*/ 	.byte	0x04, 0x17
        /*006a*/ 	.short	(.L_139 - .L_138)
.L_138:
        /*006c*/ 	.word	0x00000000
        /*0070*/ 	.short	0x0003
        /*0072*/ 	.short	0x0018
        /*0074*/ 	.byte	0x00, 0xf0, 0x21, 0x00


	//----- nvinfo : EIATTR_KPARAM_INFO
	.align		4
.L_139:
        /*0078*/ 	.byte	0x04, 0x17
        /*007a*/ 	.short	(.L_141 - .L_140)
.L_140:
        /*007c*/ 	.word	0x00000000
        /*0080*/ 	.short	0x0002
        /*0082*/ 	.short	0x0010
        /*0084*/ 	.byte	0x00, 0xf5, 0x21, 0x00


	//----- nvinfo : EIATTR_KPARAM_INFO
	.align		4
.L_141:
        /*0088*/ 	.byte	0x04, 0x17
        /*008a*/ 	.short	(.L_143 - .L_142)
.L_142:
        /*008c*/ 	.word	0x00000000
        /*0090*/ 	.short	0x0001
        /*0092*/ 	.short	0x0008
        /*0094*/ 	.byte	0x00, 0xf5, 0x21, 0x00


	//----- nvinfo : EIATTR_KPARAM_INFO
	.align		4
.L_143:
        /*0098*/ 	.byte	0x04, 0x17
        /*009a*/ 	.short	(.L_145 - .L_144)
.L_144:
        /*009c*/ 	.word	0x00000000
        /*00a0*/ 	.short	0x0000
        /*00a2*/ 	.short	0x0000
        /*00a4*/ 	.byte	0x00, 0xf0, 0x05, 0x00


	//----- nvinfo : EIATTR_SPARSE_MMA_MASK
	.align		4
.L_145:
        /*00a8*/ 	.byte	0x03, 0x50
        /*00aa*/ 	.short	0x0000


	//----- nvinfo : EIATTR_MAXREG_COUNT
	.align		4
        /*00ac*/ 	.byte	0x03, 0x1b
        /*00ae*/ 	.short	0x00ff


	//----- nvinfo : EIATTR_NUM_BARRIERS
	.align		4
        /*00b0*/ 	.byte	0x02, 0x4c
        /*00b2*/ 	.byte	0x01
	.zero		1


	//----- nvinfo : EIATTR_MERCURY_ISA_VERSION
	.align		4
        /*00b4*/ 	.byte	0x03, 0x5f
        /*00b6*/ 	.short	0x0101


	//----- nvinfo : EIATTR_COOP_GROUP_MASK_REGIDS
	.align		4
        /*00b8*/ 	.byte	0x04, 0x29
        /*00ba*/ 	.short	(.L_147 - .L_146)


	//   ....[0]....
.L_146:
        /*00bc*/ 	.word	0xffffffff


	//   ....[1]....
        /*00c0*/ 	.word	0xffffffff


	//   ....[2]....
        /*00c4*/ 	.word	0xffffffff


	//   ....[3]....
        /*00c8*/ 	.word	0xffffffff


	//----- nvinfo : EIATTR_COOP_GROUP_INSTR_OFFSETS
	.align		4
.L_147:
        /*00cc*/ 	.byte	0x04, 0x28
        /*00ce*/ 	.short	(.L_149 - .L_148)


	//   ....[0]....
.L_148:
        /*00d0*/ 	.word	0x00000c90


	//   ....[1]....
        /*00d4*/ 	.word	0x00000e10


	//   ....[2]....
        /*00d8*/ 	.word	0x00001b20


	//   ....[3]....
        /*00dc*/ 	.word	0x00001d20


	//----- nvinfo : EIATTR_VRC_CTA_INIT_COUNT
	.align		4
.L_149:
        /*00e0*/ 	.byte	0x02, 0x4a
	.zero		1
	.zero		1


	//----- nvinfo : EIATTR_EXIT_INSTR_OFFSETS
	.align		4
        /*00e4*/ 	.byte	0x04, 0x1c
        /*00e6*/ 	.short	(.L_151 - .L_150)


	//   ....[0]....
.L_150:
        /*00e8*/ 	.word	0x00000d50


	//   ....[1]....
        /*00ec*/ 	.word	0x00000ed0


	//   ....[2]....
        /*00f0*/ 	.word	0x00001c10


	//   ....[3]....
        /*00f4*/ 	.word	0x00001c80


	//   ....[4]....
        /*00f8*/ 	.word	0x00001e10


	//   ....[5]....
        /*00fc*/ 	.word	0x00001e80


	//----- nvinfo : EIATTR_MAX_THREADS
	.align		4
.L_151:
        /*0100*/ 	.byte	0x04, 0x05
        /*0102*/ 	.short	(.L_153 - .L_152)
.L_152:
        /*0104*/ 	.word	0x00000100
        /*0108*/ 	.word	0x00000001
        /*010c*/ 	.word	0x00000001


	//----- nvinfo : EIATTR_CRS_STACK_SIZE
	.align		4
.L_153:
        /*0110*/ 	.byte	0x04, 0x1e
        /*0112*/ 	.short	(.L_155 - .L_154)
.L_154:
        /*0114*/ 	.word	0x00000000


	//----- nvinfo : EIATTR_CBANK_PARAM_SIZE
	.align		4
.L_155:
        /*0118*/ 	.byte	0x03, 0x19
        /*011a*/ 	.short	0x0050


	//----- nvinfo : EIATTR_PARAM_CBANK
	.align		4
        /*011c*/ 	.byte	0x04, 0x0a
        /*011e*/ 	.short	(.L_157 - .L_156)
	.align		4
.L_156:
        /*0120*/ 	.word	index@(.nv.constant0._ZN3cub18CUB_300001_SM_10006detail10merge_sort26DeviceMergeSortMergeKernelINS2_10policy_hubIP4PolyE9Policy600ES6_PNS0_8NullTypeES6_SA_mN4cuda3std3__44lessIS5_EES5_S9_EEvbT2_T3_T4_PT6_PT7_T5_PSI_SI_NS1_7vsmem_tE)
        /*0124*/ 	.short	0x0380
        /*0126*/ 	.short	0x0050


	//----- nvinfo : EIATTR_SW_WAR
	.align		4
.L_157:
        /*0128*/ 	.byte	0x04, 0x36
        /*012a*/ 	.short	(.L_159 - .L_158)
.L_158:
        /*012c*/ 	.word	0x00000008
.L_159:


//--------------------- .nv.info._ZN3cub18CUB_300001_SM_10006detail10merge_sort30DeviceMergeSortPartitionKernelIP4PolymN4cuda3std3__44lessIS4_EES4_EEvbT_PT2_T0_SE_PSE_T1_SE_i --------------------------
	.section	.nv.info._ZN3cub18CUB_300001_SM_10006detail10merge_sort30DeviceMergeSortPartitionKernelIP4PolymN4cuda3std3__44lessIS4_EES4_EEvbT_PT2_T0_SE_PSE_T1_SE_i,"",@"SHT_CUDA_INFO"
	.sectionflags	@""
	.align	4


	//----- nvinfo : EIATTR_CUDA_API_VERSION
	.align		4
        /*0000*/ 	.byte	0x04, 0x37
        /*0002*/ 	.short	(.L_161 - .L_160)
.L_160:
        /*0004*/ 	.word	0x00000082


	//----- nvinfo : EIATTR_KPARAM_INFO
	.align		4
.L_161:
        /*0008*/ 	.byte	0x04, 0x17
        /*000a*/ 	.short	(.L_163 - .L_162)
.L_162:
        /*000c*/ 	.word	0x00000000
        /*0010*/ 	.short	0x0008
        /*0012*/ 	.short	0x0040
        /*0014*/ 	.byte	0x00, 0xf0, 0x11, 0x00


	//----- nvinfo : EIATTR_KPARAM_INFO
	.align		4
.L_163:
        /*0018*/ 	.byte	0x04, 0x17
        /*001a*/ 	.short	(.L_165 - .L_164)
.L_164:
        /*001c*/ 	.word	0x00000000
        /*0020*/ 	.short	0x0007
        /*0022*/ 	.short	0x0038
        /*0024*/ 	.byte	0x00, 0xf0, 0x21, 0x00


	//----- nvinfo : EIATTR_KPARAM_INFO
	.align		4
.L_165:
        /*0028*/ 	.byte	0x04, 0x17
        /*002a*/ 	.short	(.L_167 - .L_166)
.L_166:
        /*002c*/ 	.word	0x00000000
        /*0030*/ 	.short	0x0006
        /*0032*/ 	.short	0x0030
        /*0034*/ 	.byte	0x00, 0xf0, 0x05, 0x00


	//----- nvinfo : EIATTR_KPARAM_INFO
	.align		4
.L_167:
        /*0038*/ 	.byte	0x04, 0x17
        /*003a*/ 	.short	(.L_169 - .L_168)
.L_168:
        /*003c*/ 	.word	0x00000000
        /*0040*/ 	.short	0x0005
        /*0042*/ 	.short	0x0028
        /*0044*/ 	.byte	0x00, 0xf5, 0x21, 0x00


	//----- nvinfo : EIATTR_KPARAM_INFO
	.align		4
.L_169:
        /*0048*/ 	.byte	0x04, 0x17
        /*004a*/ 	.short	(.L_171 - .L_170)
.L_170:
        /*004c*/ 	.word	0x00000000
        /*0050*/ 	.short	0x0004
        /*0052*/ 	.short	0x0020
        /*0054*/ 	.byte	0x00, 0xf0, 0x21, 0x00


	//----- nvinfo : EIATTR_KPARAM_INFO
	.align		4
.L_171:
        /*0058*/ 	.byte	0x04, 0x17
        /*005a*/ 	.short	(.L_173 - .L_172)
.L_172:
        /*005c*/ 	.word	0x00000000
        /*0060*/ 	.short	0x0003
        /*0062*/ 	.short	0x0018
        /*0064*/ 	.byte	0x00, 0xf0, 0x21, 0x00


	//----- nvinfo : EIATTR_KPARAM_INFO
	.align		4
.L_173:
        /*0068*/ 	.byte	0x04, 0x17
        /*006a*/ 	.short	(.L_175 - .L_174)
.L_174:
        /*006c*/ 	.word	0x00000000
        /*0070*/ 	.short	0x0002
        /*0072*/ 	.short	0x0010
        /*0074*/ 	.byte	0x00, 0xf5, 0x21, 0x00


	//----- nvinfo : EIATTR_KPARAM_INFO
	.align		4
.L_175:
        /*0078*/ 	.byte	0x04, 0x17
        /*007a*/ 	.short	(.L_177 - .L_176)
.L_176:
        /*007c*/ 	.word	0x00000000
        /*0080*/ 	.short	0x0001
        /*0082*/ 	.short	0x0008
        /*0084*/ 	.byte	0x00, 0xf5, 0x21, 0x00


	//----- nvinfo : EIATTR_KPARAM_INFO
	.align		4
.L_177:
        /*0088*/ 	.byte	0x04, 0x17
        /*008a*/ 	.short	(.L_179 - .L_178)
.L_178:
        /*008c*/ 	.word	0x00000000
        /*0090*/ 	.short	0x0000
        /*0092*/ 	.short	0x0000
        /*0094*/ 	.byte	0x00, 0xf0, 0x05, 0x00


	//----- nvinfo : EIATTR_SPARSE_MMA_MASK
	.align		4
.L_179:
        /*0098*/ 	.byte	0x03, 0x50
        /*009a*/ 	.short	0x0000


	//----- nvinfo : EIATTR_MAXREG_COUNT
	.align		4
        /*009c*/ 	.byte	0x03, 0x1b
        /*009e*/ 	.short	0x00ff


	//----- nvinfo : EIATTR_MERCURY_ISA_VERSION
	.align		4
        /*00a0*/ 	.byte	0x03, 0x5f
        /*00a2*/ 	.short	0x0101


	//----- nvinfo : EIATTR_VRC_CTA_INIT_COUNT
	.align		4
        /*00a4*/ 	.byte	0x02, 0x4a
	.zero		1
	.zero		1


	//----- nvinfo : EIATTR_EXIT_INSTR_OFFSETS
	.align		4
        /*00a8*/ 	.byte	0x04, 0x1c
        /*00aa*/ 	.short	(.L_181 - .L_180)


	//   ....[0]....
.L_180:
        /*00ac*/ 	.word	0x00000080


	//   ....[1]....
        /*00b0*/ 	.word	0x000003d0


	//   ....[2]....
        /*00b4*/ 	.word	0x00000bc0


	//----- nvinfo : EIATTR_CRS_STACK_SIZE
	.align		4
.L_181:
        /*00b8*/ 	.byte	0x04, 0x1e
        /*00ba*/ 	.short	(.L_183 - .L_182)
.L_182:
        /*00bc*/ 	.word	0x00000000


	//----- nvinfo : EIATTR_CBANK_PARAM_SIZE
	.align		4
.L_183:
        /*00c0*/ 	.byte	0x03, 0x19
        /*00c2*/ 	.short	0x0044


	//----- nvinfo : EIATTR_PARAM_CBANK
	.align		4
        /*00c4*/ 	.byte	0x04, 0x0a
        /*00c6*/ 	.short	(.L_185 - .L_184)
	.align		4
.L_184:
        /*00c8*/ 	.word	index@(.nv.constant0._ZN3cub18CUB_300001_SM_10006detail10merge_sort30DeviceMergeSortPartitionKernelIP4PolymN4cuda3std3__44lessIS4_EES4_EEvbT_PT2_T0_SE_PSE_T1_SE_i)
        /*00cc*/ 	.short	0x0380
        /*00ce*/ 	.short	0x0044


	//----- nvinfo : EIATTR_SW_WAR
	.align		4
.L_185:
        /*00d0*/ 	.byte	0x04, 0x36
        /*00d2*/ 	.short	(.L_187 - .L_186)
.L_186:
        /*00d4*/ 	.word	0x00000008
.L_187:


//--------------------- .nv.info._ZN3cub18CUB_300001_SM_10006detail10merge_sort30DeviceMergeSortBlockSortKernelINS2_10policy_hubIP4PolyE9Policy600ES6_PNS0_8NullTypeES6_SA_mN4cuda3std3__44lessIS5_EES5_S9_EEvbT0_T1_T2_T3_T4_PT6_PT7_T5_NS1_7vsmem_tE --------------------------
	.section	.nv.info._ZN3cub18CUB_300001_SM_10006detail10merge_sort30DeviceMergeSortBlockSortKernelINS2_10policy_hubIP4PolyE9Policy600ES6_PNS0_8NullTypeES6_SA_mN4cuda3std3__44lessIS5_EES5_S9_EEvbT0_T1_T2_T3_T4_PT6_PT7_T5_NS1_7vsmem_tE,"",@"SHT_CUDA_INFO"
	.sectionflags	@""
	.align	4


	//----- nvinfo : EIATTR_CUDA_API_VERSION
	.align		4
        /*0000*/ 	.byte	0x04, 0x37
        /*0002*/ 	.short	(.L_189 - .L_188)
.L_188:
        /*0004*/ 	.word	0x00000082


	//----- nvinfo : EIATTR_KPARAM_INFO
	.align		4
.L_189:
        /*0008*/ 	.byte	0x04, 0x17
        /*000a*/ 	.short	(.L_191 - .L_190)
.L_190:
        /*000c*/ 	.word	0x00000000
        /*0010*/ 	.short	0x0009
        /*0012*/ 	.short	0x0048
        /*0014*/ 	.byte	0x00, 0xf0, 0x21, 0x00


	//----- nvinfo : EIATTR_KPARAM_INFO
	.align		4
.L_191:
        /*0018*/ 	.byte	0x04, 0x17
        /*001a*/ 	.short	(.L_193 - .L_192)
.L_192:
        /*001c*/ 	.word	0x00000000
        /*0020*/ 	.short	0x0008
        /*0022*/ 	.short	0x0040
        /*0024*/ 	.byte	0x00, 0xf0, 0x05, 0x00


	//----- nvinfo : EIATTR_KPARAM_INFO
	.align		4
.L_193:
        /*0028*/ 	.byte	0x04, 0x17
        /*002a*/ 	.short	(.L_195 - .L_194)
.L_194:
        /*002c*/ 	.word	0x00000000
        /*0030*/ 	.short	0x0007
        /*0032*/ 	.short	0x0038
        /*0034*/ 	.byte	0x00, 0xf5, 0x21, 0x00


	//----- nvinfo : EIATTR_KPARAM_INFO
	.align		4
.L_195:
        /*0038*/ 	.byte	0x04, 0x17
        /*003a*/ 	.short	(.L_197 - .L_196)
.L_196:
        /*003c*/ 	.word	0x00000000
        /*0040*/ 	.short	0x0006
        /*0042*/ 	.short	0x0030
        /*0044*/ 	.byte	0x00, 0xf5, 0x21, 0x00


	//----- nvinfo : EIATTR_KPARAM_INFO
	.align		4
.L_197:
        /*0048*/ 	.byte	0x04, 0x17
        /*004a*/ 	.short	(.L_199 - .L_198)
.L_198:
        /*004c*/ 	.word	0x00000000
        /*0050*/ 	.short	0x0005
        /*0052*/ 	.short	0x0028
        /*0054*/ 	.byte	0x00, 0xf0, 0x21, 0x00


	//----- nvinfo : EIATTR_KPARAM_INFO
	.align		4
.L_199:
        /*0058*/ 	.byte	0x04, 0x17
        /*005a*/ 	.short	(.L_201 - .L_200)
.L_200:
        /*005c*/ 	.word	0x00000000
        /*0060*/ 	.short	0x0004
        /*0062*/ 	.short	0x0020
        /*0064*/ 	.byte	0x00, 0xf5, 0x21, 0x00


	//----- nvinfo : EIATTR_KPARAM_INFO
	.align		4
.L_201:
        /*0068*/ 	.byte	0x04, 0x17
        /*006a*/ 	.short	(.L_203 - .L_202)
.L_202:
        /*006c*/ 	.word	0x00000000
        /*0070*/ 	.short	0x0003
        /*0072*/ 	.short	0x0018
        /*0074*/ 	.byte	0x00, 0xf5, 0x21, 0x00


	//----- nvinfo : EIATTR_KPARAM_INFO
	.align		4
.L_203:
        /*0078*/ 	.byte	0x04, 0x17
        /*007a*/ 	.short	(.L_205 - .L_204)
.L_204:
        /*007c*/ 	.word	0x00000000
        /*0080*/ 	.short	0x0002
        /*0082*/ 	.short	0x0010
        /*0084*/ 	.byte	0x00, 0xf5, 0x21, 0x00


	//----- nvinfo : EIATTR_KPARAM_INFO
	.align		4
.L_205:
        /*0088*/ 	.byte	0x04, 0x17
        /*008a*/ 	.short	(.L_207 - .L_206)
.L_206:
        /*008c*/ 	.word	0x00000000
        /*0090*/ 	.short	0x0001
        /*0092*/ 	.short	0x0008
        /*0094*/ 	.byte	0x00, 0xf5, 0x21, 0x00


	//----- nvinfo : EIATTR_KPARAM_INFO
	.align		4
.L_207:
        /*0098*/ 	.byte	0x04, 0x17
        /*009a*/ 	.short	(.L_209 - .L_208)
.L_208:
        /*009c*/ 	.word	0x00000000
        /*00a0*/ 	.short	0x0000
        /*00a2*/ 	.short	0x0000
        /*00a4*/ 	.byte	0x00, 0xf0, 0x05, 0x00


	//----- nvinfo : EIATTR_SPARSE_MMA_MASK
	.align		4
.L_209:
        /*00a8*/ 	.byte	0x03, 0x50
        /*00aa*/ 	.short	0x0000


	//----- nvinfo : EIATTR_MAXREG_COUNT
	.align		4
        /*00ac*/ 	.byte	0x03, 0x1b
        /*00ae*/ 	.short	0x00ff


	//----- nvinfo : EIATTR_NUM_BARRIERS
	.align		4
        /*00b0*/ 	.byte	0x02, 0x4c
        /*00b2*/ 	.byte	0x01
	.zero		1


	//----- nvinfo : EIATTR_MERCURY_ISA_VERSION
	.align		4
        /*00b4*/ 	.byte	0x03, 0x5f
        /*00b6*/ 	.short	0x0101


	//----- nvinfo : EIATTR_COOP_GROUP_MASK_REGIDS
	.align		4
        /*00b8*/ 	.byte	0x04, 0x29
        /*00ba*/ 	.short	(.L_211 - .L_210)


	//   ....[0]....
.L_210:
        /*00bc*/ 	.word	0xffffffff


	//   ....[1]....
        /*00c0*/ 	.word	0xffffffff


	//   ....[2]....
        /*00c4*/ 	.word	0xffffffff


	//   ....[3]....
        /*00c8*/ 	.word	0xffffffff


	//   ....[4]....
        /*00cc*/ 	.word	0xffffffff


	//   ....[5]....
        /*00d0*/ 	.word	0xffffffff


	//----- nvinfo : EIATTR_COOP_GROUP_INSTR_OFFSETS
	.align		4
.L_211:
        /*00d4*/ 	.byte	0x04, 0x28
        /*00d6*/ 	.short	(.L_213 - .L_212)


	//   ....[0]....
.L_212:
        /*00d8*/ 	.word	0x00000230


	//   ....[1]....
        /*00dc*/ 	.word	0x00000820


	//   ....[2]....
        /*00e0*/ 	.word	0x00000940


	//   ....[3]....
        /*00e4*/ 	.word	0x00000c40


	//   ....[4]....
        /*00e8*/ 	.word	0x00001260


	//   ....[5]....
        /*00ec*/ 	.word	0x00001410


	//----- nvinfo : EIATTR_VRC_CTA_INIT_COUNT
	.align		4
.L_213:
        /*00f0*/ 	.byte	0x02, 0x4a
	.zero		1
	.zero		1


	//----- nvinfo : EIATTR_EXIT_INSTR_OFFSETS
	.align		4
        /*00f4*/ 	.byte	0x04, 0x1c
        /*00f6*/ 	.short	(.L_215 - .L_214)


	//   ....[0]....
.L_214:
        /*00f8*/ 	.word	0x000008e0


	//   ....[1]....
        /*00fc*/ 	.word	0x00000a00


	//   ....[2]....
        /*0100*/ 	.word	0x00001330


	//   ....[3]....
        /*0104*/ 	.word	0x000013a0


	//   ....[4]....
        /*0108*/ 	.word	0x000014e0


	//   ....[5]....
        /*010c*/ 	.word	0x00001550


	//----- nvinfo : EIATTR_MAX_THREADS
	.align		4
.L_215:
        /*0110*/ 	.byte	0x04, 0x05
        /*0112*/ 	.short	(.L_217 - .L_216)
.L_216:
        /*0114*/ 	.word	0x00000100
        /*0118*/ 	.word	0x00000001
        /*011c*/ 	.word	0x00000001


	//----- nvinfo : EIATTR_CRS_STACK_SIZE
	.align		4
.L_217:
        /*0120*/ 	.byte	0x04, 0x1e
        /*0122*/ 	.short	(.L_219 - .L_218)
.L_218:
        /*0124*/ 	.word	0x00000000


	//----- nvinfo : EIATTR_CBANK_PARAM_SIZE
	.align		4
.L_219:
        /*0128*/ 	.byte	0x03, 0x19
        /*012a*/ 	.short	0x0050


	//----- nvinfo : EIATTR_PARAM_CBANK
	.align		4
        /*012c*/ 	.byte	0x04, 0x0a
        /*012e*/ 	.short	(.L_221 - .L_220)
	.align		4
.L_220:
        /*0130*/ 	.word	index@(.nv.constant0._ZN3cub18CUB_300001_SM_10006detail10merge_sort30DeviceMergeSortBlockSortKernelINS2_10policy_hubIP4PolyE9Policy600ES6_PNS0_8NullTypeES6_SA_mN4cuda3std3__44lessIS5_EES5_S9_EEvbT0_T1_T2_T3_T4_PT6_PT7_T5_NS1_7vsmem_tE)
        /*0134*/ 	.short	0x0380
        /*0136*/ 	.short	0x0050


	//----- nvinfo : EIATTR_SW_WAR
	.align		4
.L_221:
        /*0138*/ 	.byte	0x04, 0x36
        /*013a*/ 	.short	(.L_223 - .L_222)
.L_222:
        /*013c*/ 	.word	0x00000008
.L_223:


//--------------------- .nv.info._ZN3cub18CUB_300001_SM_10006detail10merge_sort26DeviceMergeSortMergeKernelINS2_10policy_hubIP4PolyE9Policy600ES6_PNS0_8NullTypeES6_SA_jN4cuda3std3__44lessIS5_EES5_S9_EEvbT2_T3_T4_PT6_PT7_T5_PSI_SI_NS1_7vsmem_tE --------------------------
	.section	.nv.info._ZN3cub18CUB_300001_SM_10006detail10merge_sort26DeviceMergeSortMergeKernelINS2_10policy_hubIP4PolyE9Policy600ES6_PNS0_8NullTypeES6_SA_jN4cuda3std3__44lessIS5_EES5_S9_EEvbT2_T3_T4_PT6_PT7_T5_PSI_SI_NS1_7vsmem_tE,"",@"SHT_CUDA_INFO"
	.sectionflags	@""
	.align	4


	//----- nvinfo : EIATTR_CUDA_API_VERSION
	.align		4
        /*0000*/ 	.byte	0x04, 0x37
        /*0002*/ 	.short	(.L_225 - .L_224)
.L_224:
        /*0004*/ 	.word	0x00000082


	//----- nvinfo : EIATTR_KPARAM_INFO
	.align		4
.L_225:
        /*0008*/ 	.byte	0x04, 0x17
        /*000a*/ 	.short	(.L_227 - .L_226)
.L_226:
        /*000c*/ 	.word	0x00000000
        /*0010*/ 	.short	0x0009
        /*0012*/ 	.short	0x0048
        /*0014*/ 	.byte	0x00, 0xf0, 0x21, 0x00


	//----- nvinfo : EIATTR_KPARAM_INFO
	.align		4
.L_227:
        /*0018*/ 	.byte	0x04, 0x17
        /*001a*/ 	.short	(.L_229 - .L_228)
.L_228:
        /*001c*/ 	.word	0x00000000
        /*0020*/ 	.short	0x0008
        /*0022*/ 	.short	0x0040
        /*0024*/ 	.byte	0x00, 0xf0, 0x11, 0x00


	//----- nvinfo : EIATTR_KPARAM_INFO
	.align		4
.L_229:
        /*0028*/ 	.byte	0x04, 0x17
        /*002a*/ 	.short	(.L_231 - .L_230)
.L_230:
        /*002c*/ 	.word	0x00000000
        /*0030*/ 	.short	0x0007
        /*0032*/ 	.short	0x0038
        /*0034*/ 	.byte	0x00, 0xf5, 0x21, 0x00


	//----- nvinfo : EIATTR_KPARAM_INFO
	.align		4
.L_231:
        /*0038*/ 	.byte	0x04, 0x17
        /*003a*/ 	.short	(.L_233 - .L_232)
.L_232:
        /*003c*/ 	.word	0x00000000
        /*0040*/ 	.short	0x0006
        /*0042*/ 	.short	0x0030
        /*0044*/ 	.byte	0x00, 0xf0, 0x05, 0x00


	//----- nvinfo : EIATTR_KPARAM_INFO
	.align		4
.L_233:
        /*0048*/ 	.byte	0x04, 0x17
        /*004a*/ 	.short	(.L_235 - .L_234)
.L_234:
        /*004c*/ 	.word	0x00000000
        /*0050*/ 	.short	0x0005
        /*0052*/ 	.short	0x0028
        /*0054*/ 	.byte	0x00, 0xf5, 0x21, 0x00


	//----- nvinfo : EIATTR_KPARAM_INFO
	.align		4
.L_235:
        /*0058*/ 	.byte	0x04, 0x17
        /*005a*/ 	.short	(.L_237 - .L_236)
.L_236:
        /*005c*/ 	.word	0x00000000
        /*0060*/ 	.short	0x0004
        /*0062*/ 	.short	0x0020
        /*0064*/ 	.byte	0x00, 0xf5, 0x21, 0x00


	//----- nvinfo : EIATTR_KPARAM_INFO
	.align		4
.L_237:
        /*0068*/ 	.byte	0x04, 0x17
        /*006a*/ 	.short	(.L_239 - .L_238)
.L_238:
        /*006c*/ 	.word	0x00000000
        /*0070*/ 	.short	0x0003
        /*0072*/ 	.short	0x0018
        /*0074*/ 	.byte	0x00, 0xf0, 0x11, 0x00


	//----- nvinfo : EIATTR_KPARAM_INFO
	.align		4
.L_239:
        /*0078*/ 	.byte	0x04, 0x17
        /*007a*/ 	.short	(.L_241 - .L_240)
.L_240:
        /*007c*/ 	.word	0x00000000
        /*0080*/ 	.short	0x0002
        /*0082*/ 	.short	0x0010
        /*0084*/ 	.byte	0x00, 0xf5, 0x21, 0x00


	//----- nvinfo : EIATTR_KPARAM_INFO
	.align		4
.L_241:
        /*0088*/ 	.byte	0x04, 0x17
        /*008a*/ 	.short	(.L_243 - .L_242)
.L_242:
        /*008c*/ 	.word	0x00000000
        /*0090*/ 	.short	0x0001
        /*0092*/ 	.short	0x0008
        /*0094*/ 	.byte	0x00, 0xf5, 0x21, 0x00


	//----- nvinfo : EIATTR_KPARAM_INFO
	.align		4
.L_243:
        /*0098*/ 	.byte	0x04, 0x17
        /*009a*/ 	.short	(.L_245 - .L_244)
.L_244:
        /*009c*/ 	.word	0x00000000
        /*00a0*/ 	.short	0x0000
        /*00a2*/ 	.short	0x0000
        /*00a4*/ 	.byte	0x00, 0xf0, 0x05, 0x00


	//----- nvinfo : EIATTR_SPARSE_MMA_MASK
	.align		4
.L_245:
        /*00a8*/ 	.byte	0x03, 0x50
        /*00aa*/ 	.short	0x0000


	//----- nvinfo : EIATTR_MAXREG_COUNT
	.align		4
        /*00ac*/ 	.byte	0x03, 0x1b
        /*00ae*/ 	.short	0x00ff


	//----- nvinfo : EIATTR_NUM_BARRIERS
	.align		4
        /*00b0*/ 	.byte	0x02, 0x4c
        /*00b2*/ 	.byte	0x01
	.zero		1


	//----- nvinfo : EIATTR_MERCURY_ISA_VERSION
	.align		4
        /*00b4*/ 	.byte	0x03, 0x5f
        /*00b6*/ 	.short	0x0101


	//----- nvinfo : EIATTR_COOP_GROUP_MASK_REGIDS
	.align		4
        /*00b8*/ 	.byte	0x04, 0x29
        /*00ba*/ 	.short	(.L_247 - .L_246)


	//   ....[0]....
.L_246:
        /*00bc*/ 	.word	0xffffffff


	//   ....[1]....
        /*00c0*/ 	.word	0xffffffff


	//   ....[2]....
        /*00c4*/ 	.word	0xffffffff


	//   ....[3]....
        /*00c8*/ 	.word	0xffffffff


	//----- nvinfo : EIATTR_COOP_GROUP_INSTR_OFFSETS
	.align		4
.L_247:
        /*00cc*/ 	.byte	0x04, 0x28
        /*00ce*/ 	.short	(.L_249 - .L_248)


	//   ....[0]....
.L_248:
        /*00d0*/ 	.word	0x00000ae0


	//   ....[1]....
        /*00d4*/ 	.word	0x00000c60


	//   ....[2]....
        /*00d8*/ 	.word	0x000017e0


	//   ....[3]....
        /*00dc*/ 	.word	0x000019e0


	//----- nvinfo : EIATTR_VRC_CTA_INIT_COUNT
	.align		4
.L_249:
        /*00e0*/ 	.byte	0x02, 0x4a
	.zero		1
	.zero		1


	//----- nvinfo : EIATTR_EXIT_INSTR_OFFSETS
	.align		4
        /*00e4*/ 	.byte	0x04, 0x1c
        /*00e6*/ 	.short	(.L_251 - .L_250)


	//   ....[0]....
.L_250:
        /*00e8*/ 	.word	0x00000bb0


	//   ....[1]....
        /*00ec*/ 	.word	0x00000d30


	//   ....[2]....
        /*00f0*/ 	.word	0x000018d0


	//   ....[3]....
        /*00f4*/ 	.word	0x00001940


	//   ....[4]....
        /*00f8*/ 	.word	0x00001ad0


	//   ....[5]....
        /*00fc*/ 	.word	0x00001b40


	//----- nvinfo : EIATTR_MAX_THREADS
	.align		4
.L_251:
        /*0100*/ 	.byte	0x04, 0x05
        /*0102*/ 	.short	(.L_253 - .L_252)
.L_252:
        /*0104*/ 	.word	0x00000100
        /*0108*/ 	.word	0x00000001
        /*010c*/ 	.word	0x00000001


	//----- nvinfo : EIATTR_CRS_STACK_SIZE
	.align		4
.L_253:
        /*0110*/ 	.byte	0x04, 0x1e
        /*0112*/ 	.short	(.L_255 - .L_254)
.L_254:
        /*0114*/ 	.word	0x00000000


	//----- nvinfo : EIATTR_CBANK_PARAM_SIZE
	.align		4
.L_255:
        /*0118*/ 	.byte	0x03, 0x19
        /*011a*/ 	.short	0x0050


	//----- nvinfo : EIATTR_PARAM_CBANK
	.align		4
        /*011c*/ 	.byte	0x04, 0x0a
        /*011e*/ 	.short	(.L_257 - .L_256)
	.align		4
.L_256:
        /*0120*/ 	.word	index@(.nv.constant0._ZN3cub18CUB_300001_SM_10006detail10merge_sort26DeviceMergeSortMergeKernelINS2_10policy_hubIP4PolyE9Policy600ES6_PNS0_8NullTypeES6_SA_jN4cuda3std3__44lessIS5_EES5_S9_EEvbT2_T3_T4_PT6_PT7_T5_PSI_SI_NS1_7vsmem_tE)
        /*0124*/ 	.short	0x0380
        /*0126*/ 	.short	0x0050


	//----- nvinfo : EIATTR_SW_WAR
	.align		4
.L_257:
        /*0128*/ 	.byte	0x04, 0x36
        /*012a*/ 	.short	(.L_259 - .L_258)
.L_258:
        /*012c*/ 	.word	0x00000008
.L_259:


//--------------------- .nv.info._ZN3cub18CUB_300001_SM_10006detail10merge_sort30DeviceMergeSortPartitionKernelIP4PolyjN4cuda3std3__44lessIS4_EES4_EEvbT_PT2_T0_SE_PSE_T1_SE_i --------------------------
	.section	.nv.info._ZN3cub18CUB_300001_SM_10006detail10merge_sort30DeviceMergeSortPartitionKernelIP4PolyjN4cuda3std3__44lessIS4_EES4_EEvbT_PT2_T0_SE_PSE_T1_SE_i,"",@"SHT_CUDA_INFO"
	.sectionflags	@""
	.align	4


	//----- nvinfo : EIATTR_CUDA_API_VERSION
	.align		4
        /*0000*/ 	.byte	0x04, 0x37
        /*0002*/ 	.short	(.L_261 - .L_260)
.L_260:
        /*0004*/ 	.word	0x00000082


	//----- nvinfo : EIATTR_KPARAM_INFO
	.align		4
.L_261:
        /*0008*/ 	.byte	0x04, 0x17
        /*000a*/ 	.short	(.L_263 - .L_262)
.L_262:
        /*000c*/ 	.word	0x00000000
        /*0010*/ 	.short	0x0008
        /*0012*/ 	.short	0x0030
        /*0014*/ 	.byte	0x00, 0xf0, 0x11, 0x00


	//----- nvinfo : EIATTR_KPARAM_INFO
	.align		4
.L_263:
        /*0018*/ 	.byte	0x04, 0x17
        /*001a*/ 	.short	(.L_265 - .L_264)
.L_264:
        /*001c*/ 	.word	0x00000000
        /*0020*/ 	.short	0x0007
        /*0022*/ 	.short	0x002c
        /*0024*/ 	.byte	0x00, 0xf0, 0x11, 0x00


	//----- nvinfo : EIATTR_KPARAM_INFO
	.align		4
.L_265:
        /*0028*/ 	.byte	0x04, 0x17
        /*002a*/ 	.short	(.L_267 - .L_266)
.L_266:
        /*002c*/ 	.word	0x00000000
        /*0030*/ 	.short	0x0006
        /*0032*/ 	.short	0x0028
        /*0034*/ 	.byte	0x00, 0xf0, 0x05, 0x00


	//----- nvinfo : EIATTR_KPARAM_INFO
	.align		4
.L_267:
        /*0038*/ 	.byte	0x04, 0x17
        /*003a*/ 	.short	(.L_269 - .L_268)
.L_268:
        /*003c*/ 	.word	0x00000000
        /*0040*/ 	.short	0x0005
        /*0042*/ 	.short	0x0020
        /*0044*/ 	.byte	0x00, 0xf5, 0x21, 0x00


	//----- nvinfo : EIATTR_KPARAM_INFO
	.align		4
.L_269:
        /*0048*/ 	.byte	0x04, 0x17
        /*004a*/ 	.short	(.L_271 - .L_270)
.L_270:
        /*004c*/ 	.word	0x00000000
        /*0050*/ 	.short	0x0004
        /*0052*/ 	.short	0x001c
        /*0054*/ 	.byte	0x00, 0xf0, 0x11, 0x00


	//----- nvinfo : EIATTR_KPARAM_INFO
	.align		4
.L_271:
        /*0058*/ 	.byte	0x04, 0x17
        /*005a*/ 	.short	(.L_273 - .L_272)
.L_272:
        /*005c*/ 	.word	0x00000000
        /*0060*/ 	.short	0x0003
        /*0062*/ 	.short	0x0018
        /*0064*/ 	.byte	0x00, 0xf0, 0x11, 0x00


	//----- nvinfo : EIATTR_KPARAM_INFO
	.align		4
.L_273:
        /*0068*/ 	.byte	0x04, 0x17
        /*006a*/ 	.short	(.L_275 - .L_274)
.L_274:
        /*006c*/ 	.word	0x00000000
        /*0070*/ 	.short	0x0002
        /*0072*/ 	.short	0x0010
        /*0074*/ 	.byte	0x00, 0xf5, 0x21, 0x00


	//----- nvinfo : EIATTR_KPARAM_INFO
	.align		4
.L_275:
        /*0078*/ 	.byte	0x04, 0x17
        /*007a*/ 	.short	(.L_277 - .L_276)
.L_276:
        /*007c*/ 	.word	0x00000000
        /*0080*/ 	.short	0x0001
        /*0082*/ 	.short	0x0008
        /*0084*/ 	.byte	0x00, 0xf5, 0x21, 0x00


	//----- nvinfo : EIATTR_KPARAM_INFO
	.align		4
.L_277:
        /*0088*/ 	.byte	0x04, 0x17
        /*008a*/ 	.short	(.L_279 - .L_278)
.L_278:
        /*008c*/ 	.word	0x00000000
        /*0090*/ 	.short	0x0000
        /*0092*/ 	.short	0x0000
        /*0094*/ 	.byte	0x00, 0xf0, 0x05, 0x00


	//----- nvinfo : EIATTR_SPARSE_MMA_MASK
	.align		4
.L_279:
        /*0098*/ 	.byte	0x03, 0x50
        /*009a*/ 	.short	0x0000


	//----- nvinfo : EIATTR_MAXREG_COUNT
	.align		4
        /*009c*/ 	.byte	0x03, 0x1b
        /*009e*/ 	.short	0x00ff


	//----- nvinfo : EIATTR_MERCURY_ISA_VERSION
	.align		4
        /*00a0*/ 	.byte	0x03, 0x5f
        /*00a2*/ 	.short	0x0101


	//----- nvinfo : EIATTR_VRC_CTA_INIT_COUNT
	.align		4
        /*00a4*/ 	.byte	0x02, 0x4a
	.zero		1
	.zero		1


	//----- nvinfo : EIATTR_EXIT_INSTR_OFFSETS
	.align		4
        /*00a8*/ 	.byte	0x04, 0x1c
        /*00aa*/ 	.short	(.L_281 - .L_280)


	//   ....[0]....
.L_280:
        /*00ac*/ 	.word	0x00000070


	//   ....[1]....
        /*00b0*/ 	.word	0x000001e0


	//   ....[2]....
        /*00b4*/ 	.word	0x00000690


	//----- nvinfo : EIATTR_CRS_STACK_SIZE
	.align		4
.L_281:
        /*00b8*/ 	.byte	0x04, 0x1e
        /*00ba*/ 	.short	(.L_283 - .L_282)
.L_282:
        /*00bc*/ 	.word	0x00000000


	//----- nvinfo : EIATTR_CBANK_PARAM_SIZE
	.align		4
.L_283:
        /*00c0*/ 	.byte	0x03, 0x19
        /*00c2*/ 	.short	0x0034


	//----- nvinfo : EIATTR_PARAM_CBANK
	.align		4
        /*00c4*/ 	.byte	0x04, 0x0a
        /*00c6*/ 	.short	(.L_285 - .L_284)
	.align		4
.L_284:
        /*00c8*/ 	.word	index@(.nv.constant0._ZN3cub18CUB_300001_SM_10006detail10merge_sort30DeviceMergeSortPartitionKernelIP4PolyjN4cuda3std3__44lessIS4_EES4_EEvbT_PT2_T0_SE_PSE_T1_SE_i)
        /*00cc*/ 	.short	0x0380
        /*00ce*/ 	.short	0x0034


	//----- nvinfo : EIATTR_SW_WAR
	.align		4
.L_285:
        /*00d0*/ 	.byte	0x04, 0x36
        /*00d2*/ 	.short	(.L_287 - .L_286)
.L_286:
        /*00d4*/ 	.word	0x00000008
.L_287:


//--------------------- .nv.info._ZN3cub18CUB_300001_SM_10006detail10merge_sort30DeviceMergeSortBlockSortKernelINS2_10policy_hubIP4PolyE9Policy600ES6_PNS0_8NullTypeES6_SA_jN4cuda3std3__44lessIS5_EES5_S9_EEvbT0_T1_T2_T3_T4_PT6_PT7_T5_NS1_7vsmem_tE --------------------------
	.section	.nv.info._ZN3cub18CUB_300001_SM_10006detail10merge_sort30DeviceMergeSortBlockSortKernelINS2_10policy_hubIP4PolyE9Policy600ES6_PNS0_8NullTypeES6_SA_jN4cuda3std3__44lessIS5_EES5_S9_EEvbT0_T1_T2_T3_T4_PT6_PT7_T5_NS1_7vsmem_tE,"",@"SHT_CUDA_INFO"
	.sectionflags	@""
	.align	4


	//----- nvinfo : EIATTR_CUDA_API_VERSION
	.align		4
        /*0000*/ 	.byte	0x04, 0x37
        /*0002*/ 	.short	(.L_289 - .L_288)
.L_288:
        /*0004*/ 	.word	0x00000082


	//----- nvinfo : EIATTR_KPARAM_INFO
	.align		4
.L_289:
        /*0008*/ 	.byte	0x04, 0x17
        /*000a*/ 	.short	(.L_291 - .L_290)
.L_290:
        /*000c*/ 	.word	0x00000000
        /*0010*/ 	.short	0x0009
        /*0012*/ 	.short	0x0048
        /*0014*/ 	.byte	0x00, 0xf0, 0x21, 0x00


	//----- nvinfo : EIATTR_KPARAM_INFO
	.align		4
.L_291:
        /*0018*/ 	.byte	0x04, 0x17
        /*001a*/ 	.short	(.L_293 - .L_292)
.L_292:
        /*001c*/ 	.word	0x00000000
        /*0020*/ 	.short	0x0008
        /*0022*/ 	.short	0x0040
        /*0024*/ 	.byte	0x00, 0xf0, 0x05, 0x00


	//----- nvinfo : EIATTR_KPARAM_INFO
	.align		4
.L_293:
        /*0028*/ 	.byte	0x04, 0x17
        /*002a*/ 	.short	(.L_295 - .L_294)
.L_294:
        /*002c*/ 	.word	0x00000000
        /*0030*/ 	.short	0x0007
        /*0032*/ 	.short	0x0038
        /*0034*/ 	.byte	0x00, 0xf5, 0x21, 0x00


	//----- nvinfo : EIATTR_KPARAM_INFO
	.align		4
.L_295:
        /*0038*/ 	.byte	0x04, 0x17
        /*003a*/ 	.short	(.L_297 - .L_296)
.L_296:
        /*003c*/ 	.word	0x00000000
        /*0040*/ 	.short	0x0006
        /*0042*/ 	.short	0x0030
        /*0044*/ 	.byte	0x00, 0xf5, 0x21, 0x00


	//----- nvinfo : EIATTR_KPARAM_INFO
	.align		4
.L_297:
        /*0048*/ 	.byte	0x04, 0x17
        /*004a*/ 	.short	(.L_299 - .L_298)
.L_298:
        /*004c*/ 	.word	0x00000000
        /*0050*/ 	.short	0x0005
        /*0052*/ 	.short	0x0028
        /*0054*/ 	.byte	0x00, 0xf0, 0x11, 0x00


	//----- nvinfo : EIATTR_KPARAM_INFO
	.align		4
.L_299:
        /*0058*/ 	.byte	0x04, 0x17
        /*005a*/ 	.short	(.L_301 - .L_300)
.L_300:
        /*005c*/ 	.word	0x00000000
        /*0060*/ 	.short	0x0004
        /*0062*/ 	.short	0x0020
        /*0064*/ 	.byte	0x00, 0xf5, 0x21, 0x00


	//----- nvinfo : EIATTR_KPARAM_INFO
	.align		4
.L_301:
        /*0068*/ 	.byte	0x04, 0x17
        /*006a*/ 	.short	(.L_303 - .L_302)
.L_302:
        /*006c*/ 	.word	0x00000000
        /*0070*/ 	.short	0x0003
        /*0072*/ 	.short	0x0018
        /*0074*/ 	.byte	0x00, 0xf5, 0x21, 0x00


	//----- nvinfo : EIATTR_KPARAM_INFO
	.align		4
.L_303:
        /*0078*/ 	.byte	0x04, 0x17
        /*007a*/ 	.short	(.L_305 - .L_304)
.L_304:
        /*007c*/ 	.word	0x00000000
        /*0080*/ 	.short	0x0002
        /*0082*/ 	.short	0x0010
        /*0084*/ 	.byte	0x00, 0xf5, 0x21, 0x00


	//----- nvinfo : EIATTR_KPARAM_INFO
	.align		4
.L_305:
        /*0088*/ 	.byte	0x04, 0x17
        /*008a*/ 	.short	(.L_307 - .L_306)
.L_306:
        /*008c*/ 	.word	0x00000000
        /*0090*/ 	.short	0x0001
        /*0092*/ 	.short	0x0008
        /*0094*/ 	.byte	0x00, 0xf5, 0x21, 0x00


	//----- nvinfo : EIATTR_KPARAM_INFO
	.align		4
.L_307:
        /*0098*/ 	.byte	0x04, 0x17
        /*009a*/ 	.short	(.L_309 - .L_308)
.L_308:
        /*009c*/ 	.word	0x00000000
        /*00a0*/ 	.short	0x0000
        /*00a2*/ 	.short	0x0000
        /*00a4*/ 	.byte	0x00, 0xf0, 0x05, 0x00


	//----- nvinfo : EIATTR_SPARSE_MMA_MASK
	.align		4
.L_309:
        /*00a8*/ 	.byte	0x03, 0x50
        /*00aa*/ 	.short	0x0000


	//----- nvinfo : EIATTR_MAXREG_COUNT
	.align		4
        /*00ac*/ 	.byte	0x03, 0x1b
        /*00ae*/ 	.short	0x00ff


	//----- nvinfo : EIATTR_NUM_BARRIERS
	.align		4
        /*00b0*/ 	.byte	0x02, 0x4c
        /*00b2*/ 	.byte	0x01
	.zero		1


	//----- nvinfo : EIATTR_MERCURY_ISA_VERSION
	.align		4
        /*00b4*/ 	.byte	0x03, 0x5f
        /*00b6*/ 	.short	0x0101


	//----- nvinfo : EIATTR_COOP_GROUP_MASK_REGIDS
	.align		4
        /*00b8*/ 	.byte	0x04, 0x29
        /*00ba*/ 	.short	(.L_311 - .L_310)


	//   ....[0]....
.L_310:
        /*00bc*/ 	.word	0xffffffff


	//   ....[1]....
        /*00c0*/ 	.word	0xffffffff


	//   ....[2]....
        /*00c4*/ 	.word	0xffffffff


	//   ....[3]....
        /*00c8*/ 	.word	0xffffffff


	//   ....[4]....
        /*00cc*/ 	.word	0xffffffff


	//   ....[5]....
        /*00d0*/ 	.word	0xffffffff


	//----- nvinfo : EIATTR_COOP_GROUP_INSTR_OFFSETS
	.align		4
.L_311:
        /*00d4*/ 	.byte	0x04, 0x28
        /*00d6*/ 	.short	(.L_313 - .L_312)


	//   ....[0]....
.L_312:
        /*00d8*/ 	.word	0x00000200


	//   ....[1]....
        /*00dc*/ 	.word	0x000007c0


	//   ....[2]....
        /*00e0*/ 	.word	0x000008f0


	//   ....[3]....
        /*00e4*/ 	.word	0x00000be0


	//   ....[4]....
        /*00e8*/ 	.word	0x00001200


	//   ....[5]....
        /*00ec*/ 	.word	0x000013a0


	//----- nvinfo : EIATTR_VRC_CTA_INIT_COUNT
	.align		4
.L_313:
        /*00f0*/ 	.byte	0x02, 0x4a
	.zero		1
	.zero		1


	//----- nvinfo : EIATTR_EXIT_INSTR_OFFSETS
	.align		4
        /*00f4*/ 	.byte	0x04, 0x1c
        /*00f6*/ 	.short	(.L_315 - .L_314)


	//   ....[0]....
.L_314:
        /*00f8*/ 	.word	0x00000890


	//   ....[1]....
        /*00fc*/ 	.word	0x000009c0


	//   ....[2]....
        /*0100*/ 	.word	0x000012d0


	//   ....[3]....
        /*0104*/ 	.word	0x00001340


	//   ....[4]....
        /*0108*/ 	.word	0x00001470


	//   ....[5]....
        /*010c*/ 	.word	0x000014e0


	//----- nvinfo : EIATTR_MAX_THREADS
	.align		4
.L_315:
        /*0110*/ 	.byte	0x04, 0x05
        /*0112*/ 	.short	(.L_317 - .L_316)
.L_316:
        /*0114*/ 	.word	0x00000100
        /*0118*/ 	.word	0x00000001
        /*011c*/ 	.word	0x00000001


	//----- nvinfo : EIATTR_CRS_STACK_SIZE
	.align		4
.L_317:
        /*0120*/ 	.byte	0x04, 0x1e
        /*0122*/ 	.short	(.L_319 - .L_318)
.L_318:
        /*0124*/ 	.word	0x00000000


	//----- nvinfo : EIATTR_CBANK_PARAM_SIZE
	.align		4
.L_319:
        /*0128*/ 	.byte	0x03, 0x19
        /*012a*/ 	.short	0x0050


	//----- nvinfo : EIATTR_PARAM_CBANK
	.align		4
        /*012c*/ 	.byte	0x04, 0x0a
        /*012e*/ 	.short	(.L_321 - .L_320)
	.align		4
.L_320:
        /*0130*/ 	.word	index@(.nv.constant0._ZN3cub18CUB_300001_SM_10006detail10merge_sort30DeviceMergeSortBlockSortKernelINS2_10policy_hubIP4PolyE9Policy600ES6_PNS0_8NullTypeES6_SA_jN4cuda3std3__44lessIS5_EES5_S9_EEvbT0_T1_T2_T3_T4_PT6_PT7_T5_NS1_7vsmem_tE)
        /*0134*/ 	.short	0x0380
        /*0136*/ 	.short	0x0050


	//----- nvinfo : EIATTR_SW_WAR
	.align		4
.L_321:
        /*0138*/ 	.byte	0x04, 0x36
        /*013a*/ 	.short	(.L_323 - .L_322)
.L_322:
        /*013c*/ 	.word	0x00000008
.L_323:


//--------------------- .nv.info._ZN3cub18CUB_300001_SM_10006detail11EmptyKernelIvEEvv --------------------------
	.section	.nv.info._ZN3cub18CUB_300001_SM_10006detail11EmptyKernelIvEEvv,"",@"SHT_CUDA_INFO"
	.sectionflags	@""
	.align	4


	//----- nvinfo : EIATTR_CUDA_API_VERSION
	.align		4
        /*0000*/ 	.byte	0x04, 0x37
        /*0002*/ 	.short	(.L_325 - .L_324)
.L_324:
        /*0004*/ 	.word	0x00000082


	//----- nvinfo : EIATTR_SPARSE_MMA_MASK
	.align		4
.L_325:
        /*0008*/ 	.byte	0x03, 0x50
        /*000a*/ 	.short	0x0000


	//----- nvinfo : EIATTR_MAXREG_COUNT
	.align		4
        /*000c*/ 	.byte	0x03, 0x1b
        /*000e*/ 	.short	0x00ff


	//----- nvinfo : EIATTR_MERCURY_ISA_VERSION
	.align		4
        /*0010*/ 	.byte	0x03, 0x5f
        /*0012*/ 	.short	0x0101


	//----- nvinfo : EIATTR_VRC_CTA_INIT_COUNT
	.align		4
        /*0014*/ 	.byte	0x02, 0x4a
	.zero		1
	.zero		1


	//----- nvinfo : EIATTR_EXIT_INSTR_OFFSETS
	.align		4
        /*0018*/ 	.byte	0x04, 0x1c
        /*001a*/ 	.short	(.L_327 - .L_326)


	//   ....[0]....
.L_326:
        /*001c*/ 	.word	0x00000010


	//----- nvinfo : EIATTR_SW_WAR
	.align		4
.L_327:
        /*0020*/ 	.byte	0x04, 0x36
        /*0022*/ 	.short	(.L_329 - .L_328)
.L_328:
        /*0024*/ 	.word	0x00000008
.L_329:


//--------------------- .nv.info._Z8MutationP4Polyiidd --------------------------
	.section	.nv.info._Z8MutationP4Polyiidd,"",@"SHT_CUDA_INFO"
	.sectionflags	@""
	.align	4


	//----- nvinfo : EIATTR_CUDA_API_VERSION
	.align		4
        /*0000*/ 	.byte	0x04, 0x37
        /*0002*/ 	.short	(.L_331 - .L_330)
.L_330:
        /*0004*/ 	.word	0x00000082


	//----- nvinfo : EIATTR_KPARAM_INFO
	.align		4
.L_331:
        /*0008*/ 	.byte	0x04, 0x17
        /*000a*/ 	.short	(.L_333 - .L_332)
.L_332:
        /*000c*/ 	.word	0x00000000
        /*0010*/ 	.short	0x0004
        /*0012*/ 	.short	0x0018
        /*0014*/ 	.byte	0x00, 0xf0, 0x21, 0x00


	//----- nvinfo : EIATTR_KPARAM_INFO
	.align		4
.L_333:
        /*0018*/ 	.byte	0x04, 0x17
        /*001a*/ 	.short	(.L_335 - .L_334)
.L_334:
        /*001c*/ 	.word	0x00000000
        /*0020*/ 	.short	0x0003
        /*0022*/ 	.short	0x0010
        /*0024*/ 	.byte	0x00, 0xf0, 0x21, 0x00


	//----- nvinfo : EIATTR_KPARAM_INFO
	.align		4
.L_335:
        /*0028*/ 	.byte	0x04, 0x17
        /*002a*/ 	.short	(.L_337 - .L_336)
.L_336:
        /*002c*/ 	.word	0x00000000
        /*0030*/ 	.short	0x0002
        /*0032*/ 	.short	0x000c
        /*0034*/ 	.byte	0x00, 0xf0, 0x11, 0x00


	//----- nvinfo : EIATTR_KPARAM_INFO
	.align		4
.L_337:
        /*0038*/ 	.byte	0x04, 0x17
        /*003a*/ 	.short	(.L_339 - .L_338)
.L_338:
        /*003c*/ 	.word	0x00000000
        /*0040*/ 	.short	0x0001
        /*0042*/ 	.short	0x0008
        /*0044*/ 	.byte	0x00, 0xf0, 0x11, 0x00


	//----- nvinfo : EIATTR_KPARAM_INFO
	.align		4
.L_339:
        /*0048*/ 	.byte	0x04, 0x17
        /*004a*/ 	.short	(.L_341 - .L_340)
.L_340:
        /*004c*/ 	.word	0x00000000
        /*0050*/ 	.short	0x0000
        /*0052*/ 	.short	0x0000
        /*0054*/ 	.byte	0x00, 0xf5, 0x21, 0x00


	//----- nvinfo : EIATTR_SPARSE_MMA_MASK
	.align		4
.L_341:
        /*0058*/ 	.byte	0x03, 0x50
        /*005a*/ 	.short	0x0000


	//----- nvinfo : EIATTR_MAXREG_COUNT
	.align		4
        /*005c*/ 	.byte	0x03, 0x1b
        /*005e*/ 	.short	0x00ff


	//----- nvinfo : EIATTR_MERCURY_ISA_VERSION
	.align		4
        /*0060*/ 	.byte	0x03, 0x5f
        /*0062*/ 	.short	0x0101


	//----- nvinfo : EIATTR_VRC_CTA_INIT_COUNT
	.align		4
        /*0064*/ 	.byte	0x02, 0x4a
	.zero		1
	.zero		1


	//----- nvinfo : EIATTR_EXIT_INSTR_OFFSETS
	.align		4
        /*0068*/ 	.byte	0x04, 0x1c
        /*006a*/ 	.short	(.L_343 - .L_342)


	//   ....[0]....
.L_342:
        /*006c*/ 	.word	0x00001f50


	//   ....[1]....
        /*0070*/ 	.word	0x00002f90


	//----- nvinfo : EIATTR_CRS_STACK_SIZE
	.align		4
.L_343:
        /*0074*/ 	.byte	0x04, 0x1e
        /*0076*/ 	.short	(.L_345 - .L_344)
.L_344:
        /*0078*/ 	.word	0x00000000


	//----- nvinfo : EIATTR_CBANK_PARAM_SIZE
	.align		4
.L_345:
        /*007c*/ 	.byte	0x03, 0x19
        /*007e*/ 	.short	0x0020


	//----- nvinfo : EIATTR_PARAM_CBANK
	.align		4
        /*0080*/ 	.byte	0x04, 0x0a
        /*0082*/ 	.short	(.L_347 - .L_346)
	.align		4
.L_346:
        /*0084*/ 	.word	index@(.nv.constant0._Z8MutationP4Polyiidd)
        /*0088*/ 	.short	0x0380
        /*008a*/ 	.short	0x0020


	//----- nvinfo : EIATTR_SW_WAR
	.align		4
.L_347:
        /*008c*/ 	.byte	0x04, 0x36
        /*008e*/ 	.short	(.L_349 - .L_348)
.L_348:
        /*0090*/ 	.word	0x00000008
.L_349:


//--------------------- .nv.info._Z9CrossoverP4Polyii --------------------------
	.section	.nv.info._Z9CrossoverP4Polyii,"",@"SHT_CUDA_INFO"
	.sectionflags	@""
	.align	4


	//----- nvinfo : EIATTR_CUDA_API_VERSION
	.align		4
        /*0000*/ 	.byte	0x04, 0x37
        /*0002*/ 	.short	(.L_351 - .L_350)
.L_350:
        /*0004*/ 	.word	0x00000082


	//----- nvinfo : EIATTR_KPARAM_INFO
	.align		4
.L_351:
        /*0008*/ 	.byte	0x04, 0x17
        /*000a*/ 	.short	(.L_353 - .L_352)
.L_352:
        /*000c*/ 	.word	0x00000000
        /*0010*/ 	.short	0x0002
        /*0012*/ 	.short	0x000c
        /*0014*/ 	.byte	0x00, 0xf0, 0x11, 0x00


	//----- nvinfo : EIATTR_KPARAM_INFO
	.align		4
.L_353:
        /*0018*/ 	.byte	0x04, 0x17
        /*001a*/ 	.short	(.L_355 - .L_354)
.L_354:
        /*001c*/ 	.word	0x00000000
        /*0020*/ 	.short	0x0001
        /*0022*/ 	.short	0x0008
        /*0024*/ 	.byte	0x00, 0xf0, 0x11, 0x00


	//----- nvinfo : EIATTR_KPARAM_INFO
	.align		4
.L_355:
        /*0028*/ 	.byte	0x04, 0x17
        /*002a*/ 	.short	(.L_357 - .L_356)
.L_356:
        /*002c*/ 	.word	0x00000000
        /*0030*/ 	.short	0x0000
        /*0032*/ 	.short	0x0000
        /*0034*/ 	.byte	0x00, 0xf5, 0x21, 0x00


	//----- nvinfo : EIATTR_SPARSE_MMA_MASK
	.align		4
.L_357:
        /*0038*/ 	.byte	0x03, 0x50
        /*003a*/ 	.short	0x0000


	//----- nvinfo : EIATTR_MAXREG_COUNT
	.align		4
        /*003c*/ 	.byte	0x03, 0x1b
        /*003e*/ 	.short	0x00ff


	//----- nvinfo : EIATTR_MERCURY_ISA_VERSION
	.align		4
        /*0040*/ 	.byte	0x03, 0x5f
        /*0042*/ 	.short	0x0101


	//----- nvinfo : EIATTR_VRC_CTA_INIT_COUNT
	.align		4
        /*0044*/ 	.byte	0x02, 0x4a
	.zero		1
	.zero		1


	//----- nvinfo : EIATTR_EXIT_INSTR_OFFSETS
	.align		4
        /*0048*/ 	.byte	0x04, 0x1c
        /*004a*/ 	.short	(.L_359 - .L_358)


	//   ....[0]....
.L_358:
        /*004c*/ 	.word	0x000000a0


	//   ....[1]....
        /*0050*/ 	.word	0x00000220


	//----- nvinfo : EIATTR_CBANK_PARAM_SIZE
	.align		4
.L_359:
        /*0054*/ 	.byte	0x03, 0x19
        /*0056*/ 	.short	0x0010


	//----- nvinfo : EIATTR_PARAM_CBANK
	.align		4
        /*0058*/ 	.byte	0x04, 0x0a
        /*005a*/ 	.short	(.L_361 - .L_360)
	.align		4
.L_360:
        /*005c*/ 	.word	index@(.nv.constant0._Z9CrossoverP4Polyii)
        /*0060*/ 	.short	0x0380
        /*0062*/ 	.short	0x0010


	//----- nvinfo : EIATTR_SW_WAR
	.align		4
.L_361:
        /*0064*/ 	.byte	0x04, 0x36
        /*0066*/ 	.short	(.L_363 - .L_362)
.L_362:
        /*0068*/ 	.word	0x00000008
.L_363:


//--------------------- .nv.info._Z9SelectionP4Polyii --------------------------
	.section	.nv.info._Z9SelectionP4Polyii,"",@"SHT_CUDA_INFO"
	.sectionflags	@""
	.align	4


	//----- nvinfo : EIATTR_CUDA_API_VERSION
	.align		4
        /*0000*/ 	.byte	0x04, 0x37
        /*0002*/ 	.short	(.L_365 - .L_364)
.L_364:
        /*0004*/ 	.word	0x00000082


	//----- nvinfo : EIATTR_KPARAM_INFO
	.align		4
.L_365:
        /*0008*/ 	.byte	0x04, 0x17
        /*000a*/ 	.short	(.L_367 - .L_366)
.L_366:
        /*000c*/ 	.word	0x00000000
        /*0010*/ 	.short	0x0002
        /*0012*/ 	.short	0x000c
        /*0014*/ 	.byte	0x00, 0xf0, 0x11, 0x00


	//----- nvinfo : EIATTR_KPARAM_INFO
	.align		4
.L_367:
        /*0018*/ 	.byte	0x04, 0x17
        /*001a*/ 	.short	(.L_369 - .L_368)
.L_368:
        /*001c*/ 	.word	0x00000000
        /*0020*/ 	.short	0x0001
        /*0022*/ 	.short	0x0008
        /*0024*/ 	.byte	0x00, 0xf0, 0x11, 0x00


	//----- nvinfo : EIATTR_KPARAM_INFO
	.align		4
.L_369:
        /*0028*/ 	.byte	0x04, 0x17
        /*002a*/ 	.short	(.L_371 - .L_370)
.L_370:
        /*002c*/ 	.word	0x00000000
        /*0030*/ 	.short	0x0000
        /*0032*/ 	.short	0x0000
        /*0034*/ 	.byte	0x00, 0xf5, 0x21, 0x00


	//----- nvinfo : EIATTR_SPARSE_MMA_MASK
	.align		4
.L_371:
        /*0038*/ 	.byte	0x03, 0x50
        /*003a*/ 	.short	0x0000


	//----- nvinfo : EIATTR_MAXREG_COUNT
	.align		4
        /*003c*/ 	.byte	0x03, 0x1b
        /*003e*/ 	.short	0x00ff


	//----- nvinfo : EIATTR_MERCURY_ISA_VERSION
	.align		4
        /*0040*/ 	.byte	0x03, 0x5f
        /*0042*/ 	.short	0x0101


	//----- nvinfo : EIATTR_VRC_CTA_INIT_COUNT
	.align		4
        /*0044*/ 	.byte	0x02, 0x4a
	.zero		1
	.zero		1


	//----- nvinfo : EIATTR_EXIT_INSTR_OFFSETS
	.align		4
        /*0048*/ 	.byte	0x04, 0x1c
        /*004a*/ 	.short	(.L_373 - .L_372)


	//   ....[0]....
.L_372:
        /*004c*/ 	.word	0x00000080


	//   ....[1]....
        /*0050*/ 	.word	0x00000170


	//----- nvinfo : EIATTR_CBANK_PARAM_SIZE
	.align		4
.L_373:
        /*0054*/ 	.byte	0x03, 0x19
        /*0056*/ 	.short	0x0010


	//----- nvinfo : EIATTR_PARAM_CBANK
	.align		4
        /*0058*/ 	.byte	0x04, 0x0a
        /*005a*/ 	.short	(.L_375 - .L_374)
	.align		4
.L_374:
        /*005c*/ 	.word	index@(.nv.constant0._Z9SelectionP4Polyii)
        /*0060*/ 	.short	0x0380
        /*0062*/ 	.short	0x0010


	//----- nvinfo : EIATTR_SW_WAR
	.align		4
.L_375:
        /*0064*/ 	.byte	0x04, 0x36
        /*0066*/ 	.short	(.L_377 - .L_376)
.L_376:
        /*0068*/ 	.word	0x00000008
.L_377:


//--------------------- .nv.info._Z7FitnessPdS_P4Polyii --------------------------
	.section	.nv.info._Z7FitnessPdS_P4Polyii,"",@"SHT_CUDA_INFO"
	.sectionflags	@""
	.align	4


	//----- nvinfo : EIATTR_CUDA_API_VERSION
	.align		4
        /*0000*/ 	.byte	0x04, 0x37
        /*0002*/ 	.short	(.L_379 - .L_378)
.L_378:
        /*0004*/ 	.word	0x00000082


	//----- nvinfo : EIATTR_KPARAM_INFO
	.align		4
.L_379:
        /*0008*/ 	.byte	0x04, 0x17
        /*000a*/ 	.short	(.L_381 - .L_380)
.L_380:
        /*000c*/ 	.word	0x00000000
        /*0010*/ 	.short	0x0004
        /*0012*/ 	.short	0x001c
        /*0014*/ 	.byte	0x00, 0xf0, 0x11, 0x00


	//----- nvinfo : EIATTR_KPARAM_INFO
	.align		4
.L_381:
        /*0018*/ 	.byte	0x04, 0x17
        /*001a*/ 	.short	(.L_383 - .L_382)
.L_382:
        /*001c*/ 	.word	0x00000000
        /*0020*/ 	.short	0x0003
        /*0022*/ 	.short	0x0018
        /*0024*/ 	.byte	0x00, 0xf0, 0x11, 0x00


	//----- nvinfo : EIATTR_KPARAM_INFO
	.align		4
.L_383:
        /*0028*/ 	.byte	0x04, 0x17
        /*002a*/ 	.short	(.L_385 - .L_384)
.L_384:
        /*002c*/ 	.word	0x00000000
        /*0030*/ 	.short	0x0002
        /*0032*/ 	.short	0x0010
        /*0034*/ 	.byte	0x00, 0xf5, 0x21, 0x00


	//----- nvinfo : EIATTR_KPARAM_INFO
	.align		4
.L_385:
        /*0038*/ 	.byte	0x04, 0x17
        /*003a*/ 	.short	(.L_387 - .L_386)
.L_386:
        /*003c*/ 	.word	0x00000000
        /*0040*/ 	.short	0x0001
        /*0042*/ 	.short	0x0008
        /*0044*/ 	.byte	0x00, 0xf5, 0x21, 0x00


	//----- nvinfo : EIATTR_KPARAM_INFO
	.align		4
.L_387:
        /*0048*/ 	.byte	0x04, 0x17
        /*004a*/ 	.short	(.L_389 - .L_388)
.L_388:
        /*004c*/ 	.word	0x00000000
        /*0050*/ 	.short	0x0000
        /*0052*/ 	.short	0x0000
        /*0054*/ 	.byte	0x00, 0xf5, 0x21, 0x00


	//----- nvinfo : EIATTR_SPARSE_MMA_MASK
	.align		4
.L_389:
        /*0058*/ 	.byte	0x03, 0x50
        /*005a*/ 	.short	0x0000


	//----- nvinfo : EIATTR_MAXREG_COUNT
	.align		4
        /*005c*/ 	.byte	0x03, 0x1b
        /*005e*/ 	.short	0x00ff


	//----- nvinfo : EIATTR_MERCURY_ISA_VERSION
	.align		4
        /*0060*/ 	.byte	0x03, 0x5f
        /*0062*/ 	.short	0x0101


	//----- nvinfo : EIATTR_VRC_CTA_INIT_COUNT
	.align		4
        /*0064*/ 	.byte	0x02, 0x4a
	.zero		1
	.zero		1


	//----- nvinfo : EIATTR_EXIT_INSTR_OFFSETS
	.align		4
        /*0068*/ 	.byte	0x04, 0x1c
        /*006a*/ 	.short	(.L_391 - .L_390)


	//   ....[0]....
.L_390:
        /*006c*/ 	.word	0x00000070


	//   ....[1]....
        /*0070*/ 	.word	0x00001710


	//----- nvinfo : EIATTR_CRS_STACK_SIZE
	.align		4
.L_391:
        /*0074*/ 	.byte	0x04, 0x1e
        /*0076*/ 	.short	(.L_393 - .L_392)
.L_392:
        /*0078*/ 	.word	0x00000000


	//----- nvinfo : EIATTR_CBANK_PARAM_SIZE
	.align		4
.L_393:
        /*007c*/ 	.byte	0x03, 0x19
        /*007e*/ 	.short	0x0020


	//----- nvinfo : EIATTR_PARAM_CBANK
	.align		4
        /*0080*/ 	.byte	0x04, 0x0a
        /*0082*/ 	.short	(.L_395 - .L_394)
	.align		4
.L_394:
        /*0084*/ 	.word	index@(.nv.constant0._Z7FitnessPdS_P4Polyii)
        /*0088*/ 	.short	0x0380
        /*008a*/ 	.short	0x0020


	//----- nvinfo : EIATTR_SW_WAR
	.align		4
.L_395:
        /*008c*/ 	.byte	0x04, 0x36
        /*008e*/ 	.short	(.L_397 - .L_396)
.L_396:
        /*0090*/ 	.word	0x00000008
.L_397:


//--------------------- .nv.callgraph             --------------------------
	.section	.nv.callgraph,"",@"SHT_CUDA_CALLGRAPH"
	.align	4
	.sectionentsize	8
	.align		4
        /*0000*/ 	.word	0x00000000
	.align		4
        /*0004*/ 	.word	0xffffffff
	.align		4
        /*0008*/ 	.word	0x00000000
	.align		4
        /*000c*/ 	.word	0xfffffffe
	.align		4
        /*0010*/ 	.word	0x00000000
	.align		4
        /*0014*/ 	.word	0xfffffffd
	.align		4
        /*0018*/ 	.word	0x00000000
	.align		4
        /*001c*/ 	.word	0xfffffffc


//--------------------- .nv.constant4             --------------------------
	.section	.nv.constant4,"a",@progbits
	.align	8
	.align		8
.nv.constant4:
        /*0000*/ 	.dword	precalc_xorwow_matrix
	.align		8
        /*0008*/ 	.dword	precalc_xorwow_offset_matrix
	.align		8
        /*0010*/ 	.dword	mrg32k3aM1
	.align		8
        /*0018*/ 	.dword	mrg32k3aM2
	.align		8
        /*0020*/ 	.dword	mrg32k3aM1SubSeq
	.align		8
        /*0028*/ 	.dword	mrg32k3aM2SubSeq
	.align		8
        /*0030*/ 	.dword	mrg32k3aM1Seq
	.align		8
        /*0038*/ 	.dword	mrg32k3aM2Seq
	.align		8
        /*0040*/ 	.dword	_ZN34_INTERNAL_366bbc9b_4_k_cu_0439be114cuda3std3__45__cpo5beginE
	.align		8
        /*0048*/ 	.dword	_ZN34_INTERNAL_366bbc9b_4_k_cu_0439be114cuda3std3__45__cpo3endE
	.align		8
        /*0050*/ 	.dword	_ZN34_INTERNAL_366bbc9b_4_k_cu_0439be114cuda3std3__45__cpo6cbeginE
	.align		8
        /*0058*/ 	.dword	_ZN34_INTERNAL_366bbc9b_4_k_cu_0439be114cuda3std3__45__cpo4cendE
	.align		8
        /*0060*/ 	.dword	_ZN34_INTERNAL_366bbc9b_4_k_cu_0439be114cuda3std3__45__cpo6rbeginE
	.align		8
        /*0068*/ 	.dword	_ZN34_INTERNAL_366bbc9b_4_k_cu_0439be114cuda3std3__45__cpo4rendE
	.align		8
        /*0070*/ 	.dword	_ZN34_INTERNAL_366bbc9b_4_k_cu_0439be114cuda3std3__45__cpo7crbeginE
	.align		8
        /*0078*/ 	.dword	_ZN34_INTERNAL_366bbc9b_4_k_cu_0439be114cuda3std3__45__cpo5crendE
	.align		8
        /*0080*/ 	.dword	_ZN34_INTERNAL_366bbc9b_4_k_cu_0439be114cuda3std3__436_GLOBAL__N__366bbc9b_4_k_cu_0439be116ignoreE
	.align		8
        /*0088*/ 	.dword	_ZN34_INTERNAL_366bbc9b_4_k_cu_0439be114cuda3std3__419piecewise_constructE
	.align		8
        /*0090*/ 	.dword	_ZN34_INTERNAL_366bbc9b_4_k_cu_0439be114cuda3std3__48in_placeE
	.align		8
        /*0098*/ 	.dword	_ZN34_INTERNAL_366bbc9b_4_k_cu_0439be114cuda3std3__420unreachable_sentinelE
	.align		8
        /*00a0*/ 	.dword	_ZN34_INTERNAL_366bbc9b_4_k_cu_0439be114cuda3std3__47nulloptE
	.align		8
        /*00a8*/ 	.dword	_ZN34_INTERNAL_366bbc9b_4_k_cu_0439be114cuda3std3__48unexpectE
	.align		8
        /*00b0*/ 	.dword	_ZN34_INTERNAL_366bbc9b_4_k_cu_0439be114cuda3std6ranges3__45__cpo4swapE
	.align		8
        /*00b8*/ 	.dword	_ZN34_INTERNAL_366bbc9b_4_k_cu_0439be114cuda3std6ranges3__45__cpo9iter_moveE
	.align		8
        /*00c0*/ 	.dword	_ZN34_INTERNAL_366bbc9b_4_k_cu_0439be114cuda3std6ranges3__45__cpo5beginE
	.align		8
        /*00c8*/ 	.dword	_ZN34_INTERNAL_366bbc9b_4_k_cu_0439be114cuda3std6ranges3__45__cpo3endE
	.align		8
        /*00d0*/ 	.dword	_ZN34_INTERNAL_366bbc9b_4_k_cu_0439be114cuda3std6ranges3__45__cpo6cbeginE
	.align		8
        /*00d8*/ 	.dword	_ZN34_INTERNAL_366bbc9b_4_k_cu_0439be114cuda3std6ranges3__45__cpo4cendE
	.align		8
        /*00e0*/ 	.dword	_ZN34_INTERNAL_366bbc9b_4_k_cu_0439be114cuda3std6ranges3__45__cpo7advanceE
	.align		8
        /*00e8*/ 	.dword	_ZN34_INTERNAL_366bbc9b_4_k_cu_0439be114cuda3std6ranges3__45__cpo9iter_swapE
	.align		8
        /*00f0*/ 	.dword	_ZN34_INTERNAL_366bbc9b_4_k_cu_0439be114cuda3std6ranges3__45__cpo4nextE
	.align		8
        /*00f8*/ 	.dword	_ZN34_INTERNAL_366bbc9b_4_k_cu_0439be114cuda3std6ranges3__45__cpo4prevE
	.align		8
        /*0100*/ 	.dword	_ZN34_INTERNAL_366bbc9b_4_k_cu_0439be114cuda3std6ranges3__45__cpo4dataE
	.align		8
        /*0108*/ 	.dword	_ZN34_INTERNAL_366bbc9b_4_k_cu_0439be114cuda3std6ranges3__45__cpo5cdataE
	.align		8
        /*0110*/ 	.dword	_ZN34_INTERNAL_366bbc9b_4_k_cu_0439be114cuda3std6ranges3__45__cpo4sizeE
	.align		8
        /*0118*/ 	.dword	_ZN34_INTERNAL_366bbc9b_4_k_cu_0439be114cuda3std6ranges3__45__cpo5ssizeE
	.align		8
        /*0120*/ 	.dword	_ZN34_INTERNAL_366bbc9b_4_k_cu_0439be114cuda3std6ranges3__45__cpo8distanceE
	.align		8
        /*0128*/ 	.dword	_ZN34_INTERNAL_366bbc9b_4_k_cu_0439be116thrust24THRUST_300001_SM_1000_NS8cuda_cub3parE
	.align		8
        /*0130*/ 	.dword	_ZN34_INTERNAL_366bbc9b_4_k_cu_0439be116thrust24THRUST_300001_SM_1000_NS8cuda_cub10par_nosyncE
	.align		8
        /*0138*/ 	.dword	_ZN34_INTERNAL_366bbc9b_4_k_cu_0439be116thrust24THRUST_300001_SM_1000_NS6system6detail10sequential3seqE
	.align		8
        /*0140*/ 	.dword	_ZN34_INTERNAL_366bbc9b_4_k_cu_0439be116thrust24THRUST_300001_SM_1000_NS6system3cpp3parE
	.align		8
        /*0148*/ 	.dword	_ZN34_INTERNAL_366bbc9b_4_k_cu_0439be116thrust24THRUST_300001_SM_1000_NS12placeholders2_1E
	.align		8
        /*0150*/ 	.dword	_ZN34_INTERNAL_366bbc9b_4_k_cu_0439be116thrust24THRUST_300001_SM_1000_NS12placeholders2_2E
	.align		8
        /*0158*/ 	.dword	_ZN34_INTERNAL_366bbc9b_4_k_cu_0439be116thrust24THRUST_300001_SM_1000_NS12placeholders2_3E
	.align		8
        /*0160*/ 	.dword	_ZN34_INTERNAL_366bbc9b_4_k_cu_0439be116thrust24THRUST_300001_SM_1000_NS12placeholders2_4E
	.align		8
        /*0168*/ 	.dword	_ZN34_INTERNAL_366bbc9b_4_k_cu_0439be116thrust24THRUST_300001_SM_1000_NS12placeholders2_5E
	.align		8
        /*0170*/ 	.dword	_ZN34_INTERNAL_366bbc9b_4_k_cu_0439be116thrust24THRUST_300001_SM_1000_NS12placeholders2_6E
	.align		8
        /*0178*/ 	.dword	_ZN34_INTERNAL_366bbc9b_4_k_cu_0439be116thrust24THRUST_300001_SM_1000_NS12placeholders2_7E
	.align		8
        /*0180*/ 	.dword	_ZN34_INTERNAL_366bbc9b_4_k_cu_0439be116thrust24THRUST_300001_SM_1000_NS12placeholders2_8E
	.align		8
        /*0188*/ 	.dword	_ZN34_INTERNAL_366bbc9b_4_k_cu_0439be116thrust24THRUST_300001_SM_1000_NS12placeholders2_9E
	.align		8
        /*0190*/ 	.dword	_ZN34_INTERNAL_366bbc9b_4_k_cu_0439be116thrust24THRUST_300001_SM_1000_NS12placeholders3_10E
	.align		8
        /*0198*/ 	.dword	_ZN34_INTERNAL_366bbc9b_4_k_cu_0439be116thrust24THRUST_300001_SM_1000_NS3seqE
	.align		8
        /*01a0*/ 	.dword	_ZN34_INTERNAL_366bbc9b_4_k_cu_0439be116thrust24THRUST_300001_SM_1000_NS6deviceE


//--------------------- .nv.constant3             --------------------------
	.section	.nv.constant3,"a",@progbits
	.align	8
.nv.constant3:
	.type		__cr_lgamma_table,@object
	.size		__cr_lgamma_table,(.L_8 - __cr_lgamma_table)
__cr_lgamma_table:
        /*0000*/ 	.byte	0x00, 0x00, 0x00, 0x00, 0x00, 0x00, 0x00, 0x00, 0x00, 0x00, 0x00, 0x00, 0x00, 0x00, 0x00, 0x00
        /*0010*/ 	.byte	0xef, 0x39, 0xfa, 0xfe, 0x42, 0x2e, 0xe6, 0x3f, 0x02, 0x20, 0x2a, 0xfa, 0x0b, 0xab, 0xfc, 0x3f
        /*0020*/ 	.byte	0xf9, 0x2c, 0x92, 0x7c, 0xa7, 0x6c, 0x09, 0x40, 0xc9, 0x79, 0x44, 0x3c, 0x64, 0x26, 0x13, 0x40
        /*0030*/ 	.byte	0xca, 0x01, 0xcf, 0x3a, 0x27, 0x51, 0x1a, 0x40, 0x30, 0xcc, 0x2d, 0xf3, 0xe1, 0x0c, 0x21, 0x40
        /*0040*/ 	.byte	0x0d, 0xb7, 0xfc, 0x82, 0x8e, 0x35, 0x25, 0x40
.L_8:


//--------------------- .text._ZN3cub18CUB_300001_SM_10006detail10merge_sort26DeviceMergeSortMergeKernelINS2_10policy_hubIP4PolyE9Policy600ES6_PNS0_8NullTypeES6_SA_mN4cuda3std3__44lessIS5_EES5_S9_EEvbT2_T3_T4_PT6_PT7_T5_PSI_SI_NS1_7vsmem_tE --------------------------
	.section	.text._ZN3cub18CUB_300001_SM_10006detail10merge_sort26DeviceMergeSortMergeKernelINS2_10policy_hubIP4PolyE9Policy600ES6_PNS0_8NullTypeES6_SA_mN4cuda3std3__44lessIS5_EES5_S9_EEvbT2_T3_T4_PT6_PT7_T5_PSI_SI_NS1_7vsmem_tE,"ax",@progbits
	.align	128
        .global         _ZN3cub18CUB_300001_SM_10006detail10merge_sort26DeviceMergeSortMergeKernelINS2_10policy_hubIP4PolyE9Policy600ES6_PNS0_8NullTypeES6_SA_mN4cuda3std3__44lessIS5_EES5_S9_EEvbT2_T3_T4_PT6_PT7_T5_PSI_SI_NS1_7vsmem_tE
        .type           _ZN3cub18CUB_300001_SM_10006detail10merge_sort26DeviceMergeSortMergeKernelINS2_10policy_hubIP4PolyE9Policy600ES6_PNS0_8NullTypeES6_SA_mN4cuda3std3__44lessIS5_EES5_S9_EEvbT2_T3_T4_PT6_PT7_T5_PSI_SI_NS1_7vsmem_tE,@function
        .size           _ZN3cub18CUB_300001_SM_10006detail10merge_sort26DeviceMergeSortMergeKernelINS2_10policy_hubIP4PolyE9Policy600ES6_PNS0_8NullTypeES6_SA_mN4cuda3std3__44lessIS5_EES5_S9_EEvbT2_T3_T4_PT6_PT7_T5_PSI_SI_NS1_7vsmem_tE,(.L_x_144 - _ZN3cub18CUB_300001_SM_10006detail10merge_sort26DeviceMergeSortMergeKernelINS2_10policy_hubIP4PolyE9Policy600ES6_PNS0_8NullTypeES6_SA_mN4cuda3std3__44lessIS5_EES5_S9_EEvbT2_T3_T4_PT6_PT7_T5_PSI_SI_NS1_7vsmem_tE)
        .other          _ZN3cub18CUB_300001_SM_10006detail10merge_sort26DeviceMergeSortMergeKernelINS2_10policy_hubIP4PolyE9Policy600ES6_PNS0_8NullTypeES6_SA_mN4cuda3std3__44lessIS5_EES5_S9_EEvbT2_T3_T4_PT6_PT7_T5_PSI_SI_NS1_7vsmem_tE,@"STO_CUDA_ENTRY STV_DEFAULT"
_ZN3cub18CUB_300001_SM_10006detail10merge_sort26DeviceMergeSortMergeKernelINS2_10policy_hubIP4PolyE9Policy600ES6_PNS0_8NullTypeES6_SA_mN4cuda3std3__44lessIS5_EES5_S9_EEvbT2_T3_T4_PT6_PT7_T5_PSI_SI_NS1_7vsmem_tE:
.text._ZN3cub18CUB_300001_SM_10006detail10merge_sort26DeviceMergeSortMergeKernelINS2_10policy_hubIP4PolyE9Policy600ES6_PNS0_8NullTypeES6_SA_mN4cuda3std3__44lessIS5_EES5_S9_EEvbT2_T3_T4_PT6_PT7_T5_PSI_SI_NS1_7vsmem_tE:
[----:B------:R-:W-:Y:S01]  /*0000*/  LDC R1, c[0x0][0x37c] ;  /* 0x0000df00ff017b82 */ /* 0x000fe20000000800 */
[----:B------:R-:W0:Y:S01]  /*0010*/  S2R R0, SR_CTAID.X ;  /* 0x0000000000007919 */ /* 0x000e220000002500 */
[----:B------:R-:W1:Y:S06]  /*0020*/  LDCU UR4, c[0x0][0x370] ;  /* 0x00006e00ff0477ac */ /* 0x000e6c0008000800 */
[----:B------:R-:W2:Y:S01]  /*0030*/  LDC.64 R2, c[0x0][0x3c0] ;  /* 0x0000f000ff027b82 */ /* 0x000ea20000000a00 */
[----:B------:R-:W3:Y:S01]  /*0040*/  S2R R28, SR_TID.X ;  /* 0x00000000001c7919 */ /* 0x000ee20000002100 */
[----:B------:R-:W4:Y:S01]  /*0050*/  LDCU.64 UR6, c[0x0][0x358] ;  /* 0x00006b00ff0677ac */ /* 0x000f220008000a00 */
[----:B-1----:R-:W-:-:S06]  /*0060*/  UIADD3 UR4, UPT, UPT, UR4, -0x1, URZ ;  /* 0xffffffff04047890 */ /* 0x002fcc000fffe0ff */
[----:B0-----:R-:W-:-:S13]  /*0070*/  ISETP.GE.U32.AND P0, PT, R0, UR4, PT ;  /* 0x0000000400007c0c */ /* 0x001fda000bf06070 */
[----:B---34-:R-:W-:Y:S05]  /*0080*/  @P0 BRA `(.L_x_0) ;  /* 0x0000000c00940947 */ /* 0x018fea0003800000 */
[----:B------:R-:W0:Y:S01]  /*0090*/  LDC.64 R10, c[0x0][0x3b8] ;  /* 0x0000ee00ff0a7b82 */ /* 0x000e220000000a00 */
[----:B--2---:R-:W-:-:S07]  /*00a0*/  IADD3 R19, P3, PT, RZ, -R2, RZ ;  /* 0x80000002ff137210 */ /* 0x004fce0007f7e0ff */
[----:B------:R-:W1:Y:S01]  /*00b0*/  LDC.64 R6, c[0x0][0x398] ;  /* 0x0000e600ff067b82 */ /* 0x000e620000000a00 */
[----:B------:R-:W-:Y:S01]  /*00c0*/  IMAD.WIDE.U32 R20, R2, 0x80, RZ ;  /* 0x0000008002147825 */ /* 0x000fe200078e00ff */
[----:B------:R-:W2:Y:S01]  /*00d0*/  LDCU.U8 UR4, c[0x0][0x380] ;  /* 0x00007000ff0477ac */ /* 0x000ea20008000000 */
[----:B0-----:R-:W-:-:S04]  /*00e0*/  LEA R10, P0, R0, R10, 0x3 ;  /* 0x0000000a000a7211 */ /* 0x001fc800078018ff */
[----:B------:R-:W-:-:S05]  /*00f0*/  LEA.HI.X R11, R0, R11, RZ, 0x3, P0 ;  /* 0x0000000b000b7211 */ /* 0x000fca00000f1cff */
[----:B------:R-:W3:Y:S04]  /*0100*/  LDG.E.64 R8, desc[UR6][R10.64+0x8] ;  /* 0x000008060a087981 */ /* 0x000ee8000c1e1b00 */
[----:B------:R0:W4:Y:S01]  /*0110*/  LDG.E.64 R4, desc[UR6][R10.64] ;  /* 0x000000060a047981 */ /* 0x000122000c1e1b00 */
[-C--:B------:R-:W-:Y:S01]  /*0120*/  LOP3.LUT R13, R19, R0.reuse, RZ, 0xc0, !PT ;  /* 0x00000000130d7212 */ /* 0x080fe200078ec0ff */
[----:B------:R-:W-:Y:S01]  /*0130*/  IMAD.SHL.U32 R15, R3, 0x80, RZ ;  /* 0x00000080030f7824 */ /* 0x000fe200078e00ff */
[----:B------:R-:W-:Y:S01]  /*0140*/  LOP3.LUT R20, R20, 0xffffff00, RZ, 0xc0, !PT ;  /* 0xffffff0014147812 */ /* 0x000fe200078ec0ff */
[----:B------:R-:W-:Y:S01]  /*0150*/  IMAD.X R14, RZ, RZ, ~R3, P3 ;  /* 0x000000ffff0e7224 */ /* 0x000fe200018e0e03 */
[C---:B------:R-:W-:Y:S01]  /*0160*/  SHF.L.U64.HI R26, R13.reuse, 0x8, RZ ;  /* 0x000000080d1a7819 */ /* 0x040fe200000102ff */
[----:B------:R-:W-:Y:S01]  /*0170*/  IMAD.SHL.U32 R17, R13, 0x100, RZ ;  /* 0x000001000d117824 */ /* 0x000fe200078e00ff */
[----:B------:R-:W-:Y:S01]  /*0180*/  LOP3.LUT R12, R19, R0, RZ, 0xfc, !PT ;  /* 0x00000000130c7212 */ /* 0x000fe200078efcff */
[----:B------:R-:W-:Y:S01]  /*0190*/  IMAD.IADD R2, R21, 0x1, R15 ;  /* 0x0000000115027824 */ /* 0x000fe200078e020f */
[----:B--2---:R-:W-:Y:S01]  /*01a0*/  UPRMT UR4, UR4, 0x8880, URZ ;  /* 0x0000888004047896 */ /* 0x004fe200080000ff */
[----:B0-----:R-:W-:Y:S01]  /*01b0*/  IMAD.MOV.U32 R10, RZ, RZ, 0xff ;  /* 0x000000ffff0a7424 */ /* 0x001fe200078e00ff */
[----:B------:R-:W-:Y:S01]  /*01c0*/  ISETP.NE.U32.AND P1, PT, R12, -0x1, PT ;  /* 0xffffffff0c00780c */ /* 0x000fe20003f25070 */
[----:B------:R-:W-:Y:S01]  /*01d0*/  ACQBULK ;  /* 0x000000000000782e */ /* 0x000fe20000000000 */
[----:B------:R-:W-:-:S02]  /*01e0*/  UISETP.NE.AND UP0, UPT, UR4, URZ, UPT ;  /* 0x000000ff0400728c */ /* 0x000fc4000bf05270 */
[----:B------:R-:W-:Y:S02]  /*01f0*/  ISETP.NE.AND.EX P1, PT, R14, -0x1, PT, P1 ;  /* 0xffffffff0e00780c */ /* 0x000fe40003f25310 */
[----:B---3--:R-:W-:Y:S02]  /*0200*/  IADD3 R21, P0, PT, R8, -R17, RZ ;  /* 0x8000001108157210 */ /* 0x008fe40007f1e0ff */
[----:B------:R-:W-:-:S03]  /*0210*/  IADD3 R8, P2, PT, R0, -R13, RZ ;  /* 0x8000000d00087210 */ /* 0x000fc60007f5e0ff */
[--C-:B------:R-:W-:Y:S01]  /*0220*/  IMAD.X R11, R9, 0x1, ~R26.reuse, P0 ;  /* 0x00000001090b7824 */ /* 0x100fe200000e0e1a */
[----:B-1----:R-:W-:Y:S01]  /*0230*/  IADD3 R9, P4, PT, -R17, R6, RZ ;  /* 0x0000000611097210 */ /* 0x002fe20007f9e1ff */
[----:B------:R-:W-:Y:S01]  /*0240*/  IMAD.X R13, RZ, RZ, -0x1, P2 ;  /* 0xffffffffff0d7424 */ /* 0x000fe200010e06ff */
[C---:B------:R-:W-:Y:S01]  /*0250*/  ISETP.NE.U32.AND P0, PT, R8.reuse, -0x1, PT ;  /* 0xffffffff0800780c */ /* 0x040fe20003f05070 */
[----:B------:R-:W-:Y:S01]  /*0260*/  IMAD.SHL.U32 R3, R8, 0x100, RZ ;  /* 0x0000010008037824 */ /* 0x000fe200078e00ff */
[----:B------:R-:W-:Y:S01]  /*0270*/  ISETP.GT.U32.AND P2, PT, R9, R20, PT ;  /* 0x000000140900720c */ /* 0x000fe20003f44070 */
[----:B------:R-:W-:Y:S01]  /*0280*/  IMAD.X R7, R7, 0x1, ~R26, P4 ;  /* 0x0000000107077824 */ /* 0x000fe200020e0e1a */
[----:B------:R-:W-:Y:S02]  /*0290*/  ISETP.NE.AND.EX P0, PT, R13, -0x1, PT, P0 ;  /* 0xffffffff0d00780c */ /* 0x000fe40003f05300 */
[----:B----4-:R-:W-:Y:S02]  /*02a0*/  IADD3 R6, P3, PT, R4, -R17, RZ ;  /* 0x8000001104067210 */ /* 0x010fe40007f7e0ff */
[----:B------:R-:W-:-:S02]  /*02b0*/  SHF.L.U64.HI R12, R8, 0x8, R13 ;  /* 0x00000008080c7819 */ /* 0x000fc4000001020d */
[----:B------:R-:W-:Y:S01]  /*02c0*/  SEL R8, R10, 0x100, !P0 ;  /* 0x000001000a087807 */ /* 0x000fe20004000000 */
[----:B------:R-:W-:Y:S01]  /*02d0*/  IMAD.X R10, R5, 0x1, ~R26, P3 ;  /* 0x00000001050a7824 */ /* 0x000fe200018e0e1a */
[----:B------:R-:W-:Y:S02]  /*02e0*/  ISETP.GT.U32.AND.EX P0, PT, R7, R2, PT, P2 ;  /* 0x000000020700720c */ /* 0x000fe40003f04120 */
[----:B------:R-:W-:Y:S02]  /*02f0*/  IADD3 R16, P2, PT, -R6, R3, RZ ;  /* 0x0000000306107210 */ /* 0x000fe40007f5e1ff */
[----:B------:R-:W-:Y:S02]  /*0300*/  IADD3 R3, P3, P4, -R21, R8, R3 ;  /* 0x0000000815037210 */ /* 0x000fe40007c7e103 */
[----:B------:R-:W-:Y:S01]  /*0310*/  SEL R13, R9, R20, P0 ;  /* 0x00000014090d7207 */ /* 0x000fe20000000000 */
[----:B------:R-:W-:Y:S01]  /*0320*/  IMAD.X R10, R12, 0x1, ~R10, P2 ;  /* 0x000000010c0a7824 */ /* 0x000fe200010e0e0a */
[----:B------:R-:W-:-:S02]  /*0330*/  IADD3.X R11, PT, PT, ~R11, RZ, R12, P3, P4 ;  /* 0x000000ff0b0b7210 */ /* 0x000fc40001fe850c */
[----:B------:R-:W-:Y:S02]  /*0340*/  SEL R15, R7, R2, P0 ;  /* 0x00000002070f7207 */ /* 0x000fe40000000000 */
[----:B------:R-:W-:Y:S02]  /*0350*/  IADD3 R12, P0, PT, R13, -R20, RZ ;  /* 0x800000140d0c7210 */ /* 0x000fe40007f1e0ff */
[----:B------:R-:W-:Y:S02]  /*0360*/  SEL R3, R20, R3, !P1 ;  /* 0x0000000314037207 */ /* 0x000fe40004800000 */
[----:B------:R-:W-:Y:S01]  /*0370*/  SEL R8, R2, R11, !P1 ;  /* 0x0000000b02087207 */ /* 0x000fe20004800000 */
[----:B------:R-:W-:Y:S01]  /*0380*/  IMAD.X R11, R15, 0x1, ~R2, P0 ;  /* 0x000000010f0b7824 */ /* 0x000fe200000e0e02 */
[----:B------:R-:W-:Y:S02]  /*0390*/  ISETP.LT.U32.AND P2, PT, R20, R9, PT ;  /* 0x000000091400720c */ /* 0x000fe40003f41070 */
[----:B------:R-:W-:-:S02]  /*03a0*/  ISETP.LT.U32.AND P3, PT, R16, R12, PT ;  /* 0x0000000c1000720c */ /* 0x000fc40003f61070 */
[-C--:B------:R-:W-:Y:S02]  /*03b0*/  ISETP.LT.U32.AND P0, PT, R3, R12.reuse, PT ;  /* 0x0000000c0300720c */ /* 0x080fe40003f01070 */
[----:B------:R-:W-:Y:S02]  /*03c0*/  ISETP.LT.U32.AND.EX P2, PT, R2, R7, PT, P2 ;  /* 0x000000070200720c */ /* 0x000fe40003f41120 */
[-C--:B------:R-:W-:Y:S02]  /*03d0*/  ISETP.LT.U32.AND.EX P3, PT, R10, R11.reuse, PT, P3 ;  /* 0x0000000b0a00720c */ /* 0x080fe40003f61130 */
[----:B------:R-:W-:Y:S02]  /*03e0*/  ISETP.LT.U32.AND.EX P0, PT, R8, R11, PT, P0 ;  /* 0x0000000b0800720c */ /* 0x000fe40003f01100 */
[----:B------:R-:W-:Y:S02]  /*03f0*/  @!P1 SEL R21, R20, R9, P2 ;  /* 0x0000000914159207 */ /* 0x000fe40001000000 */
[----:B------:R-:W-:-:S02]  /*0400*/  SEL R16, R16, R12, P3 ;  /* 0x0000000c10107207 */ /* 0x000fc40001800000 */
[----:B------:R-:W-:Y:S01]  /*0410*/  SEL R7, R3, R12, P0 ;  /* 0x0000000c03077207 */ /* 0x000fe20000000000 */
[----:B------:R-:W-:Y:S01]  /*0420*/  IMAD.IADD R21, R21, 0x1, -R6 ;  /* 0x0000000115157824 */ /* 0x000fe200078e0a06 */
[----:B------:R-:W-:-:S03]  /*0430*/  SEL R3, R10, R11, P3 ;  /* 0x0000000b0a037207 */ /* 0x000fc60001800000 */
[----:B------:R-:W-:Y:S01]  /*0440*/  IMAD.IADD R24, R7, 0x1, -R16 ;  /* 0x0000000107187824 */ /* 0x000fe200078e0a10 */
[----:B------:R-:W-:Y:S06]  /*0450*/  BRA.U !UP0, `(.L_x_1) ;  /* 0x0000000108707547 */ /* 0x000fec000b800000 */
[----:B------:R-:W0:Y:S01]  /*0460*/  LDC.64 R18, c[0x0][0x388] ;  /* 0x0000e200ff127b82 */ /* 0x000e220000000a00 */
[----:B------:R-:W-:-:S13]  /*0470*/  ISETP.GE.AND P0, PT, R28, R21, PT ;  /* 0x000000151c00720c */ /* 0x000fda0003f06270 */
[----:B------:R-:W-:-:S05]  /*0480*/  @!P0 IADD3 R23, P1, PT, R4, R28, RZ ;  /* 0x0000001c04178210 */ /* 0x000fca0007f3e0ff */
[----:B------:R-:W-:-:S04]  /*0490*/  @!P0 IMAD.X R4, RZ, RZ, R5, P1 ;  /* 0x000000ffff048224 */ /* 0x000fc800008e0605 */
[----:B------:R-:W-:Y:S02]  /*04a0*/  @!P0 IMAD R5, R4, 0x30, RZ ;  /* 0x0000003004058824 */ /* 0x000fe400078e02ff */
[----:B0-----:R-:W-:-:S04]  /*04b0*/  @!P0 IMAD.WIDE.U32 R22, R23, 0x30, R18 ;  /* 0x0000003017168825 */ /* 0x001fc800078e0012 */
[----:B------:R-:W-:-:S05]  /*04c0*/  @!P0 IMAD.IADD R23, R23, 0x1, R5 ;  /* 0x0000000117178824 */ /* 0x000fca00078e0205 */
[----:B------:R0:W5:Y:S04]  /*04d0*/  @!P0 LDG.E.64 R4, desc[UR6][R22.64] ;  /* 0x0000000616048981 */ /* 0x000168000c1e1b00 */
[----:B------:R0:W5:Y:S04]  /*04e0*/  @!P0 LDG.E.64 R6, desc[UR6][R22.64+0x8] ;  /* 0x0000080616068981 */ /* 0x000168000c1e1b00 */
[----:B------:R0:W5:Y:S04]  /*04f0*/  @!P0 LDG.E.64 R8, desc[UR6][R22.64+0x10] ;  /* 0x0000100616088981 */ /* 0x000168000c1e1b00 */
[----:B------:R0:W5:Y:S04]  /*0500*/  @!P0 LDG.E.64 R10, desc[UR6][R22.64+0x18] ;  /* 0x00001806160a8981 */ /* 0x000168000c1e1b00 */
[----:B------:R0:W5:Y:S04]  /*0510*/  @!P0 LDG.E.64 R12, desc[UR6][R22.64+0x20] ;  /* 0x00002006160c8981 */ /* 0x000168000c1e1b00 */
[----:B------:R0:W5:Y:S01]  /*0520*/  @!P0 LDG.E.64 R14, desc[UR6][R22.64+0x28] ;  /* 0x00002806160e8981 */ /* 0x000162000c1e1b00 */
[----:B------:R-:W-:Y:S01]  /*0530*/  IADD3 R17, P1, P2, R16, R17, R20 ;  /* 0x0000001110117210 */ /* 0x000fe20007a3e014 */
[----:B------:R-:W-:-:S03]  /*0540*/  @P0 IMAD.IADD R16, R28, 0x1, -R21 ;  /* 0x000000011c100824 */ /* 0x000fc600078e0a15 */
[----:B------:R-:W-:Y:S02]  /*0550*/  IADD3.X R25, PT, PT, R3, R26, R2, P1, P2 ;  /* 0x0000001a03197210 */ /* 0x000fe40000fe4402 */
[----:B------:R-:W-:-:S04]  /*0560*/  @P0 IADD3 R3, P1, PT, R16, R17, RZ ;  /* 0x0000001110030210 */ /* 0x000fc80007f3e0ff */
[----:B------:R-:W-:Y:S01]  /*0570*/  @P0 LEA.HI.X.SX32 R16, R16, R25, 0x1, P1 ;  /* 0x0000001910100211 */ /* 0x000fe200008f0eff */
[----:B------:R-:W-:-:S04]  /*0580*/  @P0 IMAD.WIDE.U32 R2, R3, 0x30, R18 ;  /* 0x0000003003020825 */ /* 0x000fc800078e0012 */
[----:B------:R-:W-:-:S04]  /*0590*/  @P0 IMAD R17, R16, 0x30, RZ ;  /* 0x0000003010110824 */ /* 0x000fc800078e02ff */
[----:B------:R-:W-:-:S05]  /*05a0*/  @P0 IMAD.IADD R3, R3, 0x1, R17 ;  /* 0x0000000103030824 */ /* 0x000fca00078e0211 */
[----:B------:R0:W5:Y:S04]  /*05b0*/  @P0 LDG.E.64 R4, desc[UR6][R2.64] ;  /* 0x0000000602040981 */ /* 0x000168000c1e1b00 */
[----:B------:R0:W5:Y:S04]  /*05c0*/  @P0 LDG.E.64 R6, desc[UR6][R2.64+0x8] ;  /* 0x0000080602060981 */ /* 0x000168000c1e1b00 */
[----:B------:R0:W5:Y:S04]  /*05d0*/  @P0 LDG.E.64 R8, desc[UR6][R2.64+0x10] ;  /* 0x0000100602080981 */ /* 0x000168000c1e1b00 */
[----:B------:R0:W5:Y:S04]  /*05e0*/  @P0 LDG.E.64 R10, desc[UR6][R2.64+0x18] ;  /* 0x00001806020a0981 */ /* 0x000168000c1e1b00 */
[----:B------:R0:W5:Y:S04]  /*05f0*/  @P0 LDG.E.64 R12, desc[UR6][R2.64+0x20] ;  /* 0x00002006020c0981 */ /* 0x000168000c1e1b00 */
[----:B------:R0:W5:Y:S01]  /*0600*/  @P0 LDG.E.64 R14, desc[UR6][R2.64+0x28] ;  /* 0x00002806020e0981 */ /* 0x000162000c1e1b00 */
[----:B------:R-:W-:Y:S05]  /*0610*/  BRA `(.L_x_2) ;  /* 0x00000000006c7947 */ /* 0x000fea0003800000 */
.L_x_1:
        /* <DEDUP_REMOVED lines=26> */
[----:B------:R1:W5:Y:S02]  /*07c0*/  @P2 LDG.E.64 R14, desc[UR6][R2.64+0x28] ;  /* 0x00002806020e2981 */ /* 0x000364000c1e1b00 */
.L_x_2:
[----:B01----:R-:W0:Y:S01]  /*07d0*/  S2R R2, SR_CgaCtaId ;  /* 0x0000000000027919 */ /* 0x003e220000008800 */
[----:B------:R-:W-:-:S04]  /*07e0*/  MOV R3, 0x400 ;  /* 0x0000040000037802 */ /* 0x000fc80000000f00 */
[----:B0-----:R-:W-:-:S05]  /*07f0*/  LEA R3, R2, R3, 0x18 ;  /* 0x0000000302037211 */ /* 0x001fca00078ec0ff */
[----:B------:R-:W-:-:S05]  /*0800*/  IMAD R17, R28, 0x30, R3 ;  /* 0x000000301c117824 */ /* 0x000fca00078e0203 */
[----:B-----5:R-:W-:Y:S04]  /*0810*/  STS.128 [R17], R4 ;  /* 0x0000000411007388 */ /* 0x020fe80000000c00 */
[----:B------:R-:W-:Y:S04]  /*0820*/  STS.128 [R17+0x10], R8 ;  /* 0x0000100811007388 */ /* 0x000fe80000000c00 */
[----:B------:R0:W-:Y:S01]  /*0830*/  STS.128 [R17+0x20], R12 ;  /* 0x0000200c11007388 */ /* 0x0001e20000000c00 */
[----:B------:R-:W-:Y:S01]  /*0840*/  BAR.SYNC.DEFER_BLOCKING 0x0 ;  /* 0x0000000000007b1d */ /* 0x000fe20000010000 */
[----:B0-----:R-:W-:-:S07]  /*0850*/  IMAD.IADD R17, R21, 0x1, R24 ;  /* 0x0000000115117824 */ /* 0x001fce00078e0218 */
[----:B------:R-:W-:Y:S01]  /*0860*/  PREEXIT ;  /* 0x000000000000782d */ /* 0x000fe20000000000 */
[----:B------:R-:W-:Y:S01]  /*0870*/  BSSY.RECONVERGENT B0, `(.L_x_3) ;  /* 0x0000018000007945 */ /* 0x000fe20003800200 */
[----:B------:R-:W-:-:S04]  /*0880*/  VIMNMX R16, PT, PT, R17, R28, PT ;  /* 0x0000001c11107248 */ /* 0x000fc80003fe0100 */
[C---:B------:R-:W-:Y:S01]  /*0890*/  ISETP.GE.AND P0, PT, R16.reuse, R24, PT ;  /* 0x000000181000720c */ /* 0x040fe20003f06270 */
[----:B------:R-:W-:Y:S01]  /*08a0*/  IMAD.IADD R2, R16, 0x1, -R24 ;  /* 0x0000000110027824 */ /* 0x000fe200078e0a18 */
[----:B------:R-:W-:-:S04]  /*08b0*/  VIMNMX R5, PT, PT, R21, R16, PT ;  /* 0x0000001015057248 */ /* 0x000fc80003fe0100 */
[----:B------:R-:W-:-:S04]  /*08c0*/  SEL R2, R2, RZ, P0 ;  /* 0x000000ff02027207 */ /* 0x000fc80000000000 */
[----:B------:R-:W-:-:S13]  /*08d0*/  ISETP.GE.AND P0, PT, R2, R5, PT ;  /* 0x000000050200720c */ /* 0x000fda0003f06270 */
[----:B------:R-:W-:Y:S05]  /*08e0*/  @P0 BRA `(.L_x_4) ;  /* 0x0000000000400947 */ /* 0x000fea0003800000 */
[----:B------:R-:W-:Y:S02]  /*08f0*/  IMAD.MOV.U32 R9, RZ, RZ, R5 ;  /* 0x000000ffff097224 */ /* 0x000fe400078e0005 */
[----:B------:R-:W-:-:S07]  /*0900*/  IMAD.IADD R8, R21, 0x1, R16 ;  /* 0x0000000115087824 */ /* 0x000fce00078e0210 */
.L_x_5:
[----:B------:R-:W-:-:S05]  /*0910*/  IMAD.IADD R4, R9, 0x1, -R2 ;  /* 0x0000000109047824 */ /* 0x000fca00078e0a02 */
[----:B------:R-:W-:-:S04]  /*0920*/  LEA.HI R5, R4, R4, RZ, 0x1 ;  /* 0x0000000404057211 */ /* 0x000fc800078f08ff */
[----:B------:R-:W-:-:S04]  /*0930*/  LEA.HI.SX32 R10, R5, R2, 0x1f ;  /* 0x00000002050a7211 */ /* 0x000fc800078ffaff */
[----:B------:R-:W-:Y:S01]  /*0940*/  LOP3.LUT R5, RZ, R10, RZ, 0x33, !PT ;  /* 0x0000000aff057212 */ /* 0x000fe200078e33ff */
[----:B------:R-:W-:-:S04]  /*0950*/  IMAD R4, R10, 0x30, R3 ;  /* 0x000000300a047824 */ /* 0x000fc800078e0203 */
[----:B------:R-:W-:Y:S02]  /*0960*/  IMAD.IADD R6, R8, 0x1, R5 ;  /* 0x0000000108067824 */ /* 0x000fe400078e0205 */
[----:B------:R-:W-:Y:S02]  /*0970*/  LDS.64 R4, [R4+0x28] ;  /* 0x0000280004047984 */ /* 0x000fe40000000a00 */
[----:B------:R-:W-:-:S06]  /*0980*/  IMAD R6, R6, 0x30, R3 ;  /* 0x0000003006067824 */ /* 0x000fcc00078e0203 */
[----:B------:R-:W0:Y:S02]  /*0990*/  LDS.64 R6, [R6+0x28] ;  /* 0x0000280006067984 */ /* 0x000e240000000a00 */
[----:B0-----:R-:W-:-:S06]  /*09a0*/  DSETP.GEU.AND P0, PT, R6, R4, PT ;  /* 0x000000040600722a */ /* 0x001fcc0003f0e000 */
[----:B------:R-:W-:-:S08]  /*09b0*/  SEL R9, R9, R10, P0 ;  /* 0x0000000a09097207 */ /* 0x000fd00000000000 */
[----:B------:R-:W-:-:S05]  /*09c0*/  @P0 VIADD R2, R10, 0x1 ;  /* 0x000000010a020836 */ /* 0x000fca0000000000 */
[----:B------:R-:W-:-:S13]  /*09d0*/  ISETP.GE.AND P0, PT, R2, R9, PT ;  /* 0x000000090200720c */ /* 0x000fda0003f06270 */
[----:B------:R-:W-:Y:S05]  /*09e0*/  @!P0 BRA `(.L_x_5) ;  /* 0xfffffffc00c88947 */ /* 0x000fea000383ffff */
.L_x_4:
[----:B------:R-:W-:Y:S05]  /*09f0*/  BSYNC.RECONVERGENT B0 ;  /* 0x0000000000007941 */ /* 0x000fea0003800200 */
.L_x_3:
[----:B------:R-:W-:Y:S01]  /*0a00*/  IMAD R18, R2, 0x30, R3 ;  /* 0x0000003002127824 */ /* 0x000fe200078e0203 */
[----:B------:R-:W-:Y:S01]  /*0a10*/  IADD3 R16, PT, PT, R21, R16, -R2 ;  /* 0x0000001015107210 */ /* 0x000fe20007ffe802 */
[----:B------:R-:W-:Y:S03]  /*0a20*/  BSSY.RECONVERGENT B0, `(.L_x_6) ;  /* 0x0000019000007945 */ /* 0x000fe60003800200 */
[----:B------:R0:W1:Y:S01]  /*0a30*/  LDS.128 R4, [R18] ;  /* 0x0000000012047984 */ /* 0x0000620000000c00 */
[----:B------:R-:W-:-:S03]  /*0a40*/  ISETP.GE.AND P0, PT, R16, R17, PT ;  /* 0x000000111000720c */ /* 0x000fc60003f06270 */
[----:B------:R0:W2:Y:S04]  /*0a50*/  LDS.128 R8, [R18+0x10] ;  /* 0x0000100012087984 */ /* 0x0000a80000000c00 */
[----:B------:R0:W3:Y:S06]  /*0a60*/  LDS.128 R12, [R18+0x20] ;  /* 0x00002000120c7984 */ /* 0x0000ec0000000c00 */
[----:B------:R-:W-:Y:S05]  /*0a70*/  @P0 BRA `(.L_x_7) ;  /* 0x00000000001c0947 */ /* 0x000fea0003800000 */
[----:B------:R-:W-:-:S05]  /*0a80*/  IMAD R24, R16, 0x30, R3 ;  /* 0x0000003010187824 */ /* 0x000fca00078e0203 */
[----:B0-----:R-:W3:Y:S02]  /*0a90*/  LDS.128 R16, [R24+0x20] ;  /* 0x0000200018107984 */ /* 0x001ee40000000c00 */
[----:B---3--:R-:W-:-:S06]  /*0aa0*/  DSETP.GEU.AND P0, PT, R18, R14, PT ;  /* 0x0000000e1200722a */ /* 0x008fcc0003f0e000 */
[----:B------:R-:W-:Y:S02]  /*0ab0*/  ISETP.GE.OR P0, PT, R2, R21, !P0 ;  /* 0x000000150200720c */ /* 0x000fe40004706670 */
[----:B------:R4:W0:Y:S04]  /*0ac0*/  LDS.128 R20, [R24+0x10] ;  /* 0x0000100018147984 */ /* 0x0008280000000c00 */
[----:B------:R-:W3:Y:S07]  /*0ad0*/  LDS.128 R24, [R24] ;  /* 0x0000000018187984 */ /* 0x000eee0000000c00 */
[----:B----4-:R-:W-:Y:S05]  /*0ae0*/  @P0 BRA `(.L_x_8) ;  /* 0x0000000000300947 */ /* 0x010fea0003800000 */
.L_x_7:
[----:B-1-3--:R-:W-:Y:S02]  /*0af0*/  IMAD.MOV.U32 R24, RZ, RZ, R4 ;  /* 0x000000ffff187224 */ /* 0x00afe400078e0004 */
[----:B------:R-:W-:Y:S02]  /*0b00*/  IMAD.MOV.U32 R25, RZ, RZ, R5 ;  /* 0x000000ffff197224 */ /* 0x000fe400078e0005 */
[----:B------:R-:W-:Y:S02]  /*0b10*/  IMAD.MOV.U32 R26, RZ, RZ, R6 ;  /* 0x000000ffff1a7224 */ /* 0x000fe400078e0006 */
[----:B------:R-:W-:Y:S02]  /*0b20*/  IMAD.MOV.U32 R27, RZ, RZ, R7 ;  /* 0x000000ffff1b7224 */ /* 0x000fe400078e0007 */
[----:B0-2---:R-:W-:Y:S02]  /*0b30*/  IMAD.MOV.U32 R20, RZ, RZ, R8 ;  /* 0x000000ffff147224 */ /* 0x005fe400078e0008 */
[----:B------:R-:W-:-:S02]  /*0b40*/  IMAD.MOV.U32 R21, RZ, RZ, R9 ;  /* 0x000000ffff157224 */ /* 0x000fc400078e0009 */
[----:B------:R-:W-:Y:S02]  /*0b50*/  IMAD.MOV.U32 R22, RZ, RZ, R10 ;  /* 0x000000ffff167224 */ /* 0x000fe400078e000a */
[----:B------:R-:W-:Y:S02]  /*0b60*/  IMAD.MOV.U32 R23, RZ, RZ, R11 ;  /* 0x000000ffff177224 */ /* 0x000fe400078e000b */
[----:B------:R-:W-:Y:S02]  /*0b70*/  IMAD.MOV.U32 R16, RZ, RZ, R12 ;  /* 0x000000ffff107224 */ /* 0x000fe400078e000c */
[----:B------:R-:W-:Y:S02]  /*0b80*/  IMAD.MOV.U32 R17, RZ, RZ, R13 ;  /* 0x000000ffff117224 */ /* 0x000fe400078e000d */
[----:B------:R-:W-:Y:S02]  /*0b90*/  IMAD.MOV.U32 R18, RZ, RZ, R14 ;  /* 0x000000ffff127224 */ /* 0x000fe400078e000e */
[----:B------:R-:W-:-:S07]  /*0ba0*/  IMAD.MOV.U32 R19, RZ, RZ, R15 ;  /* 0x000000ffff137224 */ /* 0x000fce00078e000f */
.L_x_8:
[----:B------:R-:W-:Y:S05]  /*0bb0*/  BSYNC.RECONVERGENT B0 ;  /* 0x0000000000007941 */ /* 0x000fea0003800200 */
.L_x_6:
[----:B------:R-:W-:Y:S06]  /*0bc0*/  BAR.SYNC.DEFER_BLOCKING 0x0 ;  /* 0x0000000000007b1d */ /* 0x000fec0000010000 */
[----:B------:R-:W-:Y:S05]  /*0bd0*/  BRA.U !UP0, `(.L_x_9) ;  /* 0x0000000108607547 */ /* 0x000fea000b800000 */
[----:B-1----:R-:W1:Y:S01]  /*0be0*/  S2R R5, SR_LANEID ;  /* 0x0000000000057919 */ /* 0x002e620000000000 */
[----:B------:R-:W-:Y:S01]  /*0bf0*/  LOP3.LUT R2, R28, 0x3e0, RZ, 0xc0, !PT ;  /* 0x000003e01c027812 */ /* 0x000fe200078ec0ff */
[----:B------:R-:W-:Y:S02]  /*0c00*/  IMAD.MOV.U32 R29, RZ, RZ, RZ ;  /* 0x000000ffff1d7224 */ /* 0x000fe400078e00ff */
[----:B------:R-:W-:-:S04]  /*0c10*/  IMAD.WIDE.U32 R28, R0, 0x100, R28 ;  /* 0x00000100001c7825 */ /* 0x000fc800078e001c */
[----:B------:R-:W-:Y:S02]  /*0c20*/  IMAD R29, R29, 0x30, RZ ;  /* 0x000000301d1d7824 */ /* 0x000fe400078e02ff */
[----:B-1----:R-:W-:-:S04]  /*0c30*/  IMAD.IADD R2, R2, 0x1, R5 ;  /* 0x0000000102027824 */ /* 0x002fc800078e0205 */
[----:B------:R-:W-:Y:S02]  /*0c40*/  IMAD R5, R2, 0x30, R3 ;  /* 0x0000003002057824 */ /* 0x000fe400078e0203 */
[----:B------:R-:W1:Y:S03]  /*0c50*/  LDC.64 R2, c[0x0][0x3a0] ;  /* 0x0000e800ff027b82 */ /* 0x000e660000000a00 */
[----:B---3--:R-:W-:Y:S04]  /*0c60*/  STS.128 [R5], R24 ;  /* 0x0000001805007388 */ /* 0x008fe80000000c00 */
[----:B0-----:R-:W-:Y:S04]  /*0c70*/  STS.128 [R5+0x10], R20 ;  /* 0x0000101405007388 */ /* 0x001fe80000000c00 */
[----:B------:R-:W-:Y:S01]  /*0c80*/  STS.128 [R5+0x20], R16 ;  /* 0x0000201005007388 */ /* 0x000fe20000000c00 */
[----:B------:R-:W-:-:S03]  /*0c90*/  NOP ;  /* 0x0000000000007918 */ /* 0x000fc60000000000 */
[----:B------:R-:W0:Y:S04]  /*0ca0*/  LDS.128 R12, [R5] ;  /* 0x00000000050c7984 */ /* 0x000e280000000c00 */
[----:B--2---:R-:W2:Y:S01]  /*0cb0*/  LDS.128 R8, [R5+0x10] ;  /* 0x0000100005087984 */ /* 0x004ea20000000c00 */
[----:B-1----:R-:W-:-:S03]  /*0cc0*/  IMAD.WIDE.U32 R2, R28, 0x30, R2 ;  /* 0x000000301c027825 */ /* 0x002fc600078e0002 */
[----:B------:R-:W1:Y:S01]  /*0cd0*/  LDS.128 R4, [R5+0x20] ;  /* 0x0000200005047984 */ /* 0x000e620000000c00 */
[----:B------:R-:W-:-:S05]  /*0ce0*/  IMAD.IADD R3, R3, 0x1, R29 ;  /* 0x0000000103037824 */ /* 0x000fca00078e021d */
[----:B0-----:R-:W-:Y:S04]  /*0cf0*/  STG.E.64 desc[UR6][R2.64], R12 ;  /* 0x0000000c02007986 */ /* 0x001fe8000c101b06 */
[----:B------:R-:W-:Y:S04]  /*0d00*/  STG.E.64 desc[UR6][R2.64+0x8], R14 ;  /* 0x0000080e02007986 */ /* 0x000fe8000c101b06 */
[----:B--2---:R-:W-:Y:S04]  /*0d10*/  STG.E.64 desc[UR6][R2.64+0x10], R8 ;  /* 0x0000100802007986 */ /* 0x004fe8000c101b06 */
[----:B------:R-:W-:Y:S04]  /*0d20*/  STG.E.64 desc[UR6][R2.64+0x18], R10 ;  /* 0x0000180a02007986 */ /* 0x000fe8000c101b06 */
[----:B-1----:R-:W-:Y:S04]  /*0d30*/  STG.E.64 desc[UR6][R2.64+0x20], R4 ;  /* 0x0000200402007986 */ /* 0x002fe8000c101b06 */
[----:B------:R-:W-:Y:S01]  /*0d40*/  STG.E.64 desc[UR6][R2.64+0x28], R6 ;  /* 0x0000280602007986 */ /* 0x000fe2000c101b06 */
[----:B------:R-:W-:Y:S05]  /*0d50*/  EXIT ;  /* 0x000000000000794d */ /* 0x000fea0003800000 */
.L_x_9:
[----:B------:R-:W4:Y:S01]  /*0d60*/  S2R R2, SR_LANEID ;  /* 0x0000000000027919 */ /* 0x000f220000000000 */
[----:B-1----:R-:W-:Y:S01]  /*0d70*/  LOP3.LUT R5, R28, 0x3e0, RZ, 0xc0, !PT ;  /* 0x000003e01c057812 */ /* 0x002fe200078ec0ff */
[----:B------:R-:W-:Y:S02]  /*0d80*/  IMAD.MOV.U32 R29, RZ, RZ, RZ ;  /* 0x000000ffff1d7224 */ /* 0x000fe400078e00ff */
[----:B------:R-:W-:-:S04]  /*0d90*/  IMAD.WIDE.U32 R28, R0, 0x100, R28 ;  /* 0x00000100001c7825 */ /* 0x000fc800078e001c */
[----:B------:R-:W-:Y:S02]  /*0da0*/  IMAD R29, R29, 0x30, RZ ;  /* 0x000000301d1d7824 */ /* 0x000fe400078e02ff */
[----:B----4-:R-:W-:-:S04]  /*0db0*/  IMAD.IADD R2, R5, 0x1, R2 ;  /* 0x0000000105027824 */ /* 0x010fc800078e0202 */
        /* <DEDUP_REMOVED lines=18> */
.L_x_0:
[----:B------:R-:W0:Y:S01]  /*0ee0*/  LDC.64 R12, c[0x0][0x3b8] ;  /* 0x0000ee00ff0c7b82 */ /* 0x000e220000000a00 */
[----:B--2---:R-:W-:Y:S01]  /*0ef0*/  IADD3 R15, P2, PT, RZ, -R2, RZ ;  /* 0x80000002ff0f7210 */ /* 0x004fe20007f5e0ff */
[----:B------:R-:W1:Y:S06]  /*0f00*/  LDCU.U8 UR4, c[0x0][0x380] ;  /* 0x00007000ff0477ac */ /* 0x000e6c0008000000 */
[----:B------:R-:W2:Y:S01]  /*0f10*/  LDC.64 R8, c[0x0][0x398] ;  /* 0x0000e600ff087b82 */ /* 0x000ea20000000a00 */
[----:B0-----:R-:W-:-:S04]  /*0f20*/  LEA R12, P0, R0, R12, 0x3 ;  /* 0x0000000c000c7211 */ /* 0x001fc800078018ff */
[----:B------:R-:W-:-:S05]  /*0f30*/  LEA.HI.X R13, R0, R13, RZ, 0x3, P0 ;  /* 0x0000000d000d7211 */ /* 0x000fca00000f1cff */
[----:B------:R-:W3:Y:S04]  /*0f40*/  LDG.E.64 R10, desc[UR6][R12.64+0x8] ;  /* 0x000008060c0a7981 */ /* 0x000ee8000c1e1b00 */
[----:B------:R0:W4:Y:S01]  /*0f50*/  LDG.E.64 R4, desc[UR6][R12.64] ;  /* 0x000000060c047981 */ /* 0x000122000c1e1b00 */
[-C--:B------:R-:W-:Y:S01]  /*0f60*/  LOP3.LUT R17, R15, R0.reuse, RZ, 0xc0, !PT ;  /* 0x000000000f117212 */ /* 0x080fe200078ec0ff */
[----:B------:R-:W-:Y:S01]  /*0f70*/  IMAD.MOV.U32 R14, RZ, RZ, 0xff ;  /* 0x000000ffff0e7424 */ /* 0x000fe200078e00ff */
[C-C-:B------:R-:W-:Y:S01]  /*0f80*/  SHF.L.U64.HI R6, R2.reuse, 0x7, R3.reuse ;  /* 0x0000000702067819 */ /* 0x140fe20000010203 */
[----:B------:R-:W-:Y:S01]  /*0f90*/  IMAD.SHL.U32 R2, R2, 0x80, RZ ;  /* 0x0000008002027824 */ /* 0x000fe200078e00ff */
[C---:B------:R-:W-:Y:S01]  /*0fa0*/  SHF.L.U64.HI R19, R17.reuse, 0x8, RZ ;  /* 0x0000000811137819 */ /* 0x040fe200000102ff */
[----:B------:R-:W-:Y:S01]  /*0fb0*/  IMAD.SHL.U32 R7, R17, 0x100, RZ ;  /* 0x0000010011077824 */ /* 0x000fe200078e00ff */
[----:B------:R-:W-:Y:S01]  /*0fc0*/  IADD3 R17, P3, PT, R0, -R17, RZ ;  /* 0x8000001100117210 */ /* 0x000fe20007f7e0ff */
[----:B-1----:R-:W-:Y:S01]  /*0fd0*/  UPRMT UR4, UR4, 0x8880, URZ ;  /* 0x0000888004047896 */ /* 0x002fe200080000ff */
[----:B------:R-:W-:Y:S01]  /*0fe0*/  LOP3.LUT R15, R15, R0, RZ, 0xfc, !PT ;  /* 0x000000000f0f7212 */ /* 0x000fe200078efcff */
[----:B0-----:R-:W-:Y:S01]  /*0ff0*/  IMAD.X R13, RZ, RZ, ~R3, P2 ;  /* 0x000000ffff0d7224 */ /* 0x001fe200010e0e03 */
[----:B--2---:R-:W-:Y:S01]  /*1000*/  IADD3 R3, P2, PT, -R7, R8, RZ ;  /* 0x0000000807037210 */ /* 0x004fe20007f5e1ff */
[----:B------:R-:W-:Y:S01]  /*1010*/  IMAD.X R12, RZ, RZ, -0x1, P3 ;  /* 0xffffffffff0c7424 */ /* 0x000fe200018e06ff */
[----:B------:R-:W-:Y:S01]  /*1020*/  LOP3.LUT R8, R2, 0xffffff00, RZ, 0xc0, !PT ;  /* 0xffffff0002087812 */ /* 0x000fe200078ec0ff */
[----:B------:R-:W-:Y:S01]  /*1030*/  UISETP.NE.AND UP0, UPT, UR4, URZ, UPT ;  /* 0x000000ff0400728c */ /* 0x000fe2000bf05270 */
[----:B------:R-:W-:Y:S01]  /*1040*/  ISETP.NE.U32.AND P1, PT, R15, -0x1, PT ;  /* 0xffffffff0f00780c */ /* 0x000fe20003f25070 */
[----:B------:R-:W-:Y:S01]  /*1050*/  IMAD.X R9, R9, 0x1, ~R19, P2 ;  /* 0x0000000109097824 */ /* 0x000fe200010e0e13 */
[----:B------:R-:W-:Y:S01]  /*1060*/  SHF.L.U64.HI R23, R17, 0x8, R12 ;  /* 0x0000000811177819 */ /* 0x000fe2000001020c */
[----:B------:R-:W-:Y:S01]  /*1070*/  BSSY.RECONVERGENT B0, `(.L_x_10) ;  /* 0x0000061000007945 */ /* 0x000fe20003800200 */
[----:B------:R-:W-:Y:S01]  /*1080*/  ISETP.NE.AND.EX P1, PT, R13, -0x1, PT, P1 ;  /* 0xffffffff0d00780c */ /* 0x000fe20003f25310 */
[----:B------:R-:W-:Y:S01]  /*1090*/  ACQBULK ;  /* 0x000000000000782e */ /* 0x000fe20000000000 */
[----:B---3--:R-:W-:-:S02]  /*10a0*/  IADD3 R21, P0, PT, R10, -R7, RZ ;  /* 0x800000070a157210 */ /* 0x008fc40007f1e0ff */
[----:B----4-:R-:W-:-:S03]  /*10b0*/  IADD3 R2, P3, PT, R4, -R7, RZ ;  /* 0x8000000704027210 */ /* 0x010fc60007f7e0ff */
[----:B------:R-:W-:Y:S01]  /*10c0*/  IMAD.X R10, R11, 0x1, ~R19, P0 ;  /* 0x000000010b0a7824 */ /* 0x000fe200000e0e13 */
[C---:B------:R-:W-:Y:S01]  /*10d0*/  ISETP.NE.U32.AND P0, PT, R17.reuse, -0x1, PT ;  /* 0xffffffff1100780c */ /* 0x040fe20003f05070 */
[----:B------:R-:W-:-:S03]  /*10e0*/  IMAD.SHL.U32 R11, R17, 0x100, RZ ;  /* 0x00000100110b7824 */ /* 0x000fc600078e00ff */
[----:B------:R-:W-:Y:S02]  /*10f0*/  ISETP.NE.AND.EX P2, PT, R12, -0x1, PT, P0 ;  /* 0xffffffff0c00780c */ /* 0x000fe40003f45300 */
[----:B------:R-:W-:Y:S02]  /*1100*/  ISETP.GT.U32.AND P0, PT, R3, R8, PT ;  /* 0x000000080300720c */ /* 0x000fe40003f04070 */
[----:B------:R-:W-:Y:S01]  /*1110*/  SEL R16, R14, 0x100, !P2 ;  /* 0x000001000e107807 */ /* 0x000fe20005000000 */
[----:B------:R-:W-:Y:S01]  /*1120*/  IMAD.X R14, R5, 0x1, ~R19, P3 ;  /* 0x00000001050e7824 */ /* 0x000fe200018e0e13 */
[----:B------:R-:W-:Y:S02]  /*1130*/  ISETP.GT.U32.AND.EX P0, PT, R9, R6, PT, P0 ;  /* 0x000000060900720c */ /* 0x000fe40003f04100 */
[----:B------:R-:W-:Y:S02]  /*1140*/  IADD3 R12, P2, PT, -R2, R11, RZ ;  /* 0x0000000b020c7210 */ /* 0x000fe40007f5e1ff */
[----:B------:R-:W-:-:S02]  /*1150*/  SEL R15, R3, R8, P0 ;  /* 0x00000008030f7207 */ /* 0x000fc40000000000 */
[----:B------:R-:W-:Y:S01]  /*1160*/  IADD3 R11, P3, P4, -R21, R16, R11 ;  /* 0x00000010150b7210 */ /* 0x000fe20007c7e10b */
[----:B------:R-:W-:Y:S01]  /*1170*/  IMAD.X R14, R23, 0x1, ~R14, P2 ;  /* 0x00000001170e7824 */ /* 0x000fe200010e0e0e */
[----:B------:R-:W-:Y:S02]  /*1180*/  SEL R17, R9, R6, P0 ;  /* 0x0000000609117207 */ /* 0x000fe40000000000 */
[----:B------:R-:W-:Y:S02]  /*1190*/  IADD3 R15, P0, PT, R15, -R8, RZ ;  /* 0x800000080f0f7210 */ /* 0x000fe40007f1e0ff */
[----:B------:R-:W-:Y:S02]  /*11a0*/  IADD3.X R13, PT, PT, ~R10, RZ, R23, P3, P4 ;  /* 0x000000ff0a0d7210 */ /* 0x000fe40001fe8517 */
[C---:B------:R-:W-:Y:S01]  /*11b0*/  SEL R18, R8.reuse, R11, !P1 ;  /* 0x0000000b08127207 */ /* 0x040fe20004800000 */
[----:B------:R-:W-:Y:S01]  /*11c0*/  IMAD.X R11, R17, 0x1, ~R6, P0 ;  /* 0x00000001110b7824 */ /* 0x000fe200000e0e06 */
[----:B------:R-:W-:-:S02]  /*11d0*/  ISETP.LT.U32.AND P2, PT, R8, R3, PT ;  /* 0x000000030800720c */ /* 0x000fc40003f41070 */
[----:B------:R-:W-:Y:S02]  /*11e0*/  SEL R10, R6, R13, !P1 ;  /* 0x0000000d060a7207 */ /* 0x000fe40004800000 */
[-C--:B------:R-:W-:Y:S02]  /*11f0*/  ISETP.LT.U32.AND P3, PT, R12, R15.reuse, PT ;  /* 0x0000000f0c00720c */ /* 0x080fe40003f61070 */
[----:B------:R-:W-:Y:S02]  /*1200*/  ISETP.LT.U32.AND P0, PT, R18, R15, PT ;  /* 0x0000000f1200720c */ /* 0x000fe40003f01070 */
[----:B------:R-:W-:Y:S02]  /*1210*/  ISETP.LT.U32.AND.EX P2, PT, R6, R9, PT, P2 ;  /* 0x000000090600720c */ /* 0x000fe40003f41120 */
[-C--:B------:R-:W-:Y:S02]  /*1220*/  ISETP.LT.U32.AND.EX P3, PT, R14, R11.reuse, PT, P3 ;  /* 0x0000000b0e00720c */ /* 0x080fe40003f61130 */
[----:B------:R-:W-:-:S02]  /*1230*/  ISETP.LT.U32.AND.EX P0, PT, R10, R11, PT, P0 ;  /* 0x0000000b0a00720c */ /* 0x000fc40003f01100 */
[----:B------:R-:W-:Y:S02]  /*1240*/  @!P1 SEL R21, R8, R3, P2 ;  /* 0x0000000308159207 */ /* 0x000fe40001000000 */
[-C--:B------:R-:W-:Y:S02]  /*1250*/  SEL R3, R12, R15.reuse, P3 ;  /* 0x0000000f0c037207 */ /* 0x080fe40001800000 */
[----:B------:R-:W-:Y:S01]  /*1260*/  SEL R18, R18, R15, P0 ;  /* 0x0000000f12127207 */ /* 0x000fe20000000000 */
[----:B------:R-:W-:Y:S01]  /*1270*/  IMAD.IADD R21, R21, 0x1, -R2 ;  /* 0x0000000115157824 */ /* 0x000fe200078e0a02 */
[----:B------:R-:W-:-:S03]  /*1280*/  SEL R9, R14, R11, P3 ;  /* 0x0000000b0e097207 */ /* 0x000fc60001800000 */
[----:B------:R-:W-:Y:S01]  /*1290*/  IMAD.IADD R18, R18, 0x1, -R3 ;  /* 0x0000000112127824 */ /* 0x000fe200078e0a03 */
[----:B------:R-:W-:Y:S06]  /*12a0*/  BRA.U !UP0, `(.L_x_11) ;  /* 0x00000001087c7547 */ /* 0x000fec000b800000 */
[----:B------:R-:W-:Y:S01]  /*12b0*/  IMAD.IADD R2, R21, 0x1, R18 ;  /* 0x0000000115027824 */ /* 0x000fe200078e0212 */
[----:B------:R-:W-:-:S04]  /*12c0*/  IADD3 R3, P1, P2, R3, R7, R8 ;  /* 0x0000000703037210 */ /* 0x000fc80007a3e008 */
[----:B------:R-:W-:Y:S02]  /*12d0*/  ISETP.GE.AND P0, PT, R28, R2, PT ;  /* 0x000000021c00720c */ /* 0x000fe40003f06270 */
[----:B------:R-:W-:-:S11]  /*12e0*/  IADD3.X R19, PT, PT, R9, R19, R6, P1, P2 ;  /* 0x0000001309137210 */ /* 0x000fd60000fe4406 */
[----:B------:R-:W-:Y:S05]  /*12f0*/  @P0 BRA `(.L_x_12) ;  /* 0x0000000000e00947 */ /* 0x000fea0003800000 */
        /* <DEDUP_REMOVED lines=13> */
[----:B------:R-:W-:-:S05]  /*13d0*/  @P0 IMAD.IADD R20, R28, 0x1, -R21 ;  /* 0x000000011c140824 */ /* 0x000fca00078e0a15 */
        /* <DEDUP_REMOVED lines=12> */
.L_x_11:
        /* <DEDUP_REMOVED lines=30> */
.L_x_12:
[----:B------:R-:W-:Y:S05]  /*1680*/  BSYNC.RECONVERGENT B0 ;  /* 0x0000000000007941 */ /* 0x000fea0003800200 */
.L_x_10:
[----:B01----:R-:W0:Y:S01]  /*1690*/  S2R R16, SR_CgaCtaId ;  /* 0x0000000000107919 */ /* 0x003e220000008800 */
[----:B------:R-:W-:-:S04]  /*16a0*/  MOV R3, 0x400 ;  /* 0x0000040000037802 */ /* 0x000fc80000000f00 */
[----:B0-----:R-:W-:-:S05]  /*16b0*/  LEA R3, R16, R3, 0x18 ;  /* 0x0000000310037211 */ /* 0x001fca00078ec0ff */
[----:B------:R-:W-:-:S05]  /*16c0*/  IMAD R17, R28, 0x30, R3 ;  /* 0x000000301c117824 */ /* 0x000fca00078e0203 */
[----:B-----5:R0:W-:Y:S04]  /*16d0*/  STS.128 [R17], R4 ;  /* 0x0000000411007388 */ /* 0x0201e80000000c00 */
[----:B------:R1:W-:Y:S04]  /*16e0*/  STS.128 [R17+0x10], R8 ;  /* 0x0000100811007388 */ /* 0x0003e80000000c00 */
[----:B------:R1:W-:Y:S01]  /*16f0*/  STS.128 [R17+0x20], R12 ;  /* 0x0000200c11007388 */ /* 0x0003e20000000c00 */
[----:B------:R-:W-:Y:S01]  /*1700*/  BAR.SYNC.DEFER_BLOCKING 0x0 ;  /* 0x0000000000007b1d */ /* 0x000fe20000010000 */
[----:B------:R-:W-:-:S07]  /*1710*/  VIMNMX R16, PT, PT, R2, R28, PT ;  /* 0x0000001c02107248 */ /* 0x000fce0003fe0100 */
[----:B------:R-:W-:Y:S01]  /*1720*/  PREEXIT ;  /* 0x000000000000782d */ /* 0x000fe20000000000 */
[----:B------:R-:W-:Y:S01]  /*1730*/  BSSY.RECONVERGENT B0, `(.L_x_13) ;  /* 0x0000017000007945 */ /* 0x000fe20003800200 */
[C---:B------:R-:W-:Y:S01]  /*1740*/  ISETP.GE.AND P0, PT, R16.reuse, R18, PT ;  /* 0x000000121000720c */ /* 0x040fe20003f06270 */
[----:B------:R-:W-:Y:S01]  /*1750*/  IMAD.IADD R18, R16, 0x1, -R18 ;  /* 0x0000000110127824 */ /* 0x000fe200078e0a12 */
[----:B0-----:R-:W-:-:S04]  /*1760*/  VIMNMX R5, PT, PT, R21, R16, PT ;  /* 0x0000001015057248 */ /* 0x001fc80003fe0100 */
[----:B------:R-:W-:-:S04]  /*1770*/  SEL R20, R18, RZ, P0 ;  /* 0x000000ff12147207 */ /* 0x000fc80000000000 */
[----:B------:R-:W-:-:S13]  /*1780*/  ISETP.GE.AND P0, PT, R20, R5, PT ;  /* 0x000000051400720c */ /* 0x000fda0003f06270 */
[----:B-1----:R-:W-:Y:S05]  /*1790*/  @P0 BRA `(.L_x_14) ;  /* 0x0000000000400947 */ /* 0x002fea0003800000 */
[----:B------:R-:W-:Y:S02]  /*17a0*/  IMAD.MOV.U32 R9, RZ, RZ, R5 ;  /* 0x000000ffff097224 */ /* 0x000fe400078e0005 */
[----:B------:R-:W-:-:S07]  /*17b0*/  IMAD.IADD R8, R21, 0x1, R16 ;  /* 0x0000000115087824 */ /* 0x000fce00078e0210 */
.L_x_15:
        /* <DEDUP_REMOVED lines=14> */
.L_x_14:
[----:B------:R-:W-:Y:S05]  /*18a0*/  BSYNC.RECONVERGENT B0 ;  /* 0x0000000000007941 */ /* 0x000fea0003800200 */
.L_x_13:
        /* <DEDUP_REMOVED lines=15> */
.L_x_17:
        /* <DEDUP_REMOVED lines=12> */
.L_x_18:
[----:B------:R-:W-:Y:S05]  /*1a60*/  BSYNC.RECONVERGENT B0 ;  /* 0x0000000000007941 */ /* 0x000fea0003800200 */
.L_x_16:
[----:B------:R-:W-:Y:S06]  /*1a70*/  BAR.SYNC.DEFER_BLOCKING 0x0 ;  /* 0x0000000000007b1d */ /* 0x000fec0000010000 */
[----:B------:R-:W-:Y:S05]  /*1a80*/  BRA.U !UP0, `(.L_x_19) ;  /* 0x0000000108807547 */ /* 0x000fea000b800000 */
[----:B-1----:R-:W1:Y:S01]  /*1a90*/  S2R R4, SR_LANEID ;  /* 0x0000000000047919 */ /* 0x002e620000000000 */
[C---:B------:R-:W-:Y:S02]  /*1aa0*/  LOP3.LUT R29, R28.reuse, 0x3e0, RZ, 0xc0, !PT ;  /* 0x000003e01c1d7812 */ /* 0x040fe400078ec0ff */
[C---:B------:R-:W-:Y:S02]  /*1ab0*/  ISETP.NE.AND P0, PT, R28.reuse, RZ, PT ;  /* 0x000000ff1c00720c */ /* 0x040fe40003f05270 */
[----:B------:R-:W-:Y:S01]  /*1ac0*/  LOP3.LUT R28, R28, 0x1f, RZ, 0xc0, !PT ;  /* 0x0000001f1c1c7812 */ /* 0x000fe200078ec0ff */
[----:B-1----:R-:W-:-:S04]  /*1ad0*/  IMAD.IADD R4, R29, 0x1, R4 ;  /* 0x000000011d047824 */ /* 0x002fc800078e0204 */
[----:B------:R-:W-:-:S05]  /*1ae0*/  IMAD R13, R4, 0x30, R3 ;  /* 0x00000030040d7824 */ /* 0x000fca00078e0203 */
[----:B---3--:R-:W-:Y:S04]  /*1af0*/  STS.128 [R13], R24 ;  /* 0x000000180d007388 */ /* 0x008fe80000000c00 */
[----:B0-----:R0:W-:Y:S04]  /*1b00*/  STS.128 [R13+0x10], R20 ;  /* 0x000010140d007388 */ /* 0x0011e80000000c00 */
[----:B------:R1:W-:Y:S01]  /*1b10*/  STS.128 [R13+0x20], R16 ;  /* 0x000020100d007388 */ /* 0x0003e20000000c00 */
[----:B------:R-:W-:-:S03]  /*1b20*/  NOP ;  /* 0x0000000000007918 */ /* 0x000fc60000000000 */
[----:B------:R-:W-:Y:S04]  /*1b30*/  LDS.128 R4, [R13] ;  /* 0x000000000d047984 */ /* 0x000fe80000000c00 */
[----:B--2---:R-:W-:Y:S01]  /*1b40*/  LDS.128 R8, [R13+0x10] ;  /* 0x000010000d087984 */ /* 0x004fe20000000c00 */
[----:B0-----:R-:W-:Y:S02]  /*1b50*/  IMAD.IADD R20, R29, 0x1, R28 ;  /* 0x000000011d147824 */ /* 0x001fe400078e021c */
[----:B------:R-:W-:Y:S01]  /*1b60*/  IMAD.MOV.U32 R21, RZ, RZ, RZ ;  /* 0x000000ffff157224 */ /* 0x000fe200078e00ff */
[----:B------:R-:W-:Y:S01]  /*1b70*/  LDS.128 R12, [R13+0x20] ;  /* 0x000020000d0c7984 */ /* 0x000fe20000000c00 */
[----:B-1----:R-:W0:Y:S01]  /*1b80*/  LDC.64 R16, c[0x0][0x3a0] ;  /* 0x0000e800ff107b82 */ /* 0x002e220000000a00 */
[----:B------:R-:W-:-:S02]  /*1b90*/  IMAD.WIDE.U32 R18, R0, 0x100, R20 ;  /* 0x0000010000127825 */ /* 0x000fc400078e0014 */
[----:B------:R-:W-:Y:S02]  /*1ba0*/  @!P0 STS [R3+0x3000], R2 ;  /* 0x0030000203008388 */ /* 0x000fe40000000800 */
[----:B------:R-:W-:-:S03]  /*1bb0*/  IMAD R19, R19, 0x30, RZ ;  /* 0x0000003013137824 */ /* 0x000fc600078e02ff */
[----:B------:R-:W-:Y:S01]  /*1bc0*/  BAR.SYNC.DEFER_BLOCKING 0x0 ;  /* 0x0000000000007b1d */ /* 0x000fe20000010000 */
[----:B0-----:R-:W-:-:S04]  /*1bd0*/  IMAD.WIDE.U32 R16, R18, 0x30, R16 ;  /* 0x0000003012107825 */ /* 0x001fc800078e0010 */
[----:B------:R-:W-:Y:S01]  /*1be0*/  IMAD.IADD R17, R17, 0x1, R19 ;  /* 0x0000000111117824 */ /* 0x000fe200078e0213 */
[----:B------:R-:W0:Y:S02]  /*1bf0*/  LDS R3, [R3+0x3000] ;  /* 0x0030000003037984 */ /* 0x000e240000000800 */
[----:B0-----:R-:W-:-:S13]  /*1c00*/  ISETP.GE.AND P0, PT, R20, R3, PT ;  /* 0x000000031400720c */ /* 0x001fda0003f06270 */
[----:B------:R-:W-:Y:S05]  /*1c10*/  @P0 EXIT ;  /* 0x000000000000094d */ /* 0x000fea0003800000 */
[----:B------:R-:W-:Y:S04]  /*1c20*/  STG.E.64 desc[UR6][R16.64], R4 ;  /* 0x0000000410007986 */ /* 0x000fe8000c101b06 */
[----:B------:R-:W-:Y:S04]  /*1c30*/  STG.E.64 desc[UR6][R16.64+0x8], R6 ;  /* 0x0000080610007986 */ /* 0x000fe8000c101b06 */
[----:B------:R-:W-:Y:S04]  /*1c40*/  STG.E.64 desc[UR6][R16.64+0x10], R8 ;  /* 0x0000100810007986 */ /* 0x000fe8000c101b06 */
[----:B------:R-:W-:Y:S04]  /*1c50*/  STG.E.64 desc[UR6][R16.64+0x18], R10 ;  /* 0x0000180a10007986 */ /* 0x000fe8000c101b06 */
[----:B------:R-:W-:Y:S04]  /*1c60*/  STG.E.64 desc[UR6][R16.64+0x20], R12 ;  /* 0x0000200c10007986 */ /* 0x000fe8000c101b06 */
[----:B------:R-:W-:Y:S01]  /*1c70*/  STG.E.64 desc[UR6][R16.64+0x28], R14 ;  /* 0x0000280e10007986 */ /* 0x000fe2000c101b06 */
[----:B------:R-:W-:Y:S05]  /*1c80*/  EXIT ;  /* 0x000000000000794d */ /* 0x000fea0003800000 */
.L_x_19:
        /* <DEDUP_REMOVED lines=32> */
.L_x_20:
[----:B------:R-:W-:-:S00]  /*1e90*/  BRA `(.L_x_20) ;  /* 0xfffffffc00fc7947 */ /* 0x000fc0000383ffff */
[----:B------:R-:W-:-:S00]  /*1ea0*/  NOP ;  /* 0x0000000000007918 */ /* 0x000fc00000000000 */
        /* <DEDUP_REMOVED lines=13> */
.L_x_144:


//--------------------- .text._ZN3cub18CUB_300001_SM_10006detail10merge_sort30DeviceMergeSortPartitionKernelIP4PolymN4cuda3std3__44lessIS4_EES4_EEvbT_PT2_T0_SE_PSE_T1_SE_i --------------------------
	.section	.text._ZN3cub18CUB_300001_SM_10006detail10merge_sort30DeviceMergeSortPartitionKernelIP4PolymN4cuda3std3__44lessIS4_EES4_EEvbT_PT2_T0_SE_PSE_T1_SE_i,"ax",@progbits
	.align	128
        .global         _ZN3cub18CUB_300001_SM_10006detail10merge_sort30DeviceMergeSortPartitionKernelIP4PolymN4cuda3std3__44lessIS4_EES4_EEvbT_PT2_T0_SE_PSE_T1_SE_i
        .type           _ZN3cub18CUB_300001_SM_10006detail10merge_sort30DeviceMergeSortPartitionKernelIP4PolymN4cuda3std3__44lessIS4_EES4_EEvbT_PT2_T0_SE_PSE_T1_SE_i,@function
        .size           _ZN3cub18CUB_300001_SM_10006detail10merge_sort30DeviceMergeSortPartitionKernelIP4PolymN4cuda3std3__44lessIS4_EES4_EEvbT_PT2_T0_SE_PSE_T1_SE_i,(.L_x_145 - _ZN3cub18CUB_300001_SM_10006detail10merge_sort30DeviceMergeSortPartitionKernelIP4PolymN4cuda3std3__44lessIS4_EES4_EEvbT_PT2_T0_SE_PSE_T1_SE_i)
        .other          _ZN3cub18CUB_300001_SM_10006detail10merge_sort30DeviceMergeSortPartitionKernelIP4PolymN4cuda3std3__44lessIS4_EES4_EEvbT_PT2_T0_SE_PSE_T1_SE_i,@"STO_CUDA_ENTRY STV_DEFAULT"
_ZN3cub18CUB_300001_SM_10006detail10merge_sort30DeviceMergeSortPartitionKernelIP4PolymN4cuda3std3__44lessIS4_EES4_EEvbT_PT2_T0_SE_PSE_T1_SE_i:
.text._ZN3cub18CUB_300001_SM_10006detail10merge_sort30DeviceMergeSortPartitionKernelIP4PolymN4cuda3std3__44lessIS4_EES4_EEvbT_PT2_T0_SE_PSE_T1_SE_i:
[----:B------:R-:W-:Y:S01]  /*0000*/  LDC R1, c[0x0][0x37c] ;  /* 0x0000df00ff017b82 */ /* 0x000fe20000000800 */
[----:B------:R-:W0:Y:S01]  /*0010*/  S2R R0, SR_CTAID.X ;  /* 0x0000000000007919 */ /* 0x000e220000002500 */
[----:B------:R-:W0:Y:S01]  /*0020*/  LDCU UR4, c[0x0][0x360] ;  /* 0x00006c00ff0477ac */ /* 0x000e220008000800 */
[----:B------:R-:W0:Y:S01]  /*0030*/  S2R R3, SR_TID.X ;  /* 0x0000000000037919 */ /* 0x000e220000002100 */
[----:B------:R-:W1:Y:S01]  /*0040*/  LDCU.64 UR10, c[0x0][0x3a0] ;  /* 0x00007400ff0a77ac */ /* 0x000e620008000a00 */
[----:B0-----:R-:W-:-:S05]  /*0050*/  IMAD R0, R0, UR4, R3 ;  /* 0x0000000400007c24 */ /* 0x001fca000f8e0203 */
[----:B-1----:R-:W-:-:S04]  /*0060*/  ISETP.GE.U32.AND P0, PT, R0, UR10, PT ;  /* 0x0000000a00007c0c */ /* 0x002fc8000bf06070 */
[----:B------:R-:W-:-:S13]  /*0070*/  ISETP.GE.U32.AND.EX P0, PT, RZ, UR11, PT, P0 ;  /* 0x0000000bff007c0c */ /* 0x000fda000bf06100 */
[----:B------:R-:W-:Y:S05]  /*0080*/  @P0 EXIT ;  /* 0x000000000000094d */ /* 0x000fea0003800000 */
[----:B------:R-:W0:Y:S01]  /*0090*/  LDCU.64 UR6, c[0x0][0x3b8] ;  /* 0x00007700ff0677ac */ /* 0x000e220008000a00 */
[----:B------:R-:W1:Y:S01]  /*00a0*/  LDC R4, c[0x0][0x3c0] ;  /* 0x0000f000ff047b82 */ /* 0x000e620000000800 */
[----:B------:R-:W-:Y:S01]  /*00b0*/  IADD3 R8, P2, PT, R0, 0x1, RZ ;  /* 0x0000000100087810 */ /* 0x000fe20007f5e0ff */
[----:B------:R-:W-:Y:S01]  /*00c0*/  ACQBULK ;  /* 0x000000000000782e */ /* 0x000fe20000000000 */
[----:B------:R-:W2:Y:S02]  /*00d0*/  LDCU.64 UR8, c[0x0][0x358] ;  /* 0x00006b00ff0877ac */ /* 0x000ea40008000a00 */
[----:B------:R-:W-:Y:S01]  /*00e0*/  ISETP.NE.U32.AND P0, PT, R8, UR10, PT ;  /* 0x0000000a08007c0c */ /* 0x000fe2000bf05070 */
[----:B------:R-:W-:-:S05]  /*00f0*/  IMAD.X R8, RZ, RZ, RZ, P2 ;  /* 0x000000ffff087224 */ /* 0x000fca00010e06ff */
[----:B------:R-:W-:Y:S01]  /*0100*/  ISETP.NE.AND.EX P0, PT, R8, UR11, PT, P0 ;  /* 0x0000000b08007c0c */ /* 0x000fe2000bf05300 */
[----:B0-----:R-:W-:Y:S02]  /*0110*/  UIADD3 UR4, UPT, UPT, -UR6, URZ, URZ ;  /* 0x000000ff06047290 */ /* 0x001fe4000fffe1ff */
[----:B------:R-:W-:-:S04]  /*0120*/  USHF.R.U32.HI UR5, URZ, 0x1, UR7 ;  /* 0x00000001ff057899 */ /* 0x000fc80008011607 */
[----:B------:R-:W-:Y:S01]  /*0130*/  LOP3.LUT R7, R0, UR4, RZ, 0xc0, !PT ;  /* 0x0000000400077c12 */ /* 0x000fe2000f8ec0ff */
[----:B------:R-:W-:Y:S01]  /*0140*/  USHF.R.U64 UR4, UR6, 0x1, UR7 ;  /* 0x0000000106047899 */ /* 0x000fe20008001207 */
[----:B-1----:R-:W-:Y:S01]  /*0150*/  SHF.R.S32.HI R5, RZ, 0x1f, R4 ;  /* 0x0000001fff057819 */ /* 0x002fe20000011404 */
[----:B------:R-:W-:Y:S02]  /*0160*/  IMAD R6, R4, UR5, RZ ;  /* 0x0000000504067c24 */ /* 0x000fe4000f8e02ff */
[----:B------:R-:W-:-:S04]  /*0170*/  IMAD.WIDE.U32 R2, R7, R4, RZ ;  /* 0x0000000407027225 */ /* 0x000fc800078e00ff */
[----:B------:R-:W-:-:S04]  /*0180*/  IMAD.WIDE.U32 R10, R4, UR4, RZ ;  /* 0x00000004040a7c25 */ /* 0x000fc8000f8e00ff */
[C---:B------:R-:W-:Y:S01]  /*0190*/  IMAD R9, R5.reuse, UR4, R6 ;  /* 0x0000000405097c24 */ /* 0x040fe2000f8e0206 */
[----:B------:R-:W0:Y:S01]  /*01a0*/  LDCU.64 UR4, c[0x0][0x398] ;  /* 0x00007300ff0477ac */ /* 0x000e220008000a00 */
[----:B------:R-:W-:Y:S01]  /*01b0*/  IMAD R3, R5, R7, R3 ;  /* 0x0000000705037224 */ /* 0x000fe200078e0203 */
[----:B------:R-:W-:Y:S01]  /*01c0*/  LOP3.LUT R7, RZ, R2, RZ, 0x33, !PT ;  /* 0x00000002ff077212 */ /* 0x000fe200078e33ff */
[----:B------:R-:W-:-:S03]  /*01d0*/  IMAD.IADD R11, R11, 0x1, R9 ;  /* 0x000000010b0b7824 */ /* 0x000fc600078e0209 */
[----:B------:R-:W-:Y:S02]  /*01e0*/  ISETP.LT.U32.AND P1, PT, R10, R7, PT ;  /* 0x000000070a00720c */ /* 0x000fe40003f21070 */
[----:B------:R-:W-:-:S04]  /*01f0*/  LOP3.LUT R6, RZ, R3, RZ, 0x33, !PT ;  /* 0x00000003ff067212 */ /* 0x000fc800078e33ff */
[----:B------:R-:W-:-:S04]  /*0200*/  ISETP.LT.U32.AND.EX P1, PT, R11, R6, PT, P1 ;  /* 0x000000060b00720c */ /* 0x000fc80003f21110 */
[----:B------:R-:W-:Y:S02]  /*0210*/  SEL R7, R10, R7, P1 ;  /* 0x000000070a077207 */ /* 0x000fe40000800000 */
[----:B------:R-:W-:Y:S02]  /*0220*/  SEL R6, R11, R6, P1 ;  /* 0x000000060b067207 */ /* 0x000fe40000800000 */
[----:B------:R-:W-:-:S05]  /*0230*/  IADD3 R8, P1, PT, R7, R2, RZ ;  /* 0x0000000207087210 */ /* 0x000fca0007f3e0ff */
[----:B------:R-:W-:Y:S01]  /*0240*/  IMAD.X R9, R6, 0x1, R3, P1 ;  /* 0x0000000106097824 */ /* 0x000fe200008e0603 */
[----:B0-----:R-:W-:Y:S01]  /*0250*/  ISETP.LT.U32.AND P1, PT, R8, UR4, PT ;  /* 0x0000000408007c0c */ /* 0x001fe2000bf21070 */
[----:B------:R-:W0:Y:S03]  /*0260*/  @!P0 LDC.64 R6, c[0x0][0x3a8] ;  /* 0x0000ea00ff068b82 */ /* 0x000e260000000a00 */
[----:B------:R-:W-:-:S04]  /*0270*/  ISETP.LT.U32.AND.EX P1, PT, R9, UR5, PT, P1 ;  /* 0x0000000509007c0c */ /* 0x000fc8000bf21110 */
[----:B------:R-:W-:Y:S02]  /*0280*/  SEL R8, R8, UR4, P1 ;  /* 0x0000000408087c07 */ /* 0x000fe40008800000 */
[----:B------:R-:W-:Y:S02]  /*0290*/  SEL R9, R9, UR5, P1 ;  /* 0x0000000509097c07 */ /* 0x000fe40008800000 */
[----:B------:R-:W-:Y:S02]  /*02a0*/  LOP3.LUT R15, RZ, R8, RZ, 0x33, !PT ;  /* 0x00000008ff0f7212 */ /* 0x000fe400078e33ff */
[----:B------:R-:W-:Y:S02]  /*02b0*/  LOP3.LUT R17, RZ, R9, RZ, 0x33, !PT ;  /* 0x00000009ff117212 */ /* 0x000fe400078e33ff */
[----:B------:R-:W-:-:S04]  /*02c0*/  ISETP.LT.U32.AND P1, PT, R10, R15, PT ;  /* 0x0000000f0a00720c */ /* 0x000fc80003f21070 */
[----:B------:R-:W-:-:S04]  /*02d0*/  ISETP.LT.U32.AND.EX P1, PT, R11, R17, PT, P1 ;  /* 0x000000110b00720c */ /* 0x000fc80003f21110 */
[----:B------:R-:W-:Y:S02]  /*02e0*/  SEL R15, R10, R15, P1 ;  /* 0x0000000f0a0f7207 */ /* 0x000fe40000800000 */
[----:B------:R-:W-:Y:S02]  /*02f0*/  SEL R17, R11, R17, P1 ;  /* 0x000000110b117207 */ /* 0x000fe40000800000 */
[----:B------:R-:W-:Y:S02]  /*0300*/  IADD3 R15, P3, PT, R15, R8, RZ ;  /* 0x000000080f0f7210 */ /* 0x000fe40007f7e0ff */
[----:B0-----:R-:W-:Y:S02]  /*0310*/  @!P0 LEA R6, P2, R0, R6, 0x3 ;  /* 0x0000000600068211 */ /* 0x001fe400078418ff */
[----:B------:R-:W-:Y:S01]  /*0320*/  ISETP.LT.U32.AND P1, PT, R2, UR4, PT ;  /* 0x0000000402007c0c */ /* 0x000fe2000bf21070 */
[----:B------:R-:W-:Y:S01]  /*0330*/  IMAD.X R17, R17, 0x1, R9, P3 ;  /* 0x0000000111117824 */ /* 0x000fe200018e0609 */
[----:B------:R-:W-:-:S02]  /*0340*/  @!P0 LEA.HI.X R7, R0, R7, RZ, 0x3, P2 ;  /* 0x0000000700078211 */ /* 0x000fc400010f1cff */
[----:B------:R-:W-:Y:S02]  /*0350*/  ISETP.LT.U32.AND P2, PT, R15, UR4, PT ;  /* 0x000000040f007c0c */ /* 0x000fe4000bf41070 */
[----:B------:R-:W-:Y:S01]  /*0360*/  ISETP.LT.U32.AND.EX P1, PT, R3, UR5, PT, P1 ;  /* 0x0000000503007c0c */ /* 0x000fe2000bf21110 */
[----:B--2---:R0:W-:Y:S01]  /*0370*/  @!P0 STG.E.64 desc[UR8][R6.64], R8 ;  /* 0x0000000806008986 */ /* 0x0041e2000c101b08 */
[----:B------:R-:W-:Y:S02]  /*0380*/  ISETP.LT.U32.AND.EX P2, PT, R17, UR5, PT, P2 ;  /* 0x0000000511007c0c */ /* 0x000fe4000bf41120 */
[----:B------:R-:W-:Y:S02]  /*0390*/  SEL R2, R2, UR4, P1 ;  /* 0x0000000402027c07 */ /* 0x000fe40008800000 */
[----:B------:R-:W-:Y:S02]  /*03a0*/  SEL R3, R3, UR5, P1 ;  /* 0x0000000503037c07 */ /* 0x000fe40008800000 */
[----:B------:R-:W-:-:S02]  /*03b0*/  SEL R15, R15, UR4, P2 ;  /* 0x000000040f0f7c07 */ /* 0x000fc40009000000 */
[----:B------:R-:W-:Y:S01]  /*03c0*/  SEL R17, R17, UR5, P2 ;  /* 0x0000000511117c07 */ /* 0x000fe20009000000 */
[----:B------:R-:W-:Y:S06]  /*03d0*/  @!P0 EXIT ;  /* 0x000000000000894d */ /* 0x000fec0003800000 */
[----:B------:R-:W1:Y:S01]  /*03e0*/  LDCU.U8 UR5, c[0x0][0x380] ;  /* 0x00007000ff0577ac */ /* 0x000e620008000000 */
[----:B------:R-:W-:Y:S01]  /*03f0*/  IADD3 R13, P0, PT, R15, -R2, RZ ;  /* 0x800000020f0d7210 */ /* 0x000fe20007f1e0ff */
[----:B------:R-:W-:Y:S01]  /*0400*/  BSSY.RECONVERGENT B0, `(.L_x_21) ;  /* 0x0000075000007945 */ /* 0x000fe20003800200 */
[----:B------:R-:W-:-:S06]  /*0410*/  UIADD3 UR4, UPT, UPT, UR6, -0x1, URZ ;  /* 0xffffffff06047890 */ /* 0x000fcc000fffe0ff */
[----:B------:R-:W-:-:S05]  /*0420*/  LOP3.LUT R11, R0, UR4, RZ, 0xc0, !PT ;  /* 0x00000004000b7c12 */ /* 0x000fca000f8ec0ff */
[----:B0-----:R-:W-:Y:S01]  /*0430*/  IMAD.WIDE.U32 R6, R11, R4, RZ ;  /* 0x000000040b067225 */ /* 0x001fe200078e00ff */
[----:B-1----:R-:W-:-:S03]  /*0440*/  UPRMT UR4, UR5, 0x8880, URZ ;  /* 0x0000888005047896 */ /* 0x002fc600080000ff */
[----:B------:R-:W-:Y:S01]  /*0450*/  IMAD.X R4, R17, 0x1, ~R3, P0 ;  /* 0x0000000111047824 */ /* 0x000fe200000e0e03 */
[----:B------:R-:W-:Y:S01]  /*0460*/  ISETP.LT.U32.AND P0, PT, R6, R13, PT ;  /* 0x0000000d0600720c */ /* 0x000fe20003f01070 */
[----:B------:R-:W-:Y:S01]  /*0470*/  IMAD R5, R5, R11, R7 ;  /* 0x0000000b05057224 */ /* 0x000fe200078e0207 */
[----:B------:R-:W-:-:S04]  /*0480*/  UISETP.NE.AND UP0, UPT, UR4, URZ, UPT ;  /* 0x000000ff0400728c */ /* 0x000fc8000bf05270 */
[----:B------:R-:W-:-:S04]  /*0490*/  ISETP.LT.U32.AND.EX P0, PT, R5, R4, PT, P0 ;  /* 0x000000040500720c */ /* 0x000fc80003f01100 */
[----:B------:R-:W-:Y:S02]  /*04a0*/  SEL R13, R6, R13, P0 ;  /* 0x0000000d060d7207 */ /* 0x000fe40000000000 */
[----:B------:R-:W-:Y:S01]  /*04b0*/  SEL R11, R5, R4, P0 ;  /* 0x00000004050b7207 */ /* 0x000fe20000000000 */
[----:B------:R-:W-:Y:S06]  /*04c0*/  BRA.U !UP0, `(.L_x_22) ;  /* 0x0000000108d47547 */ /* 0x000fec000b800000 */
[----:B------:R-:W-:Y:S01]  /*04d0*/  IADD3 R6, P0, PT, R15, -R8, RZ ;  /* 0x800000080f067210 */ /* 0x000fe20007f1e0ff */
[----:B------:R-:W-:Y:S01]  /*04e0*/  BSSY.RECONVERGENT B1, `(.L_x_23) ;  /* 0x0000032000017945 */ /* 0x000fe20003800200 */
[----:B------:R-:W-:-:S03]  /*04f0*/  IADD3 R12, P2, PT, R8, -R2, RZ ;  /* 0x80000002080c7210 */ /* 0x000fc60007f5e0ff */
[----:B------:R-:W-:Y:S01]  /*0500*/  IMAD.X R10, R17, 0x1, ~R9, P0 ;  /* 0x00000001110a7824 */ /* 0x000fe200000e0e09 */
[----:B------:R-:W-:Y:S01]  /*0510*/  ISETP.GT.U32.AND P0, PT, R13, R6, PT ;  /* 0x000000060d00720c */ /* 0x000fe20003f04070 */
[----:B------:R-:W-:Y:S01]  /*0520*/  IMAD.X R14, R9, 0x1, ~R3, P2 ;  /* 0x00000001090e7824 */ /* 0x000fe200010e0e03 */
[----:B------:R-:W-:Y:S02]  /*0530*/  ISETP.LT.U32.AND P1, PT, R12, R13, PT ;  /* 0x0000000d0c00720c */ /* 0x000fe40003f21070 */
[----:B------:R-:W-:Y:S02]  /*0540*/  ISETP.GT.U32.AND.EX P0, PT, R11, R10, PT, P0 ;  /* 0x0000000a0b00720c */ /* 0x000fe40003f04100 */
[----:B------:R-:W-:Y:S02]  /*0550*/  ISETP.LT.U32.AND.EX P1, PT, R14, R11, PT, P1 ;  /* 0x0000000b0e00720c */ /* 0x000fe40003f21110 */
[----:B------:R-:W-:Y:S02]  /*0560*/  SEL R5, R13, R6, P0 ;  /* 0x000000060d057207 */ /* 0x000fe40000000000 */
[----:B------:R-:W-:-:S02]  /*0570*/  SEL R4, R11, R10, P0 ;  /* 0x0000000a0b047207 */ /* 0x000fc40000000000 */
[----:B------:R-:W-:Y:S02]  /*0580*/  IADD3 R5, P0, PT, R5, -R6, RZ ;  /* 0x8000000605057210 */ /* 0x000fe40007f1e0ff */
[----:B------:R-:W-:Y:S02]  /*0590*/  SEL R12, R12, R13, P1 ;  /* 0x0000000d0c0c7207 */ /* 0x000fe40000800000 */
[----:B------:R-:W-:Y:S01]  /*05a0*/  SEL R17, R14, R11, P1 ;  /* 0x0000000b0e117207 */ /* 0x000fe20000800000 */
[----:B------:R-:W-:Y:S01]  /*05b0*/  IMAD.X R4, R4, 0x1, ~R10, P0 ;  /* 0x0000000104047824 */ /* 0x000fe200000e0e0a */
[----:B------:R-:W-:-:S04]  /*05c0*/  ISETP.GE.U32.AND P0, PT, R5, R12, PT ;  /* 0x0000000c0500720c */ /* 0x000fc80003f06070 */
[----:B------:R-:W-:-:S13]  /*05d0*/  ISETP.GE.U32.AND.EX P0, PT, R4, R17, PT, P0 ;  /* 0x000000110400720c */ /* 0x000fda0003f06100 */
[----:B------:R-:W-:Y:S05]  /*05e0*/  @P0 BRA `(.L_x_24) ;  /* 0x0000000000840947 */ /* 0x000fea0003800000 */
[----:B------:R-:W0:Y:S01]  /*05f0*/  LDC.64 R6, c[0x0][0x388] ;  /* 0x0000e200ff067b82 */ /* 0x000e220000000a00 */
[----:B------:R-:W-:-:S05]  /*0600*/  IADD3 R13, P0, PT, R13, R8, RZ ;  /* 0x000000080d0d7210 */ /* 0x000fca0007f1e0ff */
[----:B------:R-:W-:-:S08]  /*0610*/  IMAD.X R14, R11, 0x1, R9, P0 ;  /* 0x000000010b0e7824 */ /* 0x000fd000000e0609 */
.L_x_25:
[----:B------:R-:W-:-:S05]  /*0620*/  IADD3 R8, P0, PT, -R5, R12, RZ ;  /* 0x0000000c05087210 */ /* 0x000fca0007f1e1ff */
[----:B------:R-:W-:-:S05]  /*0630*/  IMAD.X R9, R17, 0x1, ~R4, P0 ;  /* 0x0000000111097824 */ /* 0x000fca00000e0e04 */
[--C-:B------:R-:W-:Y:S02]  /*0640*/  SHF.R.U64 R8, R8, 0x1, R9.reuse ;  /* 0x0000000108087819 */ /* 0x100fe40000001209 */
[----:B------:R-:W-:Y:S02]  /*0650*/  SHF.R.U32.HI R9, RZ, 0x1, R9 ;  /* 0x00000001ff097819 */ /* 0x000fe40000011609 */
[----:B------:R-:W-:-:S04]  /*0660*/  IADD3 R15, P0, PT, R5, R8, RZ ;  /* 0x00000008050f7210 */ /* 0x000fc80007f1e0ff */
[----:B------:R-:W-:Y:S01]  /*0670*/  LOP3.LUT R8, RZ, R15, RZ, 0x33, !PT ;  /* 0x0000000fff087212 */ /* 0x000fe200078e33ff */
[----:B------:R-:W-:Y:S01]  /*0680*/  IMAD.X R16, R4, 0x1, R9, P0 ;  /* 0x0000000104107824 */ /* 0x000fe200000e0609 */
[----:B------:R-:W-:Y:S02]  /*0690*/  IADD3 R19, P0, PT, R15, R2, RZ ;  /* 0x000000020f137210 */ /* 0x000fe40007f1e0ff */
[----:B------:R-:W-:Y:S02]  /*06a0*/  IADD3 R9, P1, PT, R8, R13, RZ ;  /* 0x0000000d08097210 */ /* 0x000fe40007f3e0ff */
[----:B------:R-:W-:Y:S01]  /*06b0*/  LOP3.LUT R11, RZ, R16, RZ, 0x33, !PT ;  /* 0x00000010ff0b7212 */ /* 0x000fe200078e33ff */
[----:B------:R-:W-:-:S04]  /*06c0*/  IMAD.X R8, R16, 0x1, R3, P0 ;  /* 0x0000000110087824 */ /* 0x000fc800000e0603 */
[----:B------:R-:W-:Y:S02]  /*06d0*/  IMAD.X R18, R11, 0x1, R14, P1 ;  /* 0x000000010b127824 */ /* 0x000fe400008e060e */
[----:B0-----:R-:W-:-:S04]  /*06e0*/  IMAD.WIDE.U32 R10, R19, 0x30, R6 ;  /* 0x00000030130a7825 */ /* 0x001fc800078e0006 */
[----:B------:R-:W-:Y:S02]  /*06f0*/  IMAD R19, R8, 0x30, RZ ;  /* 0x0000003008137824 */ /* 0x000fe400078e02ff */
[----:B------:R-:W-:-:S04]  /*0700*/  IMAD.WIDE.U32 R8, R9, 0x30, R6 ;  /* 0x0000003009087825 */ /* 0x000fc800078e0006 */
[----:B------:R-:W-:Y:S02]  /*0710*/  IMAD R21, R18, 0x30, RZ ;  /* 0x0000003012157824 */ /* 0x000fe400078e02ff */
[----:B------:R-:W-:Y:S02]  /*0720*/  IMAD.IADD R11, R11, 0x1, R19 ;  /* 0x000000010b0b7824 */ /* 0x000fe400078e0213 */
[----:B------:R-:W-:-:S04]  /*0730*/  IMAD.IADD R9, R9, 0x1, R21 ;  /* 0x0000000109097824 */ /* 0x000fc800078e0215 */
[----:B------:R-:W2:Y:S04]  /*0740*/  LDG.E.64 R10, desc[UR8][R10.64+0x28] ;  /* 0x000028080a0a7981 */ /* 0x000ea8000c1e1b00 */
[----:B------:R-:W2:Y:S01]  /*0750*/  LDG.E.64 R8, desc[UR8][R8.64+0x28] ;  /* 0x0000280808087981 */ /* 0x000ea2000c1e1b00 */
[----:B------:R-:W-:-:S05]  /*0760*/  IADD3 R18, P1, PT, R15, 0x1, RZ ;  /* 0x000000010f127810 */ /* 0x000fca0007f3e0ff */
[----:B------:R-:W-:Y:S01]  /*0770*/  IMAD.X R19, RZ, RZ, R16, P1 ;  /* 0x000000ffff137224 */ /* 0x000fe200008e0610 */
[----:B--2---:R-:W-:-:S06]  /*0780*/  DSETP.GEU.AND P0, PT, R8, R10, PT ;  /* 0x0000000a0800722a */ /* 0x004fcc0003f0e000 */
[----:B------:R-:W-:Y:S02]  /*0790*/  SEL R5, R18, R5, P0 ;  /* 0x0000000512057207 */ /* 0x000fe40000000000 */
[----:B------:R-:W-:Y:S02]  /*07a0*/  SEL R12, R12, R15, P0 ;  /* 0x0000000f0c0c7207 */ /* 0x000fe40000000000 */
[----:B------:R-:W-:Y:S02]  /*07b0*/  SEL R4, R19, R4, P0 ;  /* 0x0000000413047207 */ /* 0x000fe40000000000 */
[----:B------:R-:W-:Y:S02]  /*07c0*/  SEL R17, R17, R16, P0 ;  /* 0x0000001011117207 */ /* 0x000fe40000000000 */
[----:B------:R-:W-:-:S04]  /*07d0*/  ISETP.GE.U32.AND P0, PT, R5, R12, PT ;  /* 0x0000000c0500720c */ /* 0x000fc80003f06070 */
[----:B------:R-:W-:-:S13]  /*07e0*/  ISETP.GE.U32.AND.EX P0, PT, R4, R17, PT, P0 ;  /* 0x000000110400720c */ /* 0x000fda0003f06100 */
[----:B------:R-:W-:Y:S05]  /*07f0*/  @!P0 BRA `(.L_x_25) ;  /* 0xfffffffc00888947 */ /* 0x000fea000383ffff */
.L_x_24:
[----:B------:R-:W-:Y:S05]  /*0800*/  BSYNC.RECONVERGENT B1 ;  /* 0x0000000000017941 */ /* 0x000fea0003800200 */
.L_x_23:
[----:B------:R-:W-:Y:S05]  /*0810*/  BRA `(.L_x_26) ;  /* 0x0000000000cc7947 */ /* 0x000fea0003800000 */
.L_x_22:
[----:B------:R-:W-:Y:S02]  /*0820*/  IADD3 R10, P0, PT, R15, -R8, RZ ;  /* 0x800000080f0a7210 */ /* 0x000fe40007f1e0ff */
        /* <DEDUP_REMOVED lines=17> */
[----:B------:R-:W-:Y:S01]  /*0940*/  IADD3 R13, P0, PT, R13, R8, RZ ;  /* 0x000000080d0d7210 */ /* 0x000fe20007f1e0ff */
[----:B------:R-:W-:-:S04]  /*0950*/  IMAD.MOV.U32 R12, RZ, RZ, R10 ;  /* 0x000000ffff0c7224 */ /* 0x000fc800078e000a */
[----:B------:R-:W-:-:S08]  /*0960*/  IMAD.X R14, R11, 0x1, R9, P0 ;  /* 0x000000010b0e7824 */ /* 0x000fd000000e0609 */
.L_x_27:
        /* <DEDUP_REMOVED lines=30> */
.L_x_26:
[----:B------:R-:W-:Y:S05]  /*0b50*/  BSYNC.RECONVERGENT B0 ;  /* 0x0000000000007941 */ /* 0x000fea0003800200 */
.L_x_21:
[----:B------:R-:W0:Y:S01]  /*0b60*/  LDCU.64 UR4, c[0x0][0x3a8] ;  /* 0x00007500ff0477ac */ /* 0x000e220008000a00 */
[----:B------:R-:W-:-:S05]  /*0b70*/  IADD3 R2, P0, PT, R5, R2, RZ ;  /* 0x0000000205027210 */ /* 0x000fca0007f1e0ff */
[----:B------:R-:W-:Y:S01]  /*0b80*/  IMAD.X R3, R4, 0x1, R3, P0 ;  /* 0x0000000104037824 */ /* 0x000fe200000e0603 */
[----:B0-----:R-:W-:-:S04]  /*0b90*/  LEA R6, P1, R0, UR4, 0x3 ;  /* 0x0000000400067c11 */ /* 0x001fc8000f8218ff */
[----:B------:R-:W-:-:S05]  /*0ba0*/  LEA.HI.X R7, R0, UR5, RZ, 0x3, P1 ;  /* 0x0000000500077c11 */ /* 0x000fca00088f1cff */
[----:B------:R-:W-:Y:S01]  /*0bb0*/  STG.E.64 desc[UR8][R6.64], R2 ;  /* 0x0000000206007986 */ /* 0x000fe2000c101b08 */
[----:B------:R-:W-:Y:S05]  /*0bc0*/  EXIT ;  /* 0x000000000000794d */ /* 0x000fea0003800000 */
.L_x_28:
        /* <DEDUP_REMOVED lines=11> */
.L_x_145:


//--------------------- .text._ZN3cub18CUB_300001_SM_10006detail10merge_sort30DeviceMergeSortBlockSortKernelINS2_10policy_hubIP4PolyE9Policy600ES6_PNS0_8NullTypeES6_SA_mN4cuda3std3__44lessIS5_EES5_S9_EEvbT0_T1_T2_T3_T4_PT6_PT7_T5_NS1_7vsmem_tE --------------------------
	.section	.text._ZN3cub18CUB_300001_SM_10006detail10merge_sort30DeviceMergeSortBlockSortKernelINS2_10policy_hubIP4PolyE9Policy600ES6_PNS0_8NullTypeES6_SA_mN4cuda3std3__44lessIS5_EES5_S9_EEvbT0_T1_T2_T3_T4_PT6_PT7_T5_NS1_7vsmem_tE,"ax",@progbits
	.align	128
        .global         _ZN3cub18CUB_300001_SM_10006detail10merge_sort30DeviceMergeSortBlockSortKernelINS2_10policy_hubIP4PolyE9Policy600ES6_PNS0_8NullTypeES6_SA_mN4cuda3std3__44lessIS5_EES5_S9_EEvbT0_T1_T2_T3_T4_PT6_PT7_T5_NS1_7vsmem_tE
        .type           _ZN3cub18CUB_300001_SM_10006detail10merge_sort30DeviceMergeSortBlockSortKernelINS2_10policy_hubIP4PolyE9Policy600ES6_PNS0_8NullTypeES6_SA_mN4cuda3std3__44lessIS5_EES5_S9_EEvbT0_T1_T2_T3_T4_PT6_PT7_T5_NS1_7vsmem_tE,@function
        .size           _ZN3cub18CUB_300001_SM_10006detail10merge_sort30DeviceMergeSortBlockSortKernelINS2_10policy_hubIP4PolyE9Policy600ES6_PNS0_8NullTypeES6_SA_mN4cuda3std3__44lessIS5_EES5_S9_EEvbT0_T1_T2_T3_T4_PT6_PT7_T5_NS1_7vsmem_tE,(.L_x_146 - _ZN3cub18CUB_300001_SM_10006detail10merge_sort30DeviceMergeSortBlockSortKernelINS2_10policy_hubIP4PolyE9Policy600ES6_PNS0_8NullTypeES6_SA_mN4cuda3std3__44lessIS5_EES5_S9_EEvbT0_T1_T2_T3_T4_PT6_PT7_T5_NS1_7vsmem_tE)
        .other          _ZN3cub18CUB_300001_SM_10006detail10merge_sort30DeviceMergeSortBlockSortKernelINS2_10policy_hubIP4PolyE9Policy600ES6_PNS0_8NullTypeES6_SA_mN4cuda3std3__44lessIS5_EES5_S9_EEvbT0_T1_T2_T3_T4_PT6_PT7_T5_NS1_7vsmem_tE,@"STO_CUDA_ENTRY STV_DEFAULT"
_ZN3cub18CUB_300001_SM_10006detail10merge_sort30DeviceMergeSortBlockSortKernelINS2_10policy_hubIP4PolyE9Policy600ES6_PNS0_8NullTypeES6_SA_mN4cuda3std3__44lessIS5_EES5_S9_EEvbT0_T1_T2_T3_T4_PT6_PT7_T5_NS1_7vsmem_tE:
.text._ZN3cub18CUB_300001_SM_10006detail10merge_sort30DeviceMergeSortBlockSortKernelINS2_10policy_hubIP4PolyE9Policy600ES6_PNS0_8NullTypeES6_SA_mN4cuda3std3__44lessIS5_EES5_S9_EEvbT0_T1_T2_T3_T4_PT6_PT7_T5_NS1_7vsmem_tE:
[----:B------:R-:W-:Y:S01]  /*0000*/  LDC R1, c[0x0][0x37c] ;  /* 0x0000df00ff017b82 */ /* 0x000fe20000000800 */
[----:B------:R-:W0:Y:S01]  /*0010*/  S2R R4, SR_CTAID.X ;  /* 0x0000000000047919 */ /* 0x000e220000002500 */
[----:B------:R-:W1:Y:S01]  /*0020*/  LDCU UR4, c[0x0][0x370] ;  /* 0x00006e00ff0477ac */ /* 0x000e620008000800 */
[----:B------:R-:W2:Y:S01]  /*0030*/  LDCU.64 UR8, c[0x0][0x358] ;  /* 0x00006b00ff0877ac */ /* 0x000ea20008000a00 */
[----:B-1----:R-:W-:-:S04]  /*0040*/  UIADD3 UR4, UP0, UPT, UR4, -0x1, URZ ;  /* 0xffffffff04047890 */ /* 0x002fc8000ff1e0ff */
[----:B------:R-:W-:-:S06]  /*0050*/  UIADD3.X UR5, UPT, UPT, URZ, -0x1, URZ, UP0, !UPT ;  /* 0xffffffffff057890 */ /* 0x000fcc00087fe4ff */
[----:B------:R-:W-:Y:S01]  /*0060*/  IMAD.U32 R0, RZ, RZ, UR5 ;  /* 0x00000005ff007e24 */ /* 0x000fe2000f8e00ff */
[C---:B0-----:R-:W-:Y:S01]  /*0070*/  ISETP.LT.U32.AND P0, PT, R4.reuse, UR4, PT ;  /* 0x0000000404007c0c */ /* 0x041fe2000bf01070 */
[----:B------:R-:W-:-:S03]  /*0080*/  IMAD.WIDE.U32 R4, R4, 0x100, RZ ;  /* 0x0000010004047825 */ /* 0x000fc600078e00ff */
[----:B------:R-:W-:-:S13]  /*0090*/  ISETP.GT.U32.AND.EX P0, PT, R0, RZ, PT, P0 ;  /* 0x000000ff0000720c */ /* 0x000fda0003f04100 */
[----:B--2---:R-:W-:Y:S05]  /*00a0*/  @!P0 BRA `(.L_x_29) ;  /* 0x0000000800588947 */ /* 0x004fea0003800000 */
[----:B------:R-:W0:Y:S01]  /*00b0*/  S2R R28, SR_TID.X ;  /* 0x00000000001c7919 */ /* 0x000e220000002100 */
[----:B------:R-:W1:Y:S01]  /*00c0*/  LDC.64 R6, c[0x0][0x388] ;  /* 0x0000e200ff067b82 */ /* 0x000e620000000a00 */
[----:B------:R-:W-:Y:S01]  /*00d0*/  ACQBULK ;  /* 0x000000000000782e */ /* 0x000fe20000000000 */
[----:B0-----:R-:W-:-:S05]  /*00e0*/  IADD3 R0, P0, PT, R4, R28, RZ ;  /* 0x0000001c04007210 */ /* 0x001fca0007f1e0ff */
[----:B------:R-:W-:Y:S02]  /*00f0*/  IMAD.X R2, RZ, RZ, R5, P0 ;  /* 0x000000ffff027224 */ /* 0x000fe400000e0605 */
[----:B-1----:R-:W-:-:S04]  /*0100*/  IMAD.WIDE.U32 R4, R0, 0x30, R6 ;  /* 0x0000003000047825 */ /* 0x002fc800078e0006 */
[----:B------:R-:W-:-:S04]  /*0110*/  IMAD R3, R2, 0x30, RZ ;  /* 0x0000003002037824 */ /* 0x000fc800078e02ff */
[----:B------:R-:W-:-:S05]  /*0120*/  IMAD.IADD R5, R5, 0x1, R3 ;  /* 0x0000000105057824 */ /* 0x000fca00078e0203 */
[----:B------:R-:W2:Y:S04]  /*0130*/  LDG.E.64 R24, desc[UR8][R4.64] ;  /* 0x0000000804187981 */ /* 0x000ea8000c1e1b00 */
[----:B------:R-:W2:Y:S04]  /*0140*/  LDG.E.64 R26, desc[UR8][R4.64+0x8] ;  /* 0x00000808041a7981 */ /* 0x000ea8000c1e1b00 */
[----:B------:R-:W3:Y:S04]  /*0150*/  LDG.E.64 R20, desc[UR8][R4.64+0x10] ;  /* 0x0000100804147981 */ /* 0x000ee8000c1e1b00 */
[----:B------:R-:W3:Y:S04]  /*0160*/  LDG.E.64 R22, desc[UR8][R4.64+0x18] ;  /* 0x0000180804167981 */ /* 0x000ee8000c1e1b00 */
[----:B------:R-:W4:Y:S04]  /*0170*/  LDG.E.64 R16, desc[UR8][R4.64+0x20] ;  /* 0x0000200804107981 */ /* 0x000f28000c1e1b00 */
[----:B------:R-:W4:Y:S01]  /*0180*/  LDG.E.64 R18, desc[UR8][R4.64+0x28] ;  /* 0x0000280804127981 */ /* 0x000f22000c1e1b00 */
[----:B------:R-:W-:-:S02]  /*0190*/  MOV R6, 0x400 ;  /* 0x0000040000067802 */ /* 0x000fc40000000f00 */
[----:B------:R-:W-:Y:S01]  /*01a0*/  LOP3.LUT R3, R28, 0x3e0, RZ, 0xc0, !PT ;  /* 0x000003e01c037812 */ /* 0x000fe200078ec0ff */
[----:B------:R-:W0:Y:S01]  /*01b0*/  S2R R29, SR_CgaCtaId ;  /* 0x00000000001d7919 */ /* 0x000e220000008800 */
[----:B------:R-:W1:Y:S01]  /*01c0*/  S2R R8, SR_LANEID ;  /* 0x0000000000087919 */ /* 0x000e620000000000 */
[----:B0-----:R-:W-:Y:S02]  /*01d0*/  LEA R29, R29, R6, 0x18 ;  /* 0x000000061d1d7211 */ /* 0x001fe400078ec0ff */
[----:B-1----:R-:W-:-:S04]  /*01e0*/  IMAD.IADD R3, R3, 0x1, R8 ;  /* 0x0000000103037824 */ /* 0x002fc800078e0208 */
[----:B------:R-:W-:-:S05]  /*01f0*/  IMAD R3, R3, 0x30, R29 ;  /* 0x0000003003037824 */ /* 0x000fca00078e021d */
[----:B--2---:R0:W-:Y:S04]  /*0200*/  STS.128 [R3], R24 ;  /* 0x0000001803007388 */ /* 0x0041e80000000c00 */
[----:B---3--:R0:W-:Y:S04]  /*0210*/  STS.128 [R3+0x10], R20 ;  /* 0x0000101403007388 */ /* 0x0081e80000000c00 */
[----:B----4-:R0:W-:Y:S01]  /*0220*/  STS.128 [R3+0x20], R16 ;  /* 0x0000201003007388 */ /* 0x0101e20000000c00 */
[----:B------:R-:W-:-:S03]  /*0230*/  NOP ;  /* 0x0000000000007918 */ /* 0x000fc60000000000 */
[----:B------:R0:W1:Y:S04]  /*0240*/  LDS.128 R4, [R3] ;  /* 0x0000000003047984 */ /* 0x0000680000000c00 */
[----:B------:R0:W2:Y:S04]  /*0250*/  LDS.128 R8, [R3+0x10] ;  /* 0x0000100003087984 */ /* 0x0000a80000000c00 */
[----:B------:R0:W3:Y:S01]  /*0260*/  LDS.128 R12, [R3+0x20] ;  /* 0x00002000030c7984 */ /* 0x0000e20000000c00 */
[----:B------:R-:W-:Y:S08]  /*0270*/  BAR.SYNC.DEFER_BLOCKING 0x0 ;  /* 0x0000000000007b1d */ /* 0x000ff00000010000 */
[----:B------:R-:W-:Y:S01]  /*0280*/  PREEXIT ;  /* 0x000000000000782d */ /* 0x000fe20000000000 */
[----:B------:R-:W-:-:S02]  /*0290*/  HFMA2 R30, -RZ, RZ, 0, 1.1920928955078125e-07 ;  /* 0x00000002ff1e7431 */ /* 0x000fc400000001ff */
[----:B0-----:R-:W-:-:S07]  /*02a0*/  IMAD R29, R28, 0x30, R29 ;  /* 0x000000301c1d7824 */ /* 0x001fce00078e021d */
.L_x_36:
[--C-:B------:R-:W-:Y:S01]  /*02b0*/  IMAD.MOV R17, RZ, RZ, -R30.reuse ;  /* 0x000000ffff117224 */ /* 0x100fe200078e0a1e */
[----:B------:R-:W-:Y:S01]  /*02c0*/  SHF.R.U32.HI R32, RZ, 0x1, R30 ;  /* 0x00000001ff207819 */ /* 0x000fe2000001161e */
[----:B--2---:R-:W0:Y:S01]  /*02d0*/  S2R R20, SR_CgaCtaId ;  /* 0x0000000000147919 */ /* 0x004e220000008800 */
[----:B------:R-:W-:Y:S01]  /*02e0*/  MOV R35, 0x400 ;  /* 0x0000040000237802 */ /* 0x000fe20000000f00 */
[----:B------:R-:W-:Y:S01]  /*02f0*/  BSSY.RECONVERGENT B0, `(.L_x_30) ;  /* 0x0000028000007945 */ /* 0x000fe20003800200 */
[----:B------:R-:W-:Y:S01]  /*0300*/  LOP3.LUT R16, R28, R17, RZ, 0xc0, !PT ;  /* 0x000000111c107212 */ /* 0x000fe200078ec0ff */
[----:B------:R-:W-:Y:S01]  /*0310*/  VIADD R17, R30, 0xffffffff ;  /* 0xffffffff1e117836 */ /* 0x000fe20000000000 */
[----:B------:R-:W-:Y:S02]  /*0320*/  BAR.SYNC.DEFER_BLOCKING 0x0 ;  /* 0x0000000000007b1d */ /* 0x000fe40000010000 */
[----:B------:R-:W-:Y:S02]  /*0330*/  VIMNMX.U32 R16, PT, PT, R16, 0x100, PT ;  /* 0x0000010010107848 */ /* 0x000fe40003fe0000 */
[----:B------:R-:W-:-:S02]  /*0340*/  LOP3.LUT R17, R17, R28, RZ, 0xc0, !PT ;  /* 0x0000001c11117212 */ /* 0x000fc400078ec0ff */
[-C--:B------:R-:W-:Y:S02]  /*0350*/  VIADDMNMX.U32 R31, R16, R32.reuse, 0x100, PT ;  /* 0x00000100101f7446 */ /* 0x080fe40003800020 */
[----:B------:R-:W-:Y:S02]  /*0360*/  VIMNMX.U32 R34, PT, PT, R17, 0x100, PT ;  /* 0x0000010011227848 */ /* 0x000fe40003fe0000 */
[C---:B------:R-:W-:Y:S02]  /*0370*/  VIADDMNMX.U32 R32, R31.reuse, R32, 0x100, PT ;  /* 0x000001001f207446 */ /* 0x040fe40003800020 */
[----:B------:R-:W-:-:S03]  /*0380*/  VIADDMNMX R18, R31, -R16, R34, PT ;  /* 0x800000101f127246 */ /* 0x000fc60003800122 */
[----:B------:R-:W-:-:S05]  /*0390*/  IMAD.IADD R17, R32, 0x1, -R31 ;  /* 0x0000000120117824 */ /* 0x000fca00078e0a1f */
[C---:B------:R-:W-:Y:S01]  /*03a0*/  ISETP.GE.AND P0, PT, R34.reuse, R17, PT ;  /* 0x000000112200720c */ /* 0x040fe20003f06270 */
[----:B------:R-:W-:Y:S01]  /*03b0*/  IMAD.IADD R17, R34, 0x1, -R17 ;  /* 0x0000000122117824 */ /* 0x000fe200078e0a11 */
[----:B-1----:R1:W-:Y:S04]  /*03c0*/  STS.128 [R29], R4 ;  /* 0x000000041d007388 */ /* 0x0023e80000000c00 */
[----:B------:R-:W-:Y:S01]  /*03d0*/  SEL R33, R17, RZ, P0 ;  /* 0x000000ff11217207 */ /* 0x000fe20000000000 */
[----:B--2---:R1:W-:Y:S01]  /*03e0*/  STS.128 [R29+0x10], R8 ;  /* 0x000010081d007388 */ /* 0x0043e20000000c00 */
[----:B0-----:R-:W-:Y:S02]  /*03f0*/  LEA R35, R20, R35, 0x18 ;  /* 0x0000002314237211 */ /* 0x001fe400078ec0ff */
[----:B------:R-:W-:Y:S01]  /*0400*/  ISETP.GE.AND P0, PT, R33, R18, PT ;  /* 0x000000122100720c */ /* 0x000fe20003f06270 */
[----:B---3--:R1:W-:Y:S01]  /*0410*/  STS.128 [R29+0x20], R12 ;  /* 0x0000200c1d007388 */ /* 0x0083e20000000c00 */
[----:B------:R-:W-:Y:S11]  /*0420*/  BAR.SYNC.DEFER_BLOCKING 0x0 ;  /* 0x0000000000007b1d */ /* 0x000ff60000010000 */
[----:B------:R-:W-:Y:S05]  /*0430*/  @P0 BRA `(.L_x_31) ;  /* 0x00000000004c0947 */ /* 0x000fea0003800000 */
[----:B-1----:R-:W0:Y:S01]  /*0440*/  S2R R5, SR_CgaCtaId ;  /* 0x0000000000057919 */ /* 0x002e220000008800 */
[----:B------:R-:W-:Y:S02]  /*0450*/  MOV R4, 0x400 ;  /* 0x0000040000047802 */ /* 0x000fe40000000f00 */
[----:B------:R-:W-:Y:S02]  /*0460*/  IADD3 R8, PT, PT, R34, R31, RZ ;  /* 0x0000001f22087210 */ /* 0x000fe40007ffe0ff */
[----:B0-----:R-:W-:-:S07]  /*0470*/  LEA R10, R5, R4, 0x18 ;  /* 0x00000004050a7211 */ /* 0x001fce00078ec0ff */
.L_x_32:
[----:B------:R-:W-:-:S05]  /*0480*/  IMAD.IADD R4, R18, 0x1, -R33 ;  /* 0x0000000112047824 */ /* 0x000fca00078e0a21 */
[----:B------:R-:W-:-:S04]  /*0490*/  LEA.HI R4, R4, R4, RZ, 0x1 ;  /* 0x0000000404047211 */ /* 0x000fc800078f08ff */
[----:B------:R-:W-:-:S04]  /*04a0*/  LEA.HI.SX32 R9, R4, R33, 0x1f ;  /* 0x0000002104097211 */ /* 0x000fc800078ffaff */
[----:B------:R-:W-:Y:S01]  /*04b0*/  LOP3.LUT R5, RZ, R9, RZ, 0x33, !PT ;  /* 0x00000009ff057212 */ /* 0x000fe200078e33ff */
[----:B------:R-:W-:-:S04]  /*04c0*/  IMAD.IADD R4, R16, 0x1, R9 ;  /* 0x0000000110047824 */ /* 0x000fc800078e0209 */
[----:B------:R-:W-:Y:S02]  /*04d0*/  IMAD.IADD R5, R8, 0x1, R5 ;  /* 0x0000000108057824 */ /* 0x000fe400078e0205 */
[--C-:B------:R-:W-:Y:S02]  /*04e0*/  IMAD R4, R4, 0x30, R10.reuse ;  /* 0x0000003004047824 */ /* 0x100fe400078e020a */
[----:B------:R-:W-:-:S04]  /*04f0*/  IMAD R6, R5, 0x30, R10 ;  /* 0x0000003005067824 */ /* 0x000fc800078e020a */
[----:B------:R-:W-:Y:S04]  /*0500*/  LDS.64 R4, [R4+0x28] ;  /* 0x0000280004047984 */ /* 0x000fe80000000a00 */
[----:B------:R-:W0:Y:S02]  /*0510*/  LDS.64 R6, [R6+0x28] ;  /* 0x0000280006067984 */ /* 0x000e240000000a00 */
[----:B0-----:R-:W-:-:S06]  /*0520*/  DSETP.GEU.AND P0, PT, R6, R4, PT ;  /* 0x000000040600722a */ /* 0x001fcc0003f0e000 */
[----:B------:R-:W-:-:S08]  /*0530*/  SEL R18, R18, R9, P0 ;  /* 0x0000000912127207 */ /* 0x000fd00000000000 */
[----:B------:R-:W-:-:S04]  /*0540*/  @P0 IADD3 R33, PT, PT, R9, 0x1, RZ ;  /* 0x0000000109210810 */ /* 0x000fc80007ffe0ff */
[----:B------:R-:W-:-:S13]  /*0550*/  ISETP.GE.AND P0, PT, R33, R18, PT ;  /* 0x000000122100720c */ /* 0x000fda0003f06270 */
[----:B------:R-:W-:Y:S05]  /*0560*/  @!P0 BRA `(.L_x_32) ;  /* 0xfffffffc00c48947 */ /* 0x000fea000383ffff */
.L_x_31:
[----:B------:R-:W-:Y:S05]  /*0570*/  BSYNC.RECONVERGENT B0 ;  /* 0x0000000000007941 */ /* 0x000fea0003800200 */
.L_x_30:
[----:B------:R-:W-:Y:S01]  /*0580*/  IMAD.IADD R36, R16, 0x1, R33 ;  /* 0x0000000110247824 */ /* 0x000fe200078e0221 */
[----:B------:R-:W-:Y:S01]  /*0590*/  IADD3 R33, PT, PT, -R33, R31, R34 ;  /* 0x0000001f21217210 */ /* 0x000fe20007ffe122 */
[----:B------:R-:W-:Y:S02]  /*05a0*/  BSSY.RECONVERGENT B0, `(.L_x_33) ;  /* 0x000001a000007945 */ /* 0x000fe40003800200 */
[----:B-1----:R-:W-:Y:S01]  /*05b0*/  IMAD R4, R36, 0x30, R35 ;  /* 0x0000003024047824 */ /* 0x002fe200078e0223 */
[----:B------:R-:W-:-:S04]  /*05c0*/  ISETP.GE.AND P0, PT, R33, R32, PT ;  /* 0x000000202100720c */ /* 0x000fc80003f06270 */
[----:B------:R0:W1:Y:S04]  /*05d0*/  LDS.128 R16, [R4] ;  /* 0x0000000004107984 */ /* 0x0000680000000c00 */
[----:B------:R0:W2:Y:S04]  /*05e0*/  LDS.128 R20, [R4+0x10] ;  /* 0x0000100004147984 */ /* 0x0000a80000000c00 */
[----:B------:R0:W3:Y:S01]  /*05f0*/  LDS.128 R24, [R4+0x20] ;  /* 0x0000200004187984 */ /* 0x0000e20000000c00 */
[----:B------:R-:W-:Y:S05]  /*0600*/  @P0 BRA `(.L_x_34) ;  /* 0x00000000001c0947 */ /* 0x000fea0003800000 */
[----:B------:R-:W-:-:S05]  /*0610*/  IMAD R35, R33, 0x30, R35 ;  /* 0x0000003021237824 */ /* 0x000fca00078e0223 */
[----:B------:R-:W3:Y:S04]  /*0620*/  LDS.128 R12, [R35+0x20] ;  /* 0x00002000230c7984 */ /* 0x000ee80000000c00 */
[----:B------:R4:W1:Y:S04]  /*0630*/  LDS.128 R8, [R35+0x10] ;  /* 0x0000100023087984 */ /* 0x0008680000000c00 */
[----:B0-----:R4:W0:Y:S01]  /*0640*/  LDS.128 R4, [R35] ;  /* 0x0000000023047984 */ /* 0x0018220000000c00 */
[----:B---3--:R-:W-:-:S06]  /*0650*/  DSETP.GEU.AND P0, PT, R14, R26, PT ;  /* 0x0000001a0e00722a */ /* 0x008fcc0003f0e000 */
[----:B------:R-:W-:-:S13]  /*0660*/  ISETP.GE.OR P0, PT, R36, R31, !P0 ;  /* 0x0000001f2400720c */ /* 0x000fda0004706670 */
[----:B01--4-:R-:W-:Y:S05]  /*0670*/  @P0 BRA `(.L_x_35) ;  /* 0x0000000000300947 */ /* 0x013fea0003800000 */
.L_x_34:
[----:B01----:R-:W-:Y:S01]  /*0680*/  IMAD.MOV.U32 R4, RZ, RZ, R16 ;  /* 0x000000ffff047224 */ /* 0x003fe200078e0010 */
[----:B------:R-:W-:Y:S01]  /*0690*/  MOV R6, R18 ;  /* 0x0000001200067202 */ /* 0x000fe20000000f00 */
[----:B------:R-:W-:Y:S01]  /*06a0*/  IMAD.MOV.U32 R5, RZ, RZ, R17 ;  /* 0x000000ffff057224 */ /* 0x000fe200078e0011 */
[----:B--2---:R-:W-:Y:S01]  /*06b0*/  MOV R10, R22 ;  /* 0x00000016000a7202 */ /* 0x004fe20000000f00 */
[----:B------:R-:W-:Y:S01]  /*06c0*/  IMAD.MOV.U32 R7, RZ, RZ, R19 ;  /* 0x000000ffff077224 */ /* 0x000fe200078e0013 */
[----:B---3--:R-:W-:Y:S01]  /*06d0*/  MOV R14, R26 ;  /* 0x0000001a000e7202 */ /* 0x008fe20000000f00 */
[----:B------:R-:W-:Y:S02]  /*06e0*/  IMAD.MOV.U32 R8, RZ, RZ, R20 ;  /* 0x000000ffff087224 */ /* 0x000fe400078e0014 */
[----:B------:R-:W-:Y:S02]  /*06f0*/  IMAD.MOV.U32 R9, RZ, RZ, R21 ;  /* 0x000000ffff097224 */ /* 0x000fe400078e0015 */
[----:B------:R-:W-:-:S02]  /*0700*/  IMAD.MOV.U32 R11, RZ, RZ, R23 ;  /* 0x000000ffff0b7224 */ /* 0x000fc400078e0017 */
[----:B------:R-:W-:Y:S02]  /*0710*/  IMAD.MOV.U32 R12, RZ, RZ, R24 ;  /* 0x000000ffff0c7224 */ /* 0x000fe400078e0018 */
[----:B------:R-:W-:Y:S02]  /*0720*/  IMAD.MOV.U32 R13, RZ, RZ, R25 ;  /* 0x000000ffff0d7224 */ /* 0x000fe400078e0019 */
[----:B------:R-:W-:-:S07]  /*0730*/  IMAD.MOV.U32 R15, RZ, RZ, R27 ;  /* 0x000000ffff0f7224 */ /* 0x000fce00078e001b */
.L_x_35:
[----:B------:R-:W-:Y:S05]  /*0740*/  BSYNC.RECONVERGENT B0 ;  /* 0x0000000000007941 */ /* 0x000fea0003800200 */
.L_x_33:
[C---:B------:R-:W-:Y:S01]  /*0750*/  ISETP.GE.U32.AND P0, PT, R30.reuse, 0x81, PT ;  /* 0x000000811e00780c */ /* 0x040fe20003f06070 */
[----:B------:R-:W-:-:S12]  /*0760*/  IMAD.SHL.U32 R30, R30, 0x2, RZ ;  /* 0x000000021e1e7824 */ /* 0x000fd800078e00ff */
[----:B------:R-:W-:Y:S05]  /*0770*/  @!P0 BRA `(.L_x_36) ;  /* 0xfffffff800cc8947 */ /* 0x000fea000383ffff */
[----:B------:R-:W0:Y:S02]  /*0780*/  LDCU.U8 UR4, c[0x0][0x380] ;  /* 0x00007000ff0477ac */ /* 0x000e240008000000 */
[----:B0-----:R-:W-:-:S04]  /*0790*/  UPRMT UR4, UR4, 0x8880, URZ ;  /* 0x0000888004047896 */ /* 0x001fc800080000ff */
[----:B------:R-:W-:Y:S01]  /*07a0*/  UISETP.NE.AND UP0, UPT, UR4, URZ, UPT ;  /* 0x000000ff0400728c */ /* 0x000fe2000bf05270 */
[----:B------:R-:W-:Y:S08]  /*07b0*/  BAR.SYNC.DEFER_BLOCKING 0x0 ;  /* 0x0000000000007b1d */ /* 0x000ff00000010000 */
[----:B------:R-:W-:Y:S05]  /*07c0*/  BRA.U !UP0, `(.L_x_37) ;  /* 0x0000000108487547 */ /* 0x000fea000b800000 */
[----:B------:R-:W-:Y:S01]  /*07d0*/  STS.128 [R3], R4 ;  /* 0x0000000403007388 */ /* 0x000fe20000000c00 */
[----:B------:R-:W0:Y:S01]  /*07e0*/  LDC.64 R28, c[0x0][0x398] ;  /* 0x0000e600ff1c7b82 */ /* 0x000e220000000a00 */
[----:B------:R-:W-:Y:S02]  /*07f0*/  IMAD R31, R2, 0x30, RZ ;  /* 0x00000030021f7824 */ /* 0x000fe400078e02ff */
[----:B------:R-:W-:Y:S04]  /*0800*/  STS.128 [R3+0x10], R8 ;  /* 0x0000100803007388 */ /* 0x000fe80000000c00 */
[----:B------:R-:W-:Y:S01]  /*0810*/  STS.128 [R3+0x20], R12 ;  /* 0x0000200c03007388 */ /* 0x000fe20000000c00 */
[----:B------:R-:W-:-:S03]  /*0820*/  NOP ;  /* 0x0000000000007918 */ /* 0x000fc60000000000 */
[----:B--2---:R-:W1:Y:S04]  /*0830*/  LDS.128 R20, [R3] ;  /* 0x0000000003147984 */ /* 0x004e680000000c00 */
[----:B------:R-:W2:Y:S04]  /*0840*/  LDS.128 R16, [R3+0x10] ;  /* 0x0000100003107984 */ /* 0x000ea80000000c00 */
[----:B------:R-:W3:Y:S01]  /*0850*/  LDS.128 R24, [R3+0x20] ;  /* 0x0000200003187984 */ /* 0x000ee20000000c00 */
[----:B0-----:R-:W-:-:S04]  /*0860*/  IMAD.WIDE.U32 R28, R0, 0x30, R28 ;  /* 0x00000030001c7825 */ /* 0x001fc800078e001c */
[----:B------:R-:W-:-:S05]  /*0870*/  IMAD.IADD R29, R31, 0x1, R29 ;  /* 0x000000011f1d7824 */ /* 0x000fca00078e021d */
[----:B-1----:R-:W-:Y:S04]  /*0880*/  STG.E.64 desc[UR8][R28.64], R20 ;  /* 0x000000141c007986 */ /* 0x002fe8000c101b08 */
[----:B------:R-:W-:Y:S04]  /*0890*/  STG.E.64 desc[UR8][R28.64+0x8], R22 ;  /* 0x000008161c007986 */ /* 0x000fe8000c101b08 */
[----:B--2---:R-:W-:Y:S04]  /*08a0*/  STG.E.64 desc[UR8][R28.64+0x10], R16 ;  /* 0x000010101c007986 */ /* 0x004fe8000c101b08 */
[----:B------:R-:W-:Y:S04]  /*08b0*/  STG.E.64 desc[UR8][R28.64+0x18], R18 ;  /* 0x000018121c007986 */ /* 0x000fe8000c101b08 */
[----:B---3--:R-:W-:Y:S04]  /*08c0*/  STG.E.64 desc[UR8][R28.64+0x20], R24 ;  /* 0x000020181c007986 */ /* 0x008fe8000c101b08 */
[----:B------:R-:W-:Y:S01]  /*08d0*/  STG.E.64 desc[UR8][R28.64+0x28], R26 ;  /* 0x0000281a1c007986 */ /* 0x000fe2000c101b08 */
[----:B------:R-:W-:Y:S05]  /*08e0*/  EXIT ;  /* 0x000000000000794d */ /* 0x000fea0003800000 */
.L_x_37:
        /* <DEDUP_REMOVED lines=9> */
[----:B0-----:R-:W-:-:S05]  /*0980*/  IMAD.WIDE.U32 R28, R0, 0x30, R28 ;  /* 0x00000030001c7825 */ /* 0x001fca00078e001c */
[----:B------:R-:W-:-:S05]  /*0990*/  IADD3 R29, PT, PT, R31, R29, RZ ;  /* 0x0000001d1f1d7210 */ /* 0x000fca0007ffe0ff */
[----:B-1----:R-:W-:Y:S04]  /*09a0*/  STG.E.64 desc[UR8][R28.64], R20 ;  /* 0x000000141c007986 */ /* 0x002fe8000c101b08 */
[----:B------:R-:W-:Y:S04]  /*09b0*/  STG.E.64 desc[UR8][R28.64+0x8], R22 ;  /* 0x000008161c007986 */ /* 0x000fe8000c101b08 */
[----:B--2---:R-:W-:Y:S04]  /*09c0*/  STG.E.64 desc[UR8][R28.64+0x10], R16 ;  /* 0x000010101c007986 */ /* 0x004fe8000c101b08 */
[----:B------:R-:W-:Y:S04]  /*09d0*/  STG.E.64 desc[UR8][R28.64+0x18], R18 ;  /* 0x000018121c007986 */ /* 0x000fe8000c101b08 */
[----:B---3--:R-:W-:Y:S04]  /*09e0*/  STG.E.64 desc[UR8][R28.64+0x20], R24 ;  /* 0x000020181c007986 */ /* 0x008fe8000c101b08 */
[----:B------:R-:W-:Y:S01]  /*09f0*/  STG.E.64 desc[UR8][R28.64+0x28], R26 ;  /* 0x0000281a1c007986 */ /* 0x000fe2000c101b08 */
[----:B------:R-:W-:Y:S05]  /*0a00*/  EXIT ;  /* 0x000000000000794d */ /* 0x000fea0003800000 */
.L_x_29:
[----:B------:R-:W0:Y:S01]  /*0a10*/  LDC.64 R6, c[0x0][0x388] ;  /* 0x0000e200ff067b82 */ /* 0x000e220000000a00 */
[----:B------:R-:W-:Y:S01]  /*0a20*/  IMAD R3, R5, 0x30, RZ ;  /* 0x0000003005037824 */ /* 0x000fe200078e02ff */
[----:B------:R-:W-:Y:S01]  /*0a30*/  ACQBULK ;  /* 0x000000000000782e */ /* 0x000fe20000000000 */
[----:B------:R-:W1:Y:S05]  /*0a40*/  S2R R2, SR_TID.X ;  /* 0x0000000000027919 */ /* 0x000e6a0000002100 */
[----:B------:R-:W2:Y:S01]  /*0a50*/  LDC R0, c[0x0][0x3a8] ;  /* 0x0000ea00ff007b82 */ /* 0x000ea20000000800 */
[----:B0-----:R-:W-:-:S04]  /*0a60*/  IMAD.WIDE.U32 R6, R4, 0x30, R6 ;  /* 0x0000003004067825 */ /* 0x001fc800078e0006 */
[----:B------:R-:W-:-:S05]  /*0a70*/  IMAD.IADD R7, R7, 0x1, R3 ;  /* 0x0000000107077824 */ /* 0x000fca00078e0203 */
[----:B------:R-:W3:Y:S04]  /*0a80*/  LDG.E.64 R20, desc[UR8][R6.64] ;  /* 0x0000000806147981 */ /* 0x000ee8000c1e1b00 */
[----:B------:R-:W4:Y:S04]  /*0a90*/  LDG.E.64 R22, desc[UR8][R6.64+0x8] ;  /* 0x0000080806167981 */ /* 0x000f28000c1e1b00 */
[----:B------:R-:W5:Y:S04]  /*0aa0*/  LDG.E.64 R16, desc[UR8][R6.64+0x10] ;  /* 0x0000100806107981 */ /* 0x000f68000c1e1b00 */
[----:B------:R-:W5:Y:S04]  /*0ab0*/  LDG.E.64 R18, desc[UR8][R6.64+0x18] ;  /* 0x0000180806127981 */ /* 0x000f68000c1e1b00 */
[----:B------:R-:W5:Y:S04]  /*0ac0*/  LDG.E.64 R24, desc[UR8][R6.64+0x20] ;  /* 0x0000200806187981 */ /* 0x000f68000c1e1b00 */
[----:B------:R0:W5:Y:S01]  /*0ad0*/  LDG.E.64 R26, desc[UR8][R6.64+0x28] ;  /* 0x00002808061a7981 */ /* 0x000162000c1e1b00 */
[----:B------:R-:W-:-:S05]  /*0ae0*/  IMAD.MOV R31, RZ, RZ, -R4 ;  /* 0x000000ffff1f7224 */ /* 0x000fca00078e0a04 */
[----:B--2---:R-:W-:-:S04]  /*0af0*/  VIADDMNMX R31, R31, R0, 0x100, PT ;  /* 0x000001001f1f7446 */ /* 0x004fc80003800100 */
[----:B-1----:R-:W-:-:S13]  /*0b00*/  ISETP.GE.AND P0, PT, R2, R31, PT ;  /* 0x0000001f0200720c */ /* 0x002fda0003f06270 */
[----:B------:R-:W-:-:S05]  /*0b10*/  @!P0 IMAD R5, R2, 0x30, RZ ;  /* 0x0000003002058824 */ /* 0x000fca00078e02ff */
[----:B------:R-:W-:-:S05]  /*0b20*/  @!P0 IADD3 R4, P1, PT, R5, R6, RZ ;  /* 0x0000000605048210 */ /* 0x000fca0007f3e0ff */
[----:B------:R-:W-:-:S05]  /*0b30*/  @!P0 IMAD.X R5, RZ, RZ, R7, P1 ;  /* 0x000000ffff058224 */ /* 0x000fca00008e0607 */
[----:B---3--:R-:W2:Y:S04]  /*0b40*/  @!P0 LDG.E.64 R20, desc[UR8][R4.64] ;  /* 0x0000000804148981 */ /* 0x008ea8000c1e1b00 */
[----:B----4-:R-:W2:Y:S04]  /*0b50*/  @!P0 LDG.E.64 R22, desc[UR8][R4.64+0x8] ;  /* 0x0000080804168981 */ /* 0x010ea8000c1e1b00 */
[----:B-----5:R-:W3:Y:S04]  /*0b60*/  @!P0 LDG.E.64 R16, desc[UR8][R4.64+0x10] ;  /* 0x0000100804108981 */ /* 0x020ee8000c1e1b00 */
[----:B------:R-:W3:Y:S04]  /*0b70*/  @!P0 LDG.E.64 R18, desc[UR8][R4.64+0x18] ;  /* 0x0000180804128981 */ /* 0x000ee8000c1e1b00 */
[----:B------:R-:W4:Y:S04]  /*0b80*/  @!P0 LDG.E.64 R24, desc[UR8][R4.64+0x20] ;  /* 0x0000200804188981 */ /* 0x000f28000c1e1b00 */
[----:B------:R-:W4:Y:S01]  /*0b90*/  @!P0 LDG.E.64 R26, desc[UR8][R4.64+0x28] ;  /* 0x00002808041a8981 */ /* 0x000f22000c1e1b00 */
[----:B0-----:R-:W-:-:S02]  /*0ba0*/  MOV R6, 0x400 ;  /* 0x0000040000067802 */ /* 0x001fc40000000f00 */
[----:B------:R-:W-:Y:S01]  /*0bb0*/  LOP3.LUT R0, R2, 0x3e0, RZ, 0xc0, !PT ;  /* 0x000003e002007812 */ /* 0x000fe200078ec0ff */
[----:B------:R-:W0:Y:S01]  /*0bc0*/  S2R R9, SR_CgaCtaId ;  /* 0x0000000000097919 */ /* 0x000e220000008800 */
[----:B------:R-:W1:Y:S01]  /*0bd0*/  S2R R7, SR_LANEID ;  /* 0x0000000000077919 */ /* 0x000e620000000000 */
[----:B0-----:R-:W-:Y:S02]  /*0be0*/  LEA R33, R9, R6, 0x18 ;  /* 0x0000000609217211 */ /* 0x001fe400078ec0ff */
[----:B-1----:R-:W-:-:S05]  /*0bf0*/  IADD3 R0, PT, PT, R0, R7, RZ ;  /* 0x0000000700007210 */ /* 0x002fca0007ffe0ff */
        /* <DEDUP_REMOVED lines=10> */
[----:B------:R-:W-:Y:S01]  /*0ca0*/  IMAD R33, R2, 0x30, R33 ;  /* 0x0000003002217824 */ /* 0x000fe200078e0221 */
[----:B0-----:R-:W-:-:S06]  /*0cb0*/  UMOV UR4, 0x2 ;  /* 0x0000000200047882 */ /* 0x001fcc0000000000 */
.L_x_44:
[----:B------:R-:W-:Y:S01]  /*0cc0*/  UIADD3 UR5, UPT, UPT, -UR4, URZ, URZ ;  /* 0x000000ff04057290 */ /* 0x000fe2000fffe1ff */
[----:B------:R-:W0:Y:S01]  /*0cd0*/  S2R R19, SR_CgaCtaId ;  /* 0x0000000000137919 */ /* 0x000e220000008800 */
[----:B------:R-:W-:Y:S01]  /*0ce0*/  UIADD3 UR6, UPT, UPT, UR4, -0x1, URZ ;  /* 0xffffffff04067890 */ /* 0x000fe2000fffe0ff */
[----:B------:R-:W-:Y:S01]  /*0cf0*/  BSSY.RECONVERGENT B0, `(.L_x_38) ;  /* 0x0000029000007945 */ /* 0x000fe20003800200 */
[----:B------:R-:W-:Y:S02]  /*0d00*/  BAR.SYNC.DEFER_BLOCKING 0x0 ;  /* 0x0000000000007b1d */ /* 0x000fe40000010000 */
[C---:B------:R-:W-:Y:S01]  /*0d10*/  LOP3.LUT R16, R2.reuse, UR5, RZ, 0xc0, !PT ;  /* 0x0000000502107c12 */ /* 0x040fe2000f8ec0ff */
[----:B------:R-:W-:Y:S01]  /*0d20*/  USHF.R.U32.HI UR5, URZ, 0x1, UR4 ;  /* 0x00000001ff057899 */ /* 0x000fe20008011604 */
[----:B------:R-:W-:Y:S02]  /*0d30*/  LOP3.LUT R0, R2, UR6, RZ, 0xc0, !PT ;  /* 0x0000000602007c12 */ /* 0x000fe4000f8ec0ff */
[----:B------:R-:W-:-:S02]  /*0d40*/  VIMNMX R16, PT, PT, R31, R16, PT ;  /* 0x000000101f107248 */ /* 0x000fc40003fe0100 */
[----:B------:R-:W-:Y:S02]  /*0d50*/  VIMNMX R37, PT, PT, R31, R0, PT ;  /* 0x000000001f257248 */ /* 0x000fe40003fe0100 */
[----:B------:R-:W-:-:S04]  /*0d60*/  VIADDMNMX R28, R16, UR5, R31, PT ;  /* 0x00000005101c7c46 */ /* 0x000fc8000b80011f */
[C---:B------:R-:W-:Y:S02]  /*0d70*/  VIADDMNMX R35, R28.reuse, UR5, R31, PT ;  /* 0x000000051c237c46 */ /* 0x040fe4000b80011f */
[----:B------:R-:W-:-:S03]  /*0d80*/  VIADDMNMX R17, R28, -R16, R37, PT ;  /* 0x800000101c117246 */ /* 0x000fc60003800125 */
[----:B------:R-:W-:-:S05]  /*0d90*/  IMAD.IADD R0, R35, 0x1, -R28 ;  /* 0x0000000123007824 */ /* 0x000fca00078e0a1c */
[C---:B------:R-:W-:Y:S01]  /*0da0*/  ISETP.GE.AND P0, PT, R37.reuse, R0, PT ;  /* 0x000000002500720c */ /* 0x040fe20003f06270 */
[----:B------:R-:W-:Y:S01]  /*0db0*/  IMAD.IADD R0, R37, 0x1, -R0 ;  /* 0x0000000125007824 */ /* 0x000fe200078e0a00 */
[----:B-1----:R1:W-:Y:S04]  /*0dc0*/  STS.128 [R33], R4 ;  /* 0x0000000421007388 */ /* 0x0023e80000000c00 */
[----:B------:R-:W-:Y:S01]  /*0dd0*/  SEL R30, R0, RZ, P0 ;  /* 0x000000ff001e7207 */ /* 0x000fe20000000000 */
[----:B--2---:R1:W-:Y:S01]  /*0de0*/  STS.128 [R33+0x10], R8 ;  /* 0x0000100821007388 */ /* 0x0043e20000000c00 */
[----:B------:R-:W-:Y:S02]  /*0df0*/  MOV R0, 0x400 ;  /* 0x0000040000007802 */ /* 0x000fe40000000f00 */
[----:B------:R-:W-:Y:S01]  /*0e00*/  ISETP.GE.AND P0, PT, R30, R17, PT ;  /* 0x000000111e00720c */ /* 0x000fe20003f06270 */
[----:B---3--:R1:W-:Y:S01]  /*0e10*/  STS.128 [R33+0x20], R12 ;  /* 0x0000200c21007388 */ /* 0x0083e20000000c00 */
[----:B0-----:R-:W-:Y:S01]  /*0e20*/  LEA R0, R19, R0, 0x18 ;  /* 0x0000000013007211 */ /* 0x001fe200078ec0ff */
[----:B------:R-:W-:Y:S10]  /*0e30*/  BAR.SYNC.DEFER_BLOCKING 0x0 ;  /* 0x0000000000007b1d */ /* 0x000ff40000010000 */
[----:B------:R-:W-:Y:S05]  /*0e40*/  @P0 BRA `(.L_x_39) ;  /* 0x00000000004c0947 */ /* 0x000fea0003800000 */
[----:B-1----:R-:W0:Y:S01]  /*0e50*/  S2R R5, SR_CgaCtaId ;  /* 0x0000000000057919 */ /* 0x002e220000008800 */
[----:B------:R-:W-:Y:S01]  /*0e60*/  MOV R4, 0x400 ;  /* 0x0000040000047802 */ /* 0x000fe20000000f00 */
[----:B------:R-:W-:-:S03]  /*0e70*/  IMAD.IADD R10, R37, 0x1, R28 ;  /* 0x00000001250a7824 */ /* 0x000fc600078e021c */
[----:B0-----:R-:W-:-:S07]  /*0e80*/  LEA R9, R5, R4, 0x18 ;  /* 0x0000000405097211 */ /* 0x001fce00078ec0ff */
.L_x_40:
[----:B------:R-:W-:-:S04]  /*0e90*/  IADD3 R4, PT, PT, R17, -R30, RZ ;  /* 0x8000001e11047210 */ /* 0x000fc80007ffe0ff */
        /* <DEDUP_REMOVED lines=11> */
[----:B------:R-:W-:-:S05]  /*0f50*/  @P0 VIADD R30, R8, 0x1 ;  /* 0x00000001081e0836 */ /* 0x000fca0000000000 */
[----:B------:R-:W-:-:S13]  /*0f60*/  ISETP.GE.AND P0, PT, R30, R17, PT ;  /* 0x000000111e00720c */ /* 0x000fda0003f06270 */
[----:B------:R-:W-:Y:S05]  /*0f70*/  @!P0 BRA `(.L_x_40) ;  /* 0xfffffffc00c48947 */ /* 0x000fea000383ffff */
.L_x_39:
[----:B------:R-:W-:Y:S05]  /*0f80*/  BSYNC.RECONVERGENT B0 ;  /* 0x0000000000007941 */ /* 0x000fea0003800200 */
.L_x_38:
[----:B------:R-:W-:Y:S01]  /*0f90*/  IADD3 R32, PT, PT, R16, R30, RZ ;  /* 0x0000001e10207210 */ /* 0x000fe20007ffe0ff */
[----:B------:R-:W-:Y:S01]  /*0fa0*/  BSSY.RECONVERGENT B0, `(.L_x_41) ;  /* 0x000001b000007945 */ /* 0x000fe20003800200 */
[----:B------:R-:W-:-:S03]  /*0fb0*/  IADD3 R30, PT, PT, -R30, R28, R37 ;  /* 0x0000001c1e1e7210 */ /* 0x000fc60007ffe125 */
        /* <DEDUP_REMOVED lines=13> */
.L_x_42:
        /* <DEDUP_REMOVED lines=12> */
.L_x_43:
[----:B------:R-:W-:Y:S05]  /*1150*/  BSYNC.RECONVERGENT B0 ;  /* 0x0000000000007941 */ /* 0x000fea0003800200 */
.L_x_41:
[----:B------:R-:W-:Y:S02]  /*1160*/  UISETP.GE.U32.AND UP0, UPT, UR4, 0x81, UPT ;  /* 0x000000810400788c */ /* 0x000fe4000bf06070 */
[----:B------:R-:W-:-:S07]  /*1170*/  USHF.L.U32 UR5, UR4, 0x1, URZ ;  /* 0x0000000104057899 */ /* 0x000fce00080006ff */
[----:B------:R-:W-:Y:S01]  /*1180*/  UMOV UR4, UR5 ;  /* 0x0000000500047c82 */ /* 0x000fe20008000000 */
[----:B------:R-:W-:Y:S05]  /*1190*/  BRA.U !UP0, `(.L_x_44) ;  /* 0xfffffff908c87547 */ /* 0x000fea000b83ffff */
[----:B------:R-:W0:Y:S01]  /*11a0*/  LDCU.U8 UR4, c[0x0][0x380] ;  /* 0x00007000ff0477ac */ /* 0x000e220008000000 */
[----:B------:R-:W1:Y:S01]  /*11b0*/  S2R R17, SR_CTAID.X ;  /* 0x0000000000117919 */ /* 0x000e620000002500 */
[----:B0-----:R-:W-:-:S04]  /*11c0*/  UPRMT UR4, UR4, 0x8880, URZ ;  /* 0x0000888004047896 */ /* 0x001fc800080000ff */
[----:B------:R-:W-:Y:S01]  /*11d0*/  UISETP.NE.AND UP0, UPT, UR4, URZ, UPT ;  /* 0x000000ff0400728c */ /* 0x000fe2000bf05270 */
[----:B------:R-:W-:Y:S08]  /*11e0*/  BAR.SYNC.DEFER_BLOCKING 0x0 ;  /* 0x0000000000007b1d */ /* 0x000ff00000010000 */
[----:B------:R-:W-:Y:S05]  /*11f0*/  BRA.U !UP0, `(.L_x_45) ;  /* 0x00000001086c7547 */ /* 0x000fea000b800000 */
[----:B------:R-:W-:Y:S01]  /*1200*/  ISETP.NE.AND P0, PT, R2, RZ, PT ;  /* 0x000000ff0200720c */ /* 0x000fe20003f05270 */
[----:B------:R1:W-:Y:S01]  /*1210*/  STS.128 [R29], R4 ;  /* 0x000000041d007388 */ /* 0x0003e20000000c00 */
[----:B------:R-:W0:Y:S01]  /*1220*/  LDC.64 R18, c[0x0][0x398] ;  /* 0x0000e600ff127b82 */ /* 0x000e220000000a00 */
[----:B------:R-:W-:Y:S02]  /*1230*/  IMAD.MOV.U32 R3, RZ, RZ, RZ ;  /* 0x000000ffff037224 */ /* 0x000fe400078e00ff */
[----:B------:R-:W-:Y:S04]  /*1240*/  STS.128 [R29+0x10], R8 ;  /* 0x000010081d007388 */ /* 0x000fe80000000c00 */
[----:B------:R-:W-:Y:S01]  /*1250*/  STS.128 [R29+0x20], R12 ;  /* 0x0000200c1d007388 */ /* 0x000fe20000000c00 */
[----:B------:R-:W-:-:S03]  /*1260*/  NOP ;  /* 0x0000000000007918 */ /* 0x000fc60000000000 */
[----:B--2---:R-:W-:Y:S01]  /*1270*/  LDS.128 R20, [R29] ;  /* 0x000000001d147984 */ /* 0x004fe20000000c00 */
[----:B-1----:R-:W-:-:S03]  /*1280*/  IMAD.WIDE.U32 R4, R17, 0x100, R2 ;  /* 0x0000010011047825 */ /* 0x002fc600078e0002 */
[----:B------:R-:W-:Y:S01]  /*1290*/  LDS.128 R24, [R29+0x10] ;  /* 0x000010001d187984 */ /* 0x000fe20000000c00 */
[----:B------:R-:W-:-:S03]  /*12a0*/  IMAD R3, R5, 0x30, RZ ;  /* 0x0000003005037824 */ /* 0x000fc600078e02ff */
[----:B------:R-:W-:Y:S01]  /*12b0*/  LDS.128 R32, [R29+0x20] ;  /* 0x000020001d207984 */ /* 0x000fe20000000c00 */
[----:B0-----:R-:W-:-:S03]  /*12c0*/  IMAD.WIDE.U32 R4, R4, 0x30, R18 ;  /* 0x0000003004047825 */ /* 0x001fc600078e0012 */
[----:B------:R-:W-:Y:S01]  /*12d0*/  @!P0 STS [R0+0x3000], R31 ;  /* 0x0030001f00008388 */ /* 0x000fe20000000800 */
[----:B------:R-:W-:Y:S01]  /*12e0*/  IMAD.IADD R3, R5, 0x1, R3 ;  /* 0x0000000105037824 */ /* 0x000fe200078e0203 */
[----:B------:R-:W-:Y:S06]  /*12f0*/  BAR.SYNC.DEFER_BLOCKING 0x0 ;  /* 0x0000000000007b1d */ /* 0x000fec0000010000 */
[----:B------:R-:W0:Y:S02]  /*1300*/  LDS R37, [R0+0x3000] ;  /* 0x0030000000257984 */ /* 0x000e240000000800 */
[----:B0-----:R-:W-:Y:S01]  /*1310*/  ISETP.GE.AND P0, PT, R2, R37, PT ;  /* 0x000000250200720c */ /* 0x001fe20003f06270 */
[----:B------:R-:W-:-:S12]  /*1320*/  IMAD.MOV.U32 R2, RZ, RZ, R4 ;  /* 0x000000ffff027224 */ /* 0x000fd800078e0004 */
        /* <DEDUP_REMOVED lines=8> */
.L_x_45:
[----:B------:R-:W-:Y:S01]  /*13b0*/  ISETP.NE.AND P0, PT, R2, RZ, PT ;  /* 0x000000ff0200720c */ /* 0x000fe20003f05270 */
[----:B------:R1:W-:Y:S01]  /*13c0*/  STS.128 [R29], R4 ;  /* 0x000000041d007388 */ /* 0x0003e20000000c00 */
[----:B------:R-:W0:Y:S01]  /*13d0*/  LDC.64 R18, c[0x0][0x3b0] ;  /* 0x0000ec00ff127b82 */ /* 0x000e220000000a00 */
[----:B------:R-:W-:Y:S02]  /*13e0*/  HFMA2 R3, -RZ, RZ, 0, 0 ;  /* 0x00000000ff037431 */ /* 0x000fe400000001ff */
[----:B------:R-:W-:Y:S04]  /*13f0*/  STS.128 [R29+0x10], R8 ;  /* 0x000010081d007388 */ /* 0x000fe80000000c00 */
[----:B------:R-:W-:Y:S01]  /*1400*/  STS.128 [R29+0x20], R12 ;  /* 0x0000200c1d007388 */ /* 0x000fe20000000c00 */
[----:B------:R-:W-:-:S03]  /*1410*/  NOP ;  /* 0x0000000000007918 */ /* 0x000fc60000000000 */
[----:B------:R-:W-:Y:S01]  /*1420*/  LDS.128 R24, [R29] ;  /* 0x000000001d187984 */ /* 0x000fe20000000c00 */
[----:B-1----:R-:W-:-:S03]  /*1430*/  IMAD.WIDE.U32 R4, R17, 0x100, R2 ;  /* 0x0000010011047825 */ /* 0x002fc600078e0002 */
[----:B--2---:R-:W-:Y:S01]  /*1440*/  LDS.128 R20, [R29+0x10] ;  /* 0x000010001d147984 */ /* 0x004fe20000000c00 */
        /* <DEDUP_REMOVED lines=17> */
.L_x_46:
        /* <DEDUP_REMOVED lines=10> */
.L_x_146:


//--------------------- .text._ZN3cub18CUB_300001_SM_10006detail10merge_sort26DeviceMergeSortMergeKernelINS2_10policy_hubIP4PolyE9Policy600ES6_PNS0_8NullTypeES6_SA_jN4cuda3std3__44lessIS5_EES5_S9_EEvbT2_T3_T4_PT6_PT7_T5_PSI_SI_NS1_7vsmem_tE --------------------------
	.section	.text._ZN3cub18CUB_300001_SM_10006detail10merge_sort26DeviceMergeSortMergeKernelINS2_10policy_hubIP4PolyE9Policy600ES6_PNS0_8NullTypeES6_SA_jN4cuda3std3__44lessIS5_EES5_S9_EEvbT2_T3_T4_PT6_PT7_T5_PSI_SI_NS1_7vsmem_tE,"ax",@progbits
	.align	128
        .global         _ZN3cub18CUB_300001_SM_10006detail10merge_sort26DeviceMergeSortMergeKernelINS2_10policy_hubIP4PolyE9Policy600ES6_PNS0_8NullTypeES6_SA_jN4cuda3std3__44lessIS5_EES5_S9_EEvbT2_T3_T4_PT6_PT7_T5_PSI_SI_NS1_7vsmem_tE
        .type           _ZN3cub18CUB_300001_SM_10006detail10merge_sort26DeviceMergeSortMergeKernelINS2_10policy_hubIP4PolyE9Policy600ES6_PNS0_8NullTypeES6_SA_jN4cuda3std3__44lessIS5_EES5_S9_EEvbT2_T3_T4_PT6_PT7_T5_PSI_SI_NS1_7vsmem_tE,@function
        .size           _ZN3cub18CUB_300001_SM_10006detail10merge_sort26DeviceMergeSortMergeKernelINS2_10policy_hubIP4PolyE9Policy600ES6_PNS0_8NullTypeES6_SA_jN4cuda3std3__44lessIS5_EES5_S9_EEvbT2_T3_T4_PT6_PT7_T5_PSI_SI_NS1_7vsmem_tE,(.L_x_147 - _ZN3cub18CUB_300001_SM_10006detail10merge_sort26DeviceMergeSortMergeKernelINS2_10policy_hubIP4PolyE9Policy600ES6_PNS0_8NullTypeES6_SA_jN4cuda3std3__44lessIS5_EES5_S9_EEvbT2_T3_T4_PT6_PT7_T5_PSI_SI_NS1_7vsmem_tE)
        .other          _ZN3cub18CUB_300001_SM_10006detail10merge_sort26DeviceMergeSortMergeKernelINS2_10policy_hubIP4PolyE9Policy600ES6_PNS0_8NullTypeES6_SA_jN4cuda3std3__44lessIS5_EES5_S9_EEvbT2_T3_T4_PT6_PT7_T5_PSI_SI_NS1_7vsmem_tE,@"STO_CUDA_ENTRY STV_DEFAULT"
_ZN3cub18CUB_300001_SM_10006detail10merge_sort26DeviceMergeSortMergeKernelINS2_10policy_hubIP4PolyE9Policy600ES6_PNS0_8NullTypeES6_SA_jN4cuda3std3__44lessIS5_EES5_S9_EEvbT2_T3_T4_PT6_PT7_T5_PSI_SI_NS1_7vsmem_tE:
.text._ZN3cub18CUB_300001_SM_10006detail10merge_sort26DeviceMergeSortMergeKernelINS2_10policy_hubIP4PolyE9Policy600ES6_PNS0_8NullTypeES6_SA_jN4cuda3std3__44lessIS5_EES5_S9_EEvbT2_T3_T4_PT6_PT7_T5_PSI_SI_NS1_7vsmem_tE:
[----:B------:R-:W-:Y:S01]  /*0000*/  LDC R1, c[0x0][0x37c] ;  /* 0x0000df00ff017b82 */ /* 0x000fe20000000800 */
[----:B------:R-:W0:Y:S01]  /*0010*/  S2R R2, SR_CTAID.X ;  /* 0x0000000000027919 */ /* 0x000e220000002500 */
[----:B------:R-:W1:Y:S06]  /*0020*/  LDCU UR4, c[0x0][0x370] ;  /* 0x00006e00ff0477ac */ /* 0x000e6c0008000800 */
[----:B------:R-:W2:Y:S01]  /*0030*/  LDC R3, c[0x0][0x3c0] ;  /* 0x0000f000ff037b82 */ /* 0x000ea20000000800 */
[----:B------:R-:W3:Y:S01]  /*0040*/  S2R R0, SR_TID.X ;  /* 0x0000000000007919 */ /* 0x000ee20000002100 */
[----:B------:R-:W4:Y:S01]  /*0050*/  LDCU.64 UR6, c[0x0][0x358] ;  /* 0x00006b00ff0677ac */ /* 0x000f220008000a00 */
[----:B-1----:R-:W-:Y:S01]  /*0060*/  UIADD3 UR4, UPT, UPT, UR4, -0x1, URZ ;  /* 0xffffffff04047890 */ /* 0x002fe2000fffe0ff */
[----:B--2---:R-:W-:-:S05]  /*0070*/  IMAD.SHL.U32 R20, R3, 0x80, RZ ;  /* 0x0000008003147824 */ /* 0x004fca00078e00ff */
[----:B0-----:R-:W-:-:S13]  /*0080*/  ISETP.GE.U32.AND P0, PT, R2, UR4, PT ;  /* 0x0000000402007c0c */ /* 0x001fda000bf06070 */
[----:B---34-:R-:W-:Y:S05]  /*0090*/  @P0 BRA `(.L_x_47) ;  /* 0x0000000c00280947 */ /* 0x018fea0003800000 */
[----:B------:R-:W0:Y:S01]  /*00a0*/  LDC.64 R4, c[0x0][0x3b8] ;  /* 0x0000ee00ff047b82 */ /* 0x000e220000000a00 */
[----:B------:R-:W-:Y:S01]  /*00b0*/  IMAD.MOV R9, RZ, RZ, -R3 ;  /* 0x000000ffff097224 */ /* 0x000fe200078e0a03 */
[----:B------:R-:W1:Y:S06]  /*00c0*/  LDCU.U8 UR4, c[0x0][0x380] ;  /* 0x00007000ff0477ac */ /* 0x000e6c0008000000 */
[----:B------:R-:W2:Y:S01]  /*00d0*/  LDC R10, c[0x0][0x398] ;  /* 0x0000e600ff0a7b82 */ /* 0x000ea20000000800 */
[----:B0-----:R-:W-:-:S05]  /*00e0*/  IMAD.WIDE.U32 R4, R2, 0x4, R4 ;  /* 0x0000000402047825 */ /* 0x001fca00078e0004 */
[----:B------:R-:W3:Y:S04]  /*00f0*/  LDG.E R8, desc[UR6][R4.64+0x4] ;  /* 0x0000040604087981 */ /* 0x000ee8000c1e1900 */
[----:B------:R2:W4:Y:S01]  /*0100*/  LDG.E R6, desc[UR6][R4.64] ;  /* 0x0000000604067981 */ /* 0x000522000c1e1900 */
[CC--:B------:R-:W-:Y:S01]  /*0110*/  LOP3.LUT R3, R2.reuse, R9.reuse, RZ, 0xc0, !PT ;  /* 0x0000000902037212 */ /* 0x0c0fe200078ec0ff */
[----:B-1----:R-:W-:Y:S01]  /*0120*/  UPRMT UR4, UR4, 0x8880, URZ ;  /* 0x0000888004047896 */ /* 0x002fe200080000ff */
[----:B------:R-:W-:Y:S01]  /*0130*/  LOP3.LUT R9, R2, R9, RZ, 0xfc, !PT ;  /* 0x0000000902097212 */ /* 0x000fe200078efcff */
[----:B------:R-:W-:Y:S01]  /*0140*/  ACQBULK ;  /* 0x000000000000782e */ /* 0x000fe20000000000 */
[----:B------:R-:W-:Y:S01]  /*0150*/  LOP3.LUT R20, R20, 0xffffff00, RZ, 0xc0, !PT ;  /* 0xffffff0014147812 */ /* 0x000fe200078ec0ff */
[----:B------:R-:W-:Y:S01]  /*0160*/  IMAD.IADD R7, R2, 0x1, -R3 ;  /* 0x0000000102077824 */ /* 0x000fe200078e0a03 */
[----:B------:R-:W-:Y:S01]  /*0170*/  SHF.L.U32 R3, R3, 0x8, RZ ;  /* 0x0000000803037819 */ /* 0x000fe200000006ff */
[----:B------:R-:W-:Y:S01]  /*0180*/  UISETP.NE.AND UP0, UPT, UR4, URZ, UPT ;  /* 0x000000ff0400728c */ /* 0x000fe2000bf05270 */
[----:B------:R-:W-:Y:S01]  /*0190*/  ISETP.NE.AND P1, PT, R9, -0x1, PT ;  /* 0xffffffff0900780c */ /* 0x000fe20003f25270 */
[----:B------:R-:W-:-:S02]  /*01a0*/  IMAD.SHL.U32 R7, R7, 0x100, RZ ;  /* 0x0000010007077824 */ /* 0x000fc400078e00ff */
[----:B--2---:R-:W-:Y:S02]  /*01b0*/  IMAD.IADD R5, R10, 0x1, -R3 ;  /* 0x000000010a057824 */ /* 0x004fe400078e0a03 */
[C---:B------:R-:W-:Y:S01]  /*01c0*/  VIADD R4, R7.reuse, 0xff ;  /* 0x000000ff07047836 */ /* 0x040fe20000000000 */
[----:B------:R-:W-:Y:S02]  /*01d0*/  ISETP.NE.AND P0, PT, R7, -0x100, PT ;  /* 0xffffff000700780c */ /* 0x000fe40003f05270 */
[----:B------:R-:W-:-:S05]  /*01e0*/  VIMNMX.U32 R9, PT, PT, R20, R5, !PT ;  /* 0x0000000514097248 */ /* 0x000fca0007fe0000 */
[----:B------:R-:W-:-:S06]  /*01f0*/  IMAD.IADD R9, R9, 0x1, -R20 ;  /* 0x0000000109097824 */ /* 0x000fcc00078e0a14 */
[----:B------:R-:W-:Y:S02]  /*0200*/  @P0 VIADD R4, R7, 0x100 ;  /* 0x0000010007040836 */ /* 0x000fe40000000000 */
[--C-:B---3--:R-:W-:Y:S02]  /*0210*/  IMAD.IADD R21, R8, 0x1, -R3.reuse ;  /* 0x0000000108157824 */ /* 0x108fe400078e0a03 */
[----:B----4-:R-:W-:-:S03]  /*0220*/  IMAD.IADD R6, R6, 0x1, -R3 ;  /* 0x0000000106067824 */ /* 0x010fc600078e0a03 */
[----:B------:R-:W-:Y:S02]  /*0230*/  IADD3 R11, PT, PT, -R21, R4, RZ ;  /* 0x00000004150b7210 */ /* 0x000fe40007ffe1ff */
[C---:B------:R-:W-:Y:S02]  /*0240*/  @!P1 VIMNMX.U32 R21, PT, PT, R20.reuse, R5, PT ;  /* 0x0000000514159248 */ /* 0x040fe40003fe0000 */
[----:B------:R-:W-:Y:S02]  /*0250*/  SEL R4, R20, R11, !P1 ;  /* 0x0000000b14047207 */ /* 0x000fe40004800000 */
[----:B------:R-:W-:Y:S01]  /*0260*/  VIADDMNMX.U32 R18, R7, -R6, R9, PT ;  /* 0x8000000607127246 */ /* 0x000fe20003800009 */
[----:B------:R-:W-:Y:S01]  /*0270*/  IMAD.IADD R21, R21, 0x1, -R6 ;  /* 0x0000000115157824 */ /* 0x000fe200078e0a06 */
[----:B------:R-:W-:Y:S01]  /*0280*/  VIMNMX.U32 R19, PT, PT, R9, R4, PT ;  /* 0x0000000409137248 */ /* 0x000fe20003fe0000 */
[----:B------:R-:W-:Y:S06]  /*0290*/  BRA.U !UP0, `(.L_x_48) ;  /* 0x0000000108707547 */ /* 0x000fec000b800000 */
[----:B------:R-:W0:Y:S01]  /*02a0*/  LDC.64 R16, c[0x0][0x388] ;  /* 0x0000e200ff107b82 */ /* 0x000e220000000a00 */
[----:B------:R-:W-:-:S13]  /*02b0*/  ISETP.GE.AND P0, PT, R0, R21, PT ;  /* 0x000000150000720c */ /* 0x000fda0003f06270 */
[----:B------:R-:W-:-:S04]  /*02c0*/  @!P0 IADD3 R23, P1, P2, R6, R3, R0 ;  /* 0x0000000306178210 */ /* 0x000fc80007a3e000 */
[----:B------:R-:W-:-:S05]  /*02d0*/  @!P0 IADD3.X R4, PT, PT, RZ, RZ, RZ, P1, P2 ;  /* 0x000000ffff048210 */ /* 0x000fca0000fe44ff */
        /* <DEDUP_REMOVED lines=9> */
[----:B------:R-:W-:-:S02]  /*0370*/  @P0 IADD3 R20, P1, P2, R18, R3, R20 ;  /* 0x0000000312140210 */ /* 0x000fc40007a3e014 */
[----:B------:R-:W-:-:S04]  /*0380*/  @P0 IADD3 R3, PT, PT, -R21, R0, RZ ;  /* 0x0000000015030210 */ /* 0x000fc80007ffe1ff */
[----:B------:R-:W-:Y:S02]  /*0390*/  @P0 IADD3 R25, P3, PT, R3, R20, RZ ;  /* 0x0000001403190210 */ /* 0x000fe40007f7e0ff */
[----:B------:R-:W-:-:S03]  /*03a0*/  @P0 IADD3.X R20, PT, PT, RZ, RZ, RZ, P1, P2 ;  /* 0x000000ffff140210 */ /* 0x000fc60000fe44ff */
[----:B------:R-:W-:Y:S01]  /*03b0*/  @P0 IMAD.WIDE.U32 R16, R25, 0x30, R16 ;  /* 0x0000003019100825 */ /* 0x000fe200078e0010 */
[----:B------:R-:W-:-:S05]  /*03c0*/  @P0 LEA.HI.X.SX32 R3, R3, R20, 0x1, P3 ;  /* 0x0000001403030211 */ /* 0x000fca00018f0eff */
        /* <DEDUP_REMOVED lines=9> */
.L_x_48:
        /* <DEDUP_REMOVED lines=13> */
[----:B------:R-:W-:Y:S01]  /*0530*/  @P0 IADD3 R20, P1, P2, R18, R3, R20 ;  /* 0x0000000312140210 */ /* 0x000fe20007a3e014 */
[----:B------:R-:W-:-:S05]  /*0540*/  @P0 IMAD.IADD R3, R0, 0x1, -R21 ;  /* 0x0000000100030824 */ /* 0x000fca00078e0a15 */
        /* <DEDUP_REMOVED lines=12> */
.L_x_49:
[----:B01----:R-:W0:Y:S01]  /*0610*/  S2R R16, SR_CgaCtaId ;  /* 0x0000000000107919 */ /* 0x003e220000008800 */
[----:B------:R-:W-:Y:S02]  /*0620*/  MOV R3, 0x400 ;  /* 0x0000040000037802 */ /* 0x000fe40000000f00 */
[----:B------:R-:W-:Y:S02]  /*0630*/  IADD3 R19, PT, PT, -R18, R19, RZ ;  /* 0x0000001312137210 */ /* 0x000fe40007ffe1ff */
        /* <DEDUP_REMOVED lines=18> */
.L_x_52:
[----:B------:R-:W-:-:S04]  /*0760*/  IADD3 R4, PT, PT, R9, -R20, RZ ;  /* 0x8000001409047210 */ /* 0x000fc80007ffe0ff */
[----:B------:R-:W-:-:S04]  /*0770*/  LEA.HI R5, R4, R4, RZ, 0x1 ;  /* 0x0000000404057211 */ /* 0x000fc800078f08ff */
[----:B------:R-:W-:-:S04]  /*0780*/  LEA.HI.SX32 R8, R5, R20, 0x1f ;  /* 0x0000001405087211 */ /* 0x000fc800078ffaff */
[----:B------:R-:W-:-:S05]  /*0790*/  LOP3.LUT R4, RZ, R8, RZ, 0x33, !PT ;  /* 0x00000008ff047212 */ /* 0x000fca00078e33ff */
        /* <DEDUP_REMOVED lines=10> */
.L_x_51:
[----:B------:R-:W-:Y:S05]  /*0840*/  BSYNC.RECONVERGENT B0 ;  /* 0x0000000000007941 */ /* 0x000fea0003800200 */
.L_x_50:
        /* <DEDUP_REMOVED lines=9> */
[----:B0-----:R-:W3:Y:S04]  /*08e0*/  LDS.128 R16, [R28+0x20] ;  /* 0x000020001c107984 */ /* 0x001ee80000000c00 */
[----:B------:R4:W0:Y:S01]  /*08f0*/  LDS.128 R24, [R28] ;  /* 0x000000001c187984 */ /* 0x0008220000000c00 */
[----:B---3--:R-:W-:-:S06]  /*0900*/  DSETP.GEU.AND P0, PT, R18, R14, PT ;  /* 0x0000000e1200722a */ /* 0x008fcc0003f0e000 */
[----:B------:R-:W-:Y:S02]  /*0910*/  ISETP.GE.OR P0, PT, R20, R21, !P0 ;  /* 0x000000151400720c */ /* 0x000fe40004706670 */
[----:B------:R4:W3:Y:S11]  /*0920*/  LDS.128 R20, [R28+0x10] ;  /* 0x000010001c147984 */ /* 0x0008f60000000c00 */
[----:B0---4-:R-:W-:Y:S05]  /*0930*/  @P0 BRA `(.L_x_55) ;  /* 0x0000000000300947 */ /* 0x011fea0003800000 */
.L_x_54:
[----:B-1----:R-:W-:Y:S01]  /*0940*/  IMAD.MOV.U32 R24, RZ, RZ, R4 ;  /* 0x000000ffff187224 */ /* 0x002fe200078e0004 */
[----:B------:R-:W-:Y:S01]  /*0950*/  MOV R26, R6 ;  /* 0x00000006001a7202 */ /* 0x000fe20000000f00 */
[----:B------:R-:W-:Y:S01]  /*0960*/  IMAD.MOV.U32 R25, RZ, RZ, R5 ;  /* 0x000000ffff197224 */ /* 0x000fe200078e0005 */
[----:B--23--:R-:W-:Y:S01]  /*0970*/  MOV R23, R11 ;  /* 0x0000000b00177202 */ /* 0x00cfe20000000f00 */
[----:B------:R-:W-:Y:S02]  /*0980*/  IMAD.MOV.U32 R27, RZ, RZ, R7 ;  /* 0x000000ffff1b7224 */ /* 0x000fe400078e0007 */
[----:B------:R-:W-:Y:S02]  /*0990*/  IMAD.MOV.U32 R20, RZ, RZ, R8 ;  /* 0x000000ffff147224 */ /* 0x000fe400078e0008 */
[----:B------:R-:W-:Y:S02]  /*09a0*/  IMAD.MOV.U32 R21, RZ, RZ, R9 ;  /* 0x000000ffff157224 */ /* 0x000fe400078e0009 */
[----:B------:R-:W-:-:S02]  /*09b0*/  IMAD.MOV.U32 R22, RZ, RZ, R10 ;  /* 0x000000ffff167224 */ /* 0x000fc400078e000a */
[----:B------:R-:W-:Y:S02]  /*09c0*/  IMAD.MOV.U32 R16, RZ, RZ, R12 ;  /* 0x000000ffff107224 */ /* 0x000fe400078e000c */
[----:B------:R-:W-:Y:S02]  /*09d0*/  IMAD.MOV.U32 R17, RZ, RZ, R13 ;  /* 0x000000ffff117224 */ /* 0x000fe400078e000d */
[----:B0-----:R-:W-:Y:S02]  /*09e0*/  IMAD.MOV.U32 R18, RZ, RZ, R14 ;  /* 0x000000ffff127224 */ /* 0x001fe400078e000e */
[----:B------:R-:W-:-:S07]  /*09f0*/  IMAD.MOV.U32 R19, RZ, RZ, R15 ;  /* 0x000000ffff137224 */ /* 0x000fce00078e000f */
.L_x_55:
[----:B------:R-:W-:Y:S05]  /*0a00*/  BSYNC.RECONVERGENT B0 ;  /* 0x0000000000007941 */ /* 0x000fea0003800200 */
.L_x_53:
[----:B------:R-:W-:Y:S01]  /*0a10*/  BAR.SYNC.DEFER_BLOCKING 0x0 ;  /* 0x0000000000007b1d */ /* 0x000fe20000010000 */
[----:B-1----:R-:W-:-:S05]  /*0a20*/  SHF.L.U32 R5, R2, 0x8, RZ ;  /* 0x0000000802057819 */ /* 0x002fca00000006ff */
[----:B------:R-:W-:Y:S05]  /*0a30*/  BRA.U !UP0, `(.L_x_56) ;  /* 0x0000000108607547 */ /* 0x000fea000b800000 */
[----:B------:R-:W0:Y:S01]  /*0a40*/  S2R R7, SR_LANEID ;  /* 0x0000000000077919 */ /* 0x000e220000000000 */
[----:B------:R-:W-:Y:S02]  /*0a50*/  LOP3.LUT R2, R0, 0x3e0, RZ, 0xc0, !PT ;  /* 0x000003e000027812 */ /* 0x000fe400078ec0ff */
[----:B------:R-:W-:-:S05]  /*0a60*/  IADD3 R5, P0, PT, R5, R0, RZ ;  /* 0x0000000005057210 */ /* 0x000fca0007f1e0ff */
[----:B------:R-:W-:Y:S02]  /*0a70*/  IMAD.X R0, RZ, RZ, RZ, P0 ;  /* 0x000000ffff007224 */ /* 0x000fe400000e06ff */
[----:B0-----:R-:W-:-:S04]  /*0a80*/  IMAD.IADD R2, R2, 0x1, R7 ;  /* 0x0000000102027824 */ /* 0x001fc800078e0207 */
[----:B------:R-:W-:Y:S02]  /*0a90*/  IMAD R7, R2, 0x30, R3 ;  /* 0x0000003002077824 */ /* 0x000fe400078e0203 */
[----:B------:R-:W0:Y:S03]  /*0aa0*/  LDC.64 R2, c[0x0][0x3a0] ;  /* 0x0000e800ff027b82 */ /* 0x000e260000000a00 */
[----:B------:R-:W-:Y:S04]  /*0ab0*/  STS.128 [R7], R24 ;  /* 0x0000001807007388 */ /* 0x000fe80000000c00 */
[----:B---3--:R-:W-:Y:S04]  /*0ac0*/  STS.128 [R7+0x10], R20 ;  /* 0x0000101407007388 */ /* 0x008fe80000000c00 */
[----:B------:R-:W-:Y:S01]  /*0ad0*/  STS.128 [R7+0x20], R16 ;  /* 0x0000201007007388 */ /* 0x000fe20000000c00 */
[----:B------:R-:W-:-:S03]  /*0ae0*/  NOP ;  /* 0x0000000000007918 */ /* 0x000fc60000000000 */
[----:B------:R-:W1:Y:S04]  /*0af0*/  LDS.128 R28, [R7] ;  /* 0x00000000071c7984 */ /* 0x000e680000000c00 */
[----:B------:R-:W3:Y:S01]  /*0b00*/  LDS.128 R12, [R7+0x10] ;  /* 0x00001000070c7984 */ /* 0x000ee20000000c00 */
[----:B0-----:R-:W-:-:S03]  /*0b10*/  IMAD.WIDE.U32 R2, R5, 0x30, R2 ;  /* 0x0000003005027825 */ /* 0x001fc600078e0002 */
[----:B--2---:R-:W0:Y:S01]  /*0b20*/  LDS.128 R8, [R7+0x20] ;  /* 0x0000200007087984 */ /* 0x004e220000000c00 */
[----:B------:R-:W-:-:S04]  /*0b30*/  IMAD R5, R0, 0x30, RZ ;  /* 0x0000003000057824 */ /* 0x000fc800078e02ff */
[----:B------:R-:W-:-:S05]  /*0b40*/  IMAD.IADD R3, R3, 0x1, R5 ;  /* 0x0000000103037824 */ /* 0x000fca00078e0205 */
[----:B-1----:R-:W-:Y:S04]  /*0b50*/  STG.E.64 desc[UR6][R2.64], R28 ;  /* 0x0000001c02007986 */ /* 0x002fe8000c101b06 */
[----:B------:R-:W-:Y:S04]  /*0b60*/  STG.E.64 desc[UR6][R2.64+0x8], R30 ;  /* 0x0000081e02007986 */ /* 0x000fe8000c101b06 */
[----:B---3--:R-:W-:Y:S04]  /*0b70*/  STG.E.64 desc[UR6][R2.64+0x10], R12 ;  /* 0x0000100c02007986 */ /* 0x008fe8000c101b06 */
[----:B------:R-:W-:Y:S04]  /*0b80*/  STG.E.64 desc[UR6][R2.64+0x18], R14 ;  /* 0x0000180e02007986 */ /* 0x000fe8000c101b06 */
[----:B0-----:R-:W-:Y:S04]  /*0b90*/  STG.E.64 desc[UR6][R2.64+0x20], R8 ;  /* 0x0000200802007986 */ /* 0x001fe8000c101b06 */
[----:B------:R-:W-:Y:S01]  /*0ba0*/  STG.E.64 desc[UR6][R2.64+0x28], R10 ;  /* 0x0000280a02007986 */ /* 0x000fe2000c101b06 */
[----:B------:R-:W-:Y:S05]  /*0bb0*/  EXIT ;  /* 0x000000000000794d */ /* 0x000fea0003800000 */
.L_x_56:
[----:B------:R-:W0:Y:S01]  /*0bc0*/  S2R R2, SR_LANEID ;  /* 0x0000000000027919 */ /* 0x000e220000000000 */
[----:B------:R-:W-:Y:S02]  /*0bd0*/  LOP3.LUT R7, R0, 0x3e0, RZ, 0xc0, !PT ;  /* 0x000003e000077812 */ /* 0x000fe400078ec0ff */
[----:B------:R-:W-:-:S05]  /*0be0*/  IADD3 R5, P0, PT, R5, R0, RZ ;  /* 0x0000000005057210 */ /* 0x000fca0007f1e0ff */
[----:B------:R-:W-:Y:S01]  /*0bf0*/  IMAD.X R0, RZ, RZ, RZ, P0 ;  /* 0x000000ffff007224 */ /* 0x000fe200000e06ff */
[----:B0-----:R-:W-:-:S05]  /*0c00*/  IADD3 R2, PT, PT, R7, R2, RZ ;  /* 0x0000000207027210 */ /* 0x001fca0007ffe0ff */
        /* <DEDUP_REMOVED lines=19> */
.L_x_47:
        /* <DEDUP_REMOVED lines=10> */
[----:B------:R-:W-:Y:S01]  /*0de0*/  BSSY.RECONVERGENT B0, `(.L_x_57) ;  /* 0x0000055000007945 */ /* 0x000fe20003800200 */
[C---:B------:R-:W-:Y:S01]  /*0df0*/  IADD3 R7, PT, PT, -R23.reuse, R2, RZ ;  /* 0x0000000217077210 */ /* 0x040fe20007ffe1ff */
[----:B------:R-:W-:Y:S01]  /*0e00*/  IMAD.SHL.U32 R23, R23, 0x100, RZ ;  /* 0x0000010017177824 */ /* 0x000fe200078e00ff */
[----:B------:R-:W-:Y:S01]  /*0e10*/  ISETP.NE.AND P1, PT, R3, -0x1, PT ;  /* 0xffffffff0300780c */ /* 0x000fe20003f25270 */
[----:B------:R-:W-:Y:S01]  /*0e20*/  UISETP.NE.AND UP0, UPT, UR4, URZ, UPT ;  /* 0x000000ff0400728c */ /* 0x000fe2000bf05270 */
[----:B------:R-:W-:Y:S01]  /*0e30*/  LOP3.LUT R3, R20, 0xffffff00, RZ, 0xc0, !PT ;  /* 0xffffff0014037812 */ /* 0x000fe200078ec0ff */
[----:B------:R-:W-:Y:S01]  /*0e40*/  IMAD.SHL.U32 R7, R7, 0x100, RZ ;  /* 0x0000010007077824 */ /* 0x000fe200078e00ff */
[----:B------:R-:W-:Y:S01]  /*0e50*/  ACQBULK ;  /* 0x000000000000782e */ /* 0x000fe20000000000 */
[----:B--2---:R-:W-:-:S02]  /*0e60*/  IMAD.IADD R10, R10, 0x1, -R23 ;  /* 0x000000010a0a7824 */ /* 0x004fc400078e0a17 */
[C---:B0-----:R-:W-:Y:S01]  /*0e70*/  VIADD R4, R7.reuse, 0xff ;  /* 0x000000ff07047836 */ /* 0x041fe20000000000 */
[----:B------:R-:W-:-:S13]  /*0e80*/  ISETP.NE.AND P0, PT, R7, -0x100, PT ;  /* 0xffffff000700780c */ /* 0x000fda0003f05270 */
[----:B------:R-:W-:Y:S01]  /*0e90*/  @P0 VIADD R4, R7, 0x100 ;  /* 0x0000010007040836 */ /* 0x000fe20000000000 */
[----:B---3--:R-:W-:Y:S02]  /*0ea0*/  IADD3 R21, PT, PT, -R23, R8, RZ ;  /* 0x0000000817157210 */ /* 0x008fe40007ffe1ff */
[----:B------:R-:W-:Y:S02]  /*0eb0*/  VIMNMX.U32 R8, PT, PT, R3, R10, !PT ;  /* 0x0000000a03087248 */ /* 0x000fe40007fe0000 */
[----:B----4-:R-:W-:Y:S01]  /*0ec0*/  IADD3 R6, PT, PT, -R23, R6, RZ ;  /* 0x0000000617067210 */ /* 0x010fe20007ffe1ff */
[----:B------:R-:W-:Y:S01]  /*0ed0*/  IMAD.IADD R4, R4, 0x1, -R21 ;  /* 0x0000000104047824 */ /* 0x000fe200078e0a15 */
[----:B------:R-:W-:Y:S01]  /*0ee0*/  @!P1 VIMNMX.U32 R21, PT, PT, R3, R10, PT ;  /* 0x0000000a03159248 */ /* 0x000fe20003fe0000 */
[----:B------:R-:W-:-:S03]  /*0ef0*/  IMAD.IADD R5, R8, 0x1, -R3 ;  /* 0x0000000108057824 */ /* 0x000fc600078e0a03 */
[----:B------:R-:W-:Y:S01]  /*0f00*/  SEL R4, R3, R4, !P1 ;  /* 0x0000000403047207 */ /* 0x000fe20004800000 */
[----:B------:R-:W-:Y:S01]  /*0f10*/  IMAD.IADD R21, R21, 0x1, -R6 ;  /* 0x0000000115157824 */ /* 0x000fe200078e0a06 */
[----:B------:R-:W-:Y:S02]  /*0f20*/  VIADDMNMX.U32 R22, R7, -R6, R5, PT ;  /* 0x8000000607167246 */ /* 0x000fe40003800005 */
[----:B------:R-:W-:-:S05]  /*0f30*/  VIMNMX.U32 R5, PT, PT, R5, R4, PT ;  /* 0x0000000405057248 */ /* 0x000fca0003fe0000 */
[----:B------:R-:W-:Y:S01]  /*0f40*/  IMAD.IADD R20, R5, 0x1, -R22 ;  /* 0x0000000105147824 */ /* 0x000fe200078e0a16 */
[----:B------:R-:W-:Y:S06]  /*0f50*/  BRA.U !UP0, `(.L_x_58) ;  /* 0x00000001087c7547 */ /* 0x000fec000b800000 */
[----:B------:R-:W-:-:S04]  /*0f60*/  IADD3 R29, PT, PT, R21, R20, RZ ;  /* 0x00000014151d7210 */ /* 0x000fc80007ffe0ff */
[----:B------:R-:W-:-:S13]  /*0f70*/  ISETP.GE.AND P0, PT, R0, R29, PT ;  /* 0x0000001d0000720c */ /* 0x000fda0003f06270 */
[----:B------:R-:W-:Y:S05]  /*0f80*/  @P0 BRA `(.L_x_59) ;  /* 0x0000000000e80947 */ /* 0x000fea0003800000 */
        /* <DEDUP_REMOVED lines=28> */
.L_x_58:
        /* <DEDUP_REMOVED lines=30> */
.L_x_59:
[----:B------:R-:W-:Y:S05]  /*1330*/  BSYNC.RECONVERGENT B0 ;  /* 0x0000000000007941 */ /* 0x000fea0003800200 */
.L_x_57:
        /* <DEDUP_REMOVED lines=11> */
[----:B------:R-:W-:Y:S02]  /*13f0*/  ISETP.GE.AND P0, PT, R16, R20, PT ;  /* 0x000000141000720c */ /* 0x000fe40003f06270 */
[-C--:B------:R-:W-:Y:S02]  /*1400*/  IADD3 R20, PT, PT, -R20, R16.reuse, RZ ;  /* 0x0000001014147210 */ /* 0x080fe40007ffe1ff */
[----:B0-----:R-:W-:Y:S02]  /*1410*/  VIMNMX R5, PT, PT, R21, R16, PT ;  /* 0x0000001015057248 */ /* 0x001fe40003fe0100 */
[----:B------:R-:W-:-:S04]  /*1420*/  SEL R20, R20, RZ, P0 ;  /* 0x000000ff14147207 */ /* 0x000fc80000000000 */
[----:B------:R-:W-:-:S13]  /*1430*/  ISETP.GE.AND P0, PT, R20, R5, PT ;  /* 0x000000051400720c */ /* 0x000fda0003f06270 */
[----:B-1----:R-:W-:Y:S05]  /*1440*/  @P0 BRA `(.L_x_61) ;  /* 0x0000000000400947 */ /* 0x002fea0003800000 */
[----:B------:R-:W-:Y:S02]  /*1450*/  IMAD.MOV.U32 R9, RZ, RZ, R5 ;  /* 0x000000ffff097224 */ /* 0x000fe400078e0005 */
[----:B------:R-:W-:-:S07]  /*1460*/  IMAD.IADD R11, R21, 0x1, R16 ;  /* 0x00000001150b7824 */ /* 0x000fce00078e0210 */
.L_x_62:
[----:B------:R-:W-:-:S05]  /*1470*/  IMAD.IADD R4, R9, 0x1, -R20 ;  /* 0x0000000109047824 */ /* 0x000fca00078e0a14 */
[----:B------:R-:W-:-:S04]  /*1480*/  LEA.HI R5, R4, R4, RZ, 0x1 ;  /* 0x0000000404057211 */ /* 0x000fc800078f08ff */
[----:B------:R-:W-:-:S04]  /*1490*/  LEA.HI.SX32 R8, R5, R20, 0x1f ;  /* 0x0000001405087211 */ /* 0x000fc800078ffaff */
[----:B------:R-:W-:-:S04]  /*14a0*/  LOP3.LUT R4, RZ, R8, RZ, 0x33, !PT ;  /* 0x00000008ff047212 */ /* 0x000fc800078e33ff */
[----:B------:R-:W-:Y:S01]  /*14b0*/  IADD3 R6, PT, PT, R11, R4, RZ ;  /* 0x000000040b067210 */ /* 0x000fe20007ffe0ff */
[----:B------:R-:W-:-:S04]  /*14c0*/  IMAD R4, R8, 0x30, R3 ;  /* 0x0000003008047824 */ /* 0x000fc800078e0203 */
[----:B------:R-:W-:Y:S02]  /*14d0*/  IMAD R6, R6, 0x30, R3 ;  /* 0x0000003006067824 */ /* 0x000fe400078e0203 */
[----:B------:R-:W-:Y:S04]  /*14e0*/  LDS.64 R4, [R4+0x28] ;  /* 0x0000280004047984 */ /* 0x000fe80000000a00 */
[----:B------:R-:W0:Y:S02]  /*14f0*/  LDS.64 R6, [R6+0x28] ;  /* 0x0000280006067984 */ /* 0x000e240000000a00 */
[----:B0-----:R-:W-:-:S06]  /*1500*/  DSETP.GEU.AND P0, PT, R6, R4, PT ;  /* 0x000000040600722a */ /* 0x001fcc0003f0e000 */
[----:B------:R-:W-:-:S08]  /*1510*/  SEL R9, R9, R8, P0 ;  /* 0x0000000809097207 */ /* 0x000fd00000000000 */
[----:B------:R-:W-:-:S05]  /*1520*/  @P0 VIADD R20, R8, 0x1 ;  /* 0x0000000108140836 */ /* 0x000fca0000000000 */
[----:B------:R-:W-:-:S13]  /*1530*/  ISETP.GE.AND P0, PT, R20, R9, PT ;  /* 0x000000091400720c */ /* 0x000fda0003f06270 */
[----:B------:R-:W-:Y:S05]  /*1540*/  @!P0 BRA `(.L_x_62) ;  /* 0xfffffffc00c88947 */ /* 0x000fea000383ffff */
.L_x_61:
[----:B------:R-:W-:Y:S05]  /*1550*/  BSYNC.RECONVERGENT B0 ;  /* 0x0000000000007941 */ /* 0x000fea0003800200 */
.L_x_60:
        /* <DEDUP_REMOVED lines=15> */
.L_x_64:
[----:B-1----:R-:W-:Y:S01]  /*1650*/  IMAD.MOV.U32 R24, RZ, RZ, R4 ;  /* 0x000000ffff187224 */ /* 0x002fe200078e0004 */
[----:B------:R-:W-:Y:S01]  /*1660*/  MOV R26, R6 ;  /* 0x00000006001a7202 */ /* 0x000fe20000000f00 */
[----:B------:R-:W-:Y:S01]  /*1670*/  IMAD.MOV.U32 R25, RZ, RZ, R5 ;  /* 0x000000ffff197224 */ /* 0x000fe200078e0005 */
[----:B--23--:R-:W-:Y:S01]  /*1680*/  MOV R22, R10 ;  /* 0x0000000a00167202 */ /* 0x00cfe20000000f00 */
[----:B------:R-:W-:Y:S01]  /*1690*/  IMAD.MOV.U32 R27, RZ, RZ, R7 ;  /* 0x000000ffff1b7224 */ /* 0x000fe200078e0007 */
[----:B------:R-:W-:Y:S01]  /*16a0*/  MOV R18, R14 ;  /* 0x0000000e00127202 */ /* 0x000fe20000000f00 */
[----:B------:R-:W-:Y:S02]  /*16b0*/  IMAD.MOV.U32 R20, RZ, RZ, R8 ;  /* 0x000000ffff147224 */ /* 0x000fe400078e0008 */
[----:B------:R-:W-:Y:S02]  /*16c0*/  IMAD.MOV.U32 R21, RZ, RZ, R9 ;  /* 0x000000ffff157224 */ /* 0x000fe400078e0009 */
[----:B------:R-:W-:-:S02]  /*16d0*/  IMAD.MOV.U32 R23, RZ, RZ, R11 ;  /* 0x000000ffff177224 */ /* 0x000fc400078e000b */
[----:B------:R-:W-:Y:S02]  /*16e0*/  IMAD.MOV.U32 R16, RZ, RZ, R12 ;  /* 0x000000ffff107224 */ /* 0x000fe400078e000c */
[----:B0-----:R-:W-:Y:S02]  /*16f0*/  IMAD.MOV.U32 R17, RZ, RZ, R13 ;  /* 0x000000ffff117224 */ /* 0x001fe400078e000d */
[----:B------:R-:W-:-:S07]  /*1700*/  IMAD.MOV.U32 R19, RZ, RZ, R15 ;  /* 0x000000ffff137224 */ /* 0x000fce00078e000f */
.L_x_65:
[----:B------:R-:W-:Y:S05]  /*1710*/  BSYNC.RECONVERGENT B0 ;  /* 0x0000000000007941 */ /* 0x000fea0003800200 */
.L_x_63:
[----:B------:R-:W-:Y:S01]  /*1720*/  BAR.SYNC.DEFER_BLOCKING 0x0 ;  /* 0x0000000000007b1d */ /* 0x000fe20000010000 */
[----:B------:R-:W-:-:S05]  /*1730*/  IMAD.SHL.U32 R2, R2, 0x100, RZ ;  /* 0x0000010002027824 */ /* 0x000fca00078e00ff */
[----:B------:R-:W-:Y:S05]  /*1740*/  BRA.U !UP0, `(.L_x_66) ;  /* 0x0000000108807547 */ /* 0x000fea000b800000 */
[----:B-1----:R-:W0:Y:S01]  /*1750*/  S2R R5, SR_LANEID ;  /* 0x0000000000057919 */ /* 0x002e220000000000 */
[C---:B------:R-:W-:Y:S01]  /*1760*/  LOP3.LUT R28, R0.reuse, 0x3e0, RZ, 0xc0, !PT ;  /* 0x000003e0001c7812 */ /* 0x040fe200078ec0ff */
[----:B------:R-:W1:Y:S01]  /*1770*/  LDC.64 R30, c[0x0][0x3a0] ;  /* 0x0000e800ff1e7b82 */ /* 0x000e620000000a00 */
[----:B------:R-:W-:-:S03]  /*1780*/  ISETP.NE.AND P0, PT, R0, RZ, PT ;  /* 0x000000ff0000720c */ /* 0x000fc60003f05270 */
[----:B0-----:R-:W-:-:S04]  /*1790*/  IMAD.IADD R4, R28, 0x1, R5 ;  /* 0x000000011c047824 */ /* 0x001fc800078e0205 */
[----:B------:R-:W-:-:S05]  /*17a0*/  IMAD R33, R4, 0x30, R3 ;  /* 0x0000003004217824 */ /* 0x000fca00078e0203 */
[----:B------:R0:W-:Y:S04]  /*17b0*/  STS.128 [R33], R24 ;  /* 0x0000001821007388 */ /* 0x0001e80000000c00 */
[----:B---3--:R-:W-:Y:S04]  /*17c0*/  STS.128 [R33+0x10], R20 ;  /* 0x0000101421007388 */ /* 0x008fe80000000c00 */
[----:B------:R3:W-:Y:S01]  /*17d0*/  STS.128 [R33+0x20], R16 ;  /* 0x0000201021007388 */ /* 0x0007e20000000c00 */
[----:B------:R-:W-:-:S03]  /*17e0*/  NOP ;  /* 0x0000000000007918 */ /* 0x000fc60000000000 */
[----:B------:R-:W-:Y:S01]  /*17f0*/  LDS.128 R4, [R33] ;  /* 0x0000000021047984 */ /* 0x000fe20000000c00 */
[----:B0-----:R-:W-:-:S03]  /*1800*/  LOP3.LUT R25, R0, 0x1f, RZ, 0xc0, !PT ;  /* 0x0000001f00197812 */ /* 0x001fc600078ec0ff */
[----:B--2---:R-:W-:Y:S01]  /*1810*/  LDS.128 R8, [R33+0x10] ;  /* 0x0000100021087984 */ /* 0x004fe20000000c00 */
[----:B------:R-:W-:-:S03]  /*1820*/  IADD3 R25, PT, PT, R28, R25, RZ ;  /* 0x000000191c197210 */ /* 0x000fc60007ffe0ff */
[----:B------:R-:W-:Y:S04]  /*1830*/  LDS.128 R12, [R33+0x20] ;  /* 0x00002000210c7984 */ /* 0x000fe80000000c00 */
[----:B------:R-:W-:Y:S01]  /*1840*/  @!P0 STS [R3+0x3000], R29 ;  /* 0x0030001d03008388 */ /* 0x000fe20000000800 */
[----:B------:R-:W-:Y:S01]  /*1850*/  BAR.SYNC.DEFER_BLOCKING 0x0 ;  /* 0x0000000000007b1d */ /* 0x000fe20000010000 */
[----:B---3--:R-:W-:-:S05]  /*1860*/  IADD3 R17, P0, PT, R2, R25, RZ ;  /* 0x0000001902117210 */ /* 0x008fca0007f1e0ff */
[----:B------:R-:W-:Y:S02]  /*1870*/  IMAD.X R0, RZ, RZ, RZ, P0 ;  /* 0x000000ffff007224 */ /* 0x000fe400000e06ff */
[----:B-1----:R-:W-:-:S04]  /*1880*/  IMAD.WIDE.U32 R16, R17, 0x30, R30 ;  /* 0x0000003011107825 */ /* 0x002fc800078e001e */
[----:B------:R-:W-:-:S04]  /*1890*/  IMAD R19, R0, 0x30, RZ ;  /* 0x0000003000137824 */ /* 0x000fc800078e02ff */
        /* <DEDUP_REMOVED lines=11> */
.L_x_66:
        /* <DEDUP_REMOVED lines=32> */
.L_x_67:
        /* <DEDUP_REMOVED lines=11> */
.L_x_147:


//--------------------- .text._ZN3cub18CUB_300001_SM_10006detail10merge_sort30DeviceMergeSortPartitionKernelIP4PolyjN4cuda3std3__44lessIS4_EES4_EEvbT_PT2_T0_SE_PSE_T1_SE_i --------------------------
	.section	.text._ZN3cub18CUB_300001_SM_10006detail10merge_sort30DeviceMergeSortPartitionKernelIP4PolyjN4cuda3std3__44lessIS4_EES4_EEvbT_PT2_T0_SE_PSE_T1_SE_i,"ax",@progbits
	.align	128
        .global         _ZN3cub18CUB_300001_SM_10006detail10merge_sort30DeviceMergeSortPartitionKernelIP4PolyjN4cuda3std3__44lessIS4_EES4_EEvbT_PT2_T0_SE_PSE_T1_SE_i
        .type           _ZN3cub18CUB_300001_SM_10006detail10merge_sort30DeviceMergeSortPartitionKernelIP4PolyjN4cuda3std3__44lessIS4_EES4_EEvbT_PT2_T0_SE_PSE_T1_SE_i,@function
        .size           _ZN3cub18CUB_300001_SM_10006detail10merge_sort30DeviceMergeSortPartitionKernelIP4PolyjN4cuda3std3__44lessIS4_EES4_EEvbT_PT2_T0_SE_PSE_T1_SE_i,(.L_x_148 - _ZN3cub18CUB_300001_SM_10006detail10merge_sort30DeviceMergeSortPartitionKernelIP4PolyjN4cuda3std3__44lessIS4_EES4_EEvbT_PT2_T0_SE_PSE_T1_SE_i)
        .other          _ZN3cub18CUB_300001_SM_10006detail10merge_sort30DeviceMergeSortPartitionKernelIP4PolyjN4cuda3std3__44lessIS4_EES4_EEvbT_PT2_T0_SE_PSE_T1_SE_i,@"STO_CUDA_ENTRY STV_DEFAULT"
_ZN3cub18CUB_300001_SM_10006detail10merge_sort30DeviceMergeSortPartitionKernelIP4PolyjN4cuda3std3__44lessIS4_EES4_EEvbT_PT2_T0_SE_PSE_T1_SE_i:
.text._ZN3cub18CUB_300001_SM_10006detail10merge_sort30DeviceMergeSortPartitionKernelIP4PolyjN4cuda3std3__44lessIS4_EES4_EEvbT_PT2_T0_SE_PSE_T1_SE_i:
[----:B------:R-:W-:Y:S01]  /*0000*/  LDC R1, c[0x0][0x37c] ;  /* 0x0000df00ff017b82 */ /* 0x000fe20000000800 */
[----:B------:R-:W0:Y:S01]  /*0010*/  S2R R0, SR_CTAID.X ;  /* 0x0000000000007919 */ /* 0x000e220000002500 */
[----:B------:R-:W0:Y:S01]  /*0020*/  LDCU UR4, c[0x0][0x360] ;  /* 0x00006c00ff0477ac */ /* 0x000e220008000800 */
[----:B------:R-:W0:Y:S01]  /*0030*/  S2R R3, SR_TID.X ;  /* 0x0000000000037919 */ /* 0x000e220000002100 */
[----:B------:R-:W1:Y:S01]  /*0040*/  LDCU UR6, c[0x0][0x39c] ;  /* 0x00007380ff0677ac */ /* 0x000e620008000800 */
[----:B0-----:R-:W-:-:S05]  /*0050*/  IMAD R0, R0, UR4, R3 ;  /* 0x0000000400007c24 */ /* 0x001fca000f8e0203 */
[----:B-1----:R-:W-:-:S13]  /*0060*/  ISETP.GE.U32.AND P0, PT, R0, UR6, PT ;  /* 0x0000000600007c0c */ /* 0x002fda000bf06070 */
[----:B------:R-:W-:Y:S05]  /*0070*/  @P0 EXIT ;  /* 0x000000000000094d */ /* 0x000fea0003800000 */
[----:B------:R-:W0:Y:S01]  /*0080*/  LDCU UR5, c[0x0][0x3ac] ;  /* 0x00007580ff0577ac */ /* 0x000e220008000800 */
[----:B------:R-:W-:Y:S01]  /*0090*/  VIADD R2, R0, 0x1 ;  /* 0x0000000100027836 */ /* 0x000fe20000000000 */
[----:B------:R-:W-:Y:S01]  /*00a0*/  ACQBULK ;  /* 0x000000000000782e */ /* 0x000fe20000000000 */
[----:B------:R-:W1:Y:S03]  /*00b0*/  LDCU UR7, c[0x0][0x3b0] ;  /* 0x00007600ff0777ac */ /* 0x000e660008000800 */
[----:B------:R-:W-:Y:S01]  /*00c0*/  ISETP.NE.AND P0, PT, R2, UR6, PT ;  /* 0x0000000602007c0c */ /* 0x000fe2000bf05270 */
[----:B------:R-:W2:Y:S01]  /*00d0*/  LDCU UR10, c[0x0][0x398] ;  /* 0x00007300ff0a77ac */ /* 0x000ea20008000800 */
[----:B------:R-:W3:Y:S01]  /*00e0*/  LDCU.64 UR8, c[0x0][0x358] ;  /* 0x00006b00ff0877ac */ /* 0x000ee20008000a00 */
[----:B0-----:R-:W-:-:S10]  /*00f0*/  UIADD3 UR4, UPT, UPT, -UR5, URZ, URZ ;  /* 0x000000ff05047290 */ /* 0x001fd4000fffe1ff */
[----:B------:R-:W0:Y:S01]  /*0100*/  @!P0 LDC.64 R4, c[0x0][0x3a0] ;  /* 0x0000e800ff048b82 */ /* 0x000e220000000a00 */
[----:B------:R-:W-:Y:S01]  /*0110*/  LOP3.LUT R2, R0, UR4, RZ, 0xc0, !PT ;  /* 0x0000000400027c12 */ /* 0x000fe2000f8ec0ff */
[----:B------:R-:W-:-:S04]  /*0120*/  USHF.R.U32.HI UR4, URZ, 0x1, UR5 ;  /* 0x00000001ff047899 */ /* 0x000fc80008011605 */
[----:B-1----:R-:W-:Y:S01]  /*0130*/  IMAD R3, R2, UR7, RZ ;  /* 0x0000000702037c24 */ /* 0x002fe2000f8e02ff */
[----:B------:R-:W-:-:S04]  /*0140*/  UIMAD UR4, UR4, UR7, URZ ;  /* 0x00000007040472a4 */ /* 0x000fc8000f8e02ff */
[----:B------:R-:W-:-:S04]  /*0150*/  LOP3.LUT R2, RZ, R3, RZ, 0x33, !PT ;  /* 0x00000003ff027212 */ /* 0x000fc800078e33ff */
[----:B------:R-:W-:-:S04]  /*0160*/  VIMNMX.U32 R2, PT, PT, R2, UR4, PT ;  /* 0x0000000402027c48 */ /* 0x000fc8000bfe0000 */
[----:B--2---:R-:W-:Y:S01]  /*0170*/  VIADDMNMX.U32 R2, R2, R3, UR10, PT ;  /* 0x0000000a02027e46 */ /* 0x004fe2000b800003 */
[----:B0-----:R-:W-:Y:S01]  /*0180*/  @!P0 IMAD.WIDE.U32 R4, R0, 0x4, R4 ;  /* 0x0000000400048825 */ /* 0x001fe200078e0004 */
[----:B------:R-:W-:Y:S02]  /*0190*/  VIMNMX.U32 R3, PT, PT, R3, UR10, PT ;  /* 0x0000000a03037c48 */ /* 0x000fe4000bfe0000 */
[----:B------:R-:W-:Y:S02]  /*01a0*/  LOP3.LUT R6, RZ, R2, RZ, 0x33, !PT ;  /* 0x00000002ff067212 */ /* 0x000fe400078e33ff */
[----:B---3--:R0:W-:Y:S02]  /*01b0*/  @!P0 STG.E desc[UR8][R4.64], R2 ;  /* 0x0000000204008986 */ /* 0x0081e4000c101908 */
[----:B------:R-:W-:-:S04]  /*01c0*/  VIMNMX.U32 R7, PT, PT, R6, UR4, PT ;  /* 0x0000000406077c48 */ /* 0x000fc8000bfe0000 */
[----:B------:R-:W-:Y:S01]  /*01d0*/  VIADDMNMX.U32 R7, R7, R2, UR10, PT ;  /* 0x0000000a07077e46 */ /* 0x000fe2000b800002 */
[----:B------:R-:W-:Y:S06]  /*01e0*/  @!P0 EXIT ;  /* 0x000000000000894d */ /* 0x000fec0003800000 */
[----:B------:R-:W1:Y:S01]  /*01f0*/  LDCU.U8 UR6, c[0x0][0x380] ;  /* 0x00007000ff0677ac */ /* 0x000e620008000000 */
[----:B------:R-:W-:Y:S01]  /*0200*/  BSSY.RECONVERGENT B0, `(.L_x_68) ;  /* 0x0000044000007945 */ /* 0x000fe20003800200 */
[----:B------:R-:W-:-:S06]  /*0210*/  UIADD3 UR4, UPT, UPT, UR5, -0x1, URZ ;  /* 0xffffffff05047890 */ /* 0x000fcc000fffe0ff */
[----:B0-----:R-:W-:-:S05]  /*0220*/  LOP3.LUT R4, R0, UR4, RZ, 0xc0, !PT ;  /* 0x0000000400047c12 */ /* 0x001fca000f8ec0ff */
[----:B------:R-:W-:Y:S01]  /*0230*/  IMAD R4, R4, UR7, RZ ;  /* 0x0000000704047c24 */ /* 0x000fe2000f8e02ff */
[----:B-1----:R-:W-:-:S04]  /*0240*/  UPRMT UR6, UR6, 0x8880, URZ ;  /* 0x0000888006067896 */ /* 0x002fc800080000ff */
[----:B------:R-:W-:-:S03]  /*0250*/  VIADDMNMX.U32 R4, R7, -R3, R4, PT ;  /* 0x8000000307047246 */ /* 0x000fc60003800004 */
[----:B------:R-:W-:Y:S02]  /*0260*/  UMOV UR4, UR6 ;  /* 0x0000000600047c82 */ /* 0x000fe40008000000 */
[----:B------:R-:W-:-:S09]  /*0270*/  UISETP.NE.AND UP0, UPT, UR4, URZ, UPT ;  /* 0x000000ff0400728c */ /* 0x000fd2000bf05270 */
[----:B------:R-:W-:Y:S05]  /*0280*/  BRA.U !UP0, `(.L_x_69) ;  /* 0x00000001087c7547 */ /* 0x000fea000b800000 */
[----:B------:R-:W-:Y:S01]  /*0290*/  IMAD.IADD R7, R7, 0x1, -R2 ;  /* 0x0000000107077824 */ /* 0x000fe200078e0a02 */
[----:B------:R-:W-:Y:S01]  /*02a0*/  VIADDMNMX.U32 R5, R2, -R3, R4, PT ;  /* 0x8000000302057246 */ /* 0x000fe20003800004 */
[----:B------:R-:W-:Y:S03]  /*02b0*/  BSSY.RECONVERGENT B1, `(.L_x_70) ;  /* 0x000001b000017945 */ /* 0x000fe60003800200 */
[----:B------:R-:W-:-:S05]  /*02c0*/  VIMNMX.U32 R6, PT, PT, R4, R7, !PT ;  /* 0x0000000704067248 */ /* 0x000fca0007fe0000 */
[----:B------:R-:W-:-:S05]  /*02d0*/  IMAD.IADD R6, R6, 0x1, -R7 ;  /* 0x0000000106067824 */ /* 0x000fca00078e0a07 */
[----:B------:R-:W-:-:S13]  /*02e0*/  ISETP.GE.U32.AND P0, PT, R6, R5, PT ;  /* 0x000000050600720c */ /* 0x000fda0003f06070 */
[----:B------:R-:W-:Y:S05]  /*02f0*/  @P0 BRA `(.L_x_71) ;  /* 0x0000000000580947 */ /* 0x000fea0003800000 */
[----:B------:R-:W0:Y:S02]  /*0300*/  LDC.64 R8, c[0x0][0x388] ;  /* 0x0000e200ff087b82 */ /* 0x000e240000000a00 */
.L_x_72:
[----:B------:R-:W-:-:S05]  /*0310*/  IMAD.IADD R7, R5, 0x1, -R6 ;  /* 0x0000000105077824 */ /* 0x000fca00078e0a06 */
[----:B------:R-:W-:-:S04]  /*0320*/  LEA.HI R14, R7, R6, RZ, 0x1f ;  /* 0x00000006070e7211 */ /* 0x000fc800078ff8ff */
[-C--:B------:R-:W-:Y:S02]  /*0330*/  LOP3.LUT R7, RZ, R14.reuse, RZ, 0x33, !PT ;  /* 0x0000000eff077212 */ /* 0x080fe400078e33ff */
[----:B------:R-:W-:-:S03]  /*0340*/  IADD3 R13, P0, PT, R3, R14, RZ ;  /* 0x0000000e030d7210 */ /* 0x000fc60007f1e0ff */
[----:B------:R-:W-:Y:S02]  /*0350*/  IMAD.IADD R7, R4, 0x1, R7 ;  /* 0x0000000104077824 */ /* 0x000fe400078e0207 */
[----:B------:R-:W-:Y:S02]  /*0360*/  IMAD.X R10, RZ, RZ, RZ, P0 ;  /* 0x000000ffff0a7224 */ /* 0x000fe400000e06ff */
[----:B0-----:R-:W-:Y:S01]  /*0370*/  IMAD.WIDE.U32 R12, R13, 0x30, R8 ;  /* 0x000000300d0c7825 */ /* 0x001fe200078e0008 */
[----:B------:R-:W-:-:S03]  /*0380*/  IADD3 R7, P1, PT, R2, R7, RZ ;  /* 0x0000000702077210 */ /* 0x000fc60007f3e0ff */
[----:B------:R-:W-:Y:S01]  /*0390*/  IMAD R17, R10, 0x30, RZ ;  /* 0x000000300a117824 */ /* 0x000fe200078e02ff */
[----:B------:R-:W-:Y:S01]  /*03a0*/  IADD3.X R15, PT, PT, RZ, RZ, RZ, P1, !PT ;  /* 0x000000ffff0f7210 */ /* 0x000fe20000ffe4ff */
[----:B------:R-:W-:-:S04]  /*03b0*/  IMAD.WIDE.U32 R10, R7, 0x30, R8 ;  /* 0x00000030070a7825 */ /* 0x000fc800078e0008 */
[----:B------:R-:W-:Y:S02]  /*03c0*/  IMAD R15, R15, 0x30, RZ ;  /* 0x000000300f0f7824 */ /* 0x000fe400078e02ff */
[----:B------:R-:W-:Y:S02]  /*03d0*/  IMAD.IADD R13, R13, 0x1, R17 ;  /* 0x000000010d0d7824 */ /* 0x000fe400078e0211 */
[----:B------:R-:W-:-:S04]  /*03e0*/  IMAD.IADD R11, R11, 0x1, R15 ;  /* 0x000000010b0b7824 */ /* 0x000fc800078e020f */
[----:B------:R-:W2:Y:S04]  /*03f0*/  LDG.E.64 R12, desc[UR8][R12.64+0x28] ;  /* 0x000028080c0c7981 */ /* 0x000ea8000c1e1b00 */
[----:B------:R-:W2:Y:S02]  /*0400*/  LDG.E.64 R10, desc[UR8][R10.64+0x28] ;  /* 0x000028080a0a7981 */ /* 0x000ea4000c1e1b00 */
[----:B--2---:R-:W-:-:S06]  /*0410*/  DSETP.GEU.AND P0, PT, R10, R12, PT ;  /* 0x0000000c0a00722a */ /* 0x004fcc0003f0e000 */
[----:B------:R-:W-:-:S08]  /*0420*/  SEL R5, R5, R14, P0 ;  /* 0x0000000e05057207 */ /* 0x000fd00000000000 */
[----:B------:R-:W-:-:S05]  /*0430*/  @P0 VIADD R6, R14, 0x1 ;  /* 0x000000010e060836 */ /* 0x000fca0000000000 */
[----:B------:R-:W-:-:S13]  /*0440*/  ISETP.GE.U32.AND P0, PT, R6, R5, PT ;  /* 0x000000050600720c */ /* 0x000fda0003f06070 */
[----:B------:R-:W-:Y:S05]  /*0450*/  @!P0 BRA `(.L_x_72) ;  /* 0xfffffffc00ac8947 */ /* 0x000fea000383ffff */
.L_x_71:
[----:B------:R-:W-:Y:S05]  /*0460*/  BSYNC.RECONVERGENT B1 ;  /* 0x0000000000017941 */ /* 0x000fea0003800200 */
.L_x_70:
[----:B------:R-:W-:Y:S05]  /*0470*/  BRA `(.L_x_73) ;  /* 0x0000000000707947 */ /* 0x000fea0003800000 */
.L_x_69:
[----:B------:R-:W-:Y:S01]  /*0480*/  IMAD.IADD R7, R7, 0x1, -R2 ;  /* 0x0000000107077824 */ /* 0x000fe200078e0a02 */
[----:B------:R-:W-:-:S04]  /*0490*/  VIADDMNMX.U32 R5, R2, -R3, R4, PT ;  /* 0x8000000302057246 */ /* 0x000fc80003800004 */
[----:B------:R-:W-:-:S04]  /*04a0*/  VIMNMX.U32 R6, PT, PT, R4, R7, !PT ;  /* 0x0000000704067248 */ /* 0x000fc80007fe0000 */
[----:B------:R-:W-:-:S04]  /*04b0*/  IADD3 R6, PT, PT, -R7, R6, RZ ;  /* 0x0000000607067210 */ /* 0x000fc80007ffe1ff */
[----:B------:R-:W-:-:S13]  /*04c0*/  ISETP.GE.U32.AND P0, PT, R6, R5, PT ;  /* 0x000000050600720c */ /* 0x000fda0003f06070 */
[----:B------:R-:W-:Y:S05]  /*04d0*/  @P0 BRA `(.L_x_73) ;  /* 0x0000000000580947 */ /* 0x000fea0003800000 */
[----:B------:R-:W0:Y:S02]  /*04e0*/  LDC.64 R8, c[0x0][0x390] ;  /* 0x0000e400ff087b82 */ /* 0x000e240000000a00 */
.L_x_74:
        /* <DEDUP_REMOVED lines=8> */
[----:B------:R-:W-:Y:S02]  /*0570*/  IMAD R17, R10, 0x30, RZ ;  /* 0x000000300a117824 */ /* 0x000fe400078e02ff */
[----:B------:R-:W-:Y:S02]  /*0580*/  IMAD.X R15, RZ, RZ, RZ, P1 ;  /* 0x000000ffff0f7224 */ /* 0x000fe400008e06ff */
[----:B------:R-:W-:Y:S01]  /*0590*/  IMAD.WIDE.U32 R10, R7, 0x30, R8 ;  /* 0x00000030070a7825 */ /* 0x000fe200078e0008 */
[----:B------:R-:W-:-:S03]  /*05a0*/  IADD3 R13, PT, PT, R13, R17, RZ ;  /* 0x000000110d0d7210 */ /* 0x000fc60007ffe0ff */
[----:B------:R-:W-:-:S03]  /*05b0*/  IMAD R15, R15, 0x30, RZ ;  /* 0x000000300f0f7824 */ /* 0x000fc600078e02ff */
[----:B------:R-:W2:Y:S01]  /*05c0*/  LDG.E.64 R12, desc[UR8][R12.64+0x28] ;  /* 0x000028080c0c7981 */ /* 0x000ea2000c1e1b00 */
[----:B------:R-:W-:-:S06]  /*05d0*/  IMAD.IADD R11, R11, 0x1, R15 ;  /* 0x000000010b0b7824 */ /* 0x000fcc00078e020f */
[----:B------:R-:W2:Y:S02]  /*05e0*/  LDG.E.64 R10, desc[UR8][R10.64+0x28] ;  /* 0x000028080a0a7981 */ /* 0x000ea4000c1e1b00 */
[----:B--2---:R-:W-:-:S06]  /*05f0*/  DSETP.GEU.AND P0, PT, R10, R12, PT ;  /* 0x0000000c0a00722a */ /* 0x004fcc0003f0e000 */
[----:B------:R-:W-:-:S08]  /*0600*/  SEL R5, R5, R14, P0 ;  /* 0x0000000e05057207 */ /* 0x000fd00000000000 */
[----:B------:R-:W-:-:S05]  /*0610*/  @P0 VIADD R6, R14, 0x1 ;  /* 0x000000010e060836 */ /* 0x000fca0000000000 */
[----:B------:R-:W-:-:S13]  /*0620*/  ISETP.GE.U32.AND P0, PT, R6, R5, PT ;  /* 0x000000050600720c */ /* 0x000fda0003f06070 */
[----:B------:R-:W-:Y:S05]  /*0630*/  @!P0 BRA `(.L_x_74) ;  /* 0xfffffffc00ac8947 */ /* 0x000fea000383ffff */
.L_x_73:
[----:B------:R-:W-:Y:S05]  /*0640*/  BSYNC.RECONVERGENT B0 ;  /* 0x0000000000007941 */ /* 0x000fea0003800200 */
.L_x_68:
[----:B------:R-:W0:Y:S01]  /*0650*/  LDC.64 R4, c[0x0][0x3a0] ;  /* 0x0000e800ff047b82 */ /* 0x000e220000000a00 */
[----:B------:R-:W-:Y:S02]  /*0660*/  IMAD.IADD R3, R3, 0x1, R6 ;  /* 0x0000000103037824 */ /* 0x000fe400078e0206 */
[----:B0-----:R-:W-:-:S05]  /*0670*/  IMAD.WIDE.U32 R4, R0, 0x4, R4 ;  /* 0x0000000400047825 */ /* 0x001fca00078e0004 */
[----:B------:R-:W-:Y:S01]  /*0680*/  STG.E desc[UR8][R4.64], R3 ;  /* 0x0000000304007986 */ /* 0x000fe2000c101908 */
[----:B------:R-:W-:Y:S05]  /*0690*/  EXIT ;  /* 0x000000000000794d */ /* 0x000fea0003800000 */
.L_x_75:
        /* <DEDUP_REMOVED lines=14> */
.L_x_148:


//--------------------- .text._ZN3cub18CUB_300001_SM_10006detail10merge_sort30DeviceMergeSortBlockSortKernelINS2_10policy_hubIP4PolyE9Policy600ES6_PNS0_8NullTypeES6_SA_jN4cuda3std3__44lessIS5_EES5_S9_EEvbT0_T1_T2_T3_T4_PT6_PT7_T5_NS1_7vsmem_tE --------------------------
	.section	.text._ZN3cub18CUB_300001_SM_10006detail10merge_sort30DeviceMergeSortBlockSortKernelINS2_10policy_hubIP4PolyE9Policy600ES6_PNS0_8NullTypeES6_SA_jN4cuda3std3__44lessIS5_EES5_S9_EEvbT0_T1_T2_T3_T4_PT6_PT7_T5_NS1_7vsmem_tE,"ax",@progbits
	.align	128
        .global         _ZN3cub18CUB_300001_SM_10006detail10merge_sort30DeviceMergeSortBlockSortKernelINS2_10policy_hubIP4PolyE9Policy600ES6_PNS0_8NullTypeES6_SA_jN4cuda3std3__44lessIS5_EES5_S9_EEvbT0_T1_T2_T3_T4_PT6_PT7_T5_NS1_7vsmem_tE
        .type           _ZN3cub18CUB_300001_SM_10006detail10merge_sort30DeviceMergeSortBlockSortKernelINS2_10policy_hubIP4PolyE9Policy600ES6_PNS0_8NullTypeES6_SA_jN4cuda3std3__44lessIS5_EES5_S9_EEvbT0_T1_T2_T3_T4_PT6_PT7_T5_NS1_7vsmem_tE,@function
        .size           _ZN3cub18CUB_300001_SM_10006detail10merge_sort30DeviceMergeSortBlockSortKernelINS2_10policy_hubIP4PolyE9Policy600ES6_PNS0_8NullTypeES6_SA_jN4cuda3std3__44lessIS5_EES5_S9_EEvbT0_T1_T2_T3_T4_PT6_PT7_T5_NS1_7vsmem_tE,(.L_x_149 - _ZN3cub18CUB_300001_SM_10006detail10merge_sort30DeviceMergeSortBlockSortKernelINS2_10policy_hubIP4PolyE9Policy600ES6_PNS0_8NullTypeES6_SA_jN4cuda3std3__44lessIS5_EES5_S9_EEvbT0_T1_T2_T3_T4_PT6_PT7_T5_NS1_7vsmem_tE)
        .other          _ZN3cub18CUB_300001_SM_10006detail10merge_sort30DeviceMergeSortBlockSortKernelINS2_10policy_hubIP4PolyE9Policy600ES6_PNS0_8NullTypeES6_SA_jN4cuda3std3__44lessIS5_EES5_S9_EEvbT0_T1_T2_T3_T4_PT6_PT7_T5_NS1_7vsmem_tE,@"STO_CUDA_ENTRY STV_DEFAULT"
_ZN3cub18CUB_300001_SM_10006detail10merge_sort30DeviceMergeSortBlockSortKernelINS2_10policy_hubIP4PolyE9Policy600ES6_PNS0_8NullTypeES6_SA_jN4cuda3std3__44lessIS5_EES5_S9_EEvbT0_T1_T2_T3_T4_PT6_PT7_T5_NS1_7vsmem_tE:
.text._ZN3cub18CUB_300001_SM_10006detail10merge_sort30DeviceMergeSortBlockSortKernelINS2_10policy_hubIP4PolyE9Policy600ES6_PNS0_8NullTypeES6_SA_jN4cuda3std3__44lessIS5_EES5_S9_EEvbT0_T1_T2_T3_T4_PT6_PT7_T5_NS1_7vsmem_tE:
[----:B------:R-:W-:Y:S01]  /*0000*/  LDC R1, c[0x0][0x37c] ;  /* 0x0000df00ff017b82 */ /* 0x000fe20000000800 */
[----:B------:R-:W0:Y:S01]  /*0010*/  S2R R7, SR_CTAID.X ;  /* 0x0000000000077919 */ /* 0x000e220000002500 */
[----:B------:R-:W1:Y:S01]  /*0020*/  LDCU UR4, c[0x0][0x370] ;  /* 0x00006e00ff0477ac */ /* 0x000e620008000800 */
[----:B------:R-:W2:Y:S01]  /*0030*/  LDCU.64 UR8, c[0x0][0x358] ;  /* 0x00006b00ff0877ac */ /* 0x000ea20008000a00 */
[----:B-1----:R-:W-:-:S06]  /*0040*/  UIADD3 UR4, UPT, UPT, UR4, -0x1, URZ ;  /* 0xffffffff04047890 */ /* 0x002fcc000fffe0ff */
[C---:B0-----:R-:W-:Y:S01]  /*0050*/  ISETP.GE.U32.AND P0, PT, R7.reuse, UR4, PT ;  /* 0x0000000407007c0c */ /* 0x041fe2000bf06070 */
[----:B------:R-:W-:-:S12]  /*0060*/  IMAD.SHL.U32 R7, R7, 0x100, RZ ;  /* 0x0000010007077824 */ /* 0x000fd800078e00ff */
[----:B--2---:R-:W-:Y:S05]  /*0070*/  @P0 BRA `(.L_x_76) ;  /* 0x0000000800540947 */ /* 0x004fea0003800000 */
[----:B------:R-:W0:Y:S01]  /*0080*/  S2R R0, SR_TID.X ;  /* 0x0000000000007919 */ /* 0x000e220000002100 */
[----:B------:R-:W1:Y:S01]  /*0090*/  LDC.64 R4, c[0x0][0x388] ;  /* 0x0000e200ff047b82 */ /* 0x000e620000000a00 */
[----:B------:R-:W-:Y:S01]  /*00a0*/  ACQBULK ;  /* 0x000000000000782e */ /* 0x000fe20000000000 */
[----:B0-----:R-:W-:-:S05]  /*00b0*/  IADD3 R2, P0, PT, R7, R0, RZ ;  /* 0x0000000007027210 */ /* 0x001fca0007f1e0ff */
[----:B------:R-:W-:Y:S02]  /*00c0*/  IMAD.X R3, RZ, RZ, RZ, P0 ;  /* 0x000000ffff037224 */ /* 0x000fe400000e06ff */
        /* <DEDUP_REMOVED lines=25> */
[----:B0-----:R-:W-:-:S07]  /*0260*/  HFMA2 R34, -RZ, RZ, 0, 1.1920928955078125e-07 ;  /* 0x00000002ff227431 */ /* 0x001fce00000001ff */
.L_x_83:
[--C-:B-1----:R-:W-:Y:S01]  /*0270*/  IMAD.MOV R17, RZ, RZ, -R34.reuse ;  /* 0x000000ffff117224 */ /* 0x102fe200078e0a22 */
[----:B0-----:R-:W0:Y:S01]  /*0280*/  S2R R28, SR_CgaCtaId ;  /* 0x00000000001c7919 */ /* 0x001e220000008800 */
[----:B------:R-:W-:Y:S01]  /*0290*/  SHF.R.U32.HI R30, RZ, 0x1, R34 ;  /* 0x00000001ff1e7819 */ /* 0x000fe20000011622 */
[----:B------:R-:W-:Y:S01]  /*02a0*/  BSSY.RECONVERGENT B0, `(.L_x_77) ;  /* 0x0000027000007945 */ /* 0x000fe20003800200 */
[----:B------:R-:W-:Y:S01]  /*02b0*/  MOV R19, 0x400 ;  /* 0x0000040000137802 */ /* 0x000fe20000000f00 */
[----:B------:R-:W-:Y:S01]  /*02c0*/  BAR.SYNC.DEFER_BLOCKING 0x0 ;  /* 0x0000000000007b1d */ /* 0x000fe20000010000 */
[----:B------:R-:W-:Y:S01]  /*02d0*/  LOP3.LUT R16, R0, R17, RZ, 0xc0, !PT ;  /* 0x0000001100107212 */ /* 0x000fe200078ec0ff */
[----:B------:R-:W-:-:S03]  /*02e0*/  VIADD R17, R34, 0xffffffff ;  /* 0xffffffff22117836 */ /* 0x000fc60000000000 */
[----:B------:R-:W-:Y:S02]  /*02f0*/  VIMNMX.U32 R16, PT, PT, R16, 0x100, PT ;  /* 0x0000010010107848 */ /* 0x000fe40003fe0000 */
[----:B------:R-:W-:Y:S02]  /*0300*/  LOP3.LUT R17, R17, R0, RZ, 0xc0, !PT ;  /* 0x0000000011117212 */ /* 0x000fe400078ec0ff */
[-C--:B------:R-:W-:Y:S02]  /*0310*/  VIADDMNMX.U32 R31, R16, R30.reuse, 0x100, PT ;  /* 0x00000100101f7446 */ /* 0x080fe4000380001e */
[----:B------:R-:W-:Y:S02]  /*0320*/  VIMNMX.U32 R32, PT, PT, R17, 0x100, PT ;  /* 0x0000010011207848 */ /* 0x000fe40003fe0000 */
[C---:B------:R-:W-:Y:S02]  /*0330*/  VIADDMNMX.U32 R30, R31.reuse, R30, 0x100, PT ;  /* 0x000001001f1e7446 */ /* 0x040fe4000380001e */
[----:B------:R-:W-:-:S03]  /*0340*/  VIADDMNMX R18, R31, -R16, R32, PT ;  /* 0x800000101f127246 */ /* 0x000fc60003800120 */
[----:B------:R-:W-:-:S05]  /*0350*/  IMAD.IADD R17, R30, 0x1, -R31 ;  /* 0x000000011e117824 */ /* 0x000fca00078e0a1f */
[C---:B------:R-:W-:Y:S01]  /*0360*/  ISETP.GE.AND P0, PT, R32.reuse, R17, PT ;  /* 0x000000112000720c */ /* 0x040fe20003f06270 */
[----:B------:R-:W-:Y:S01]  /*0370*/  IMAD.IADD R17, R32, 0x1, -R17 ;  /* 0x0000000120117824 */ /* 0x000fe200078e0a11 */
[----:B0-----:R-:W-:-:S04]  /*0380*/  LEA R28, R28, R19, 0x18 ;  /* 0x000000131c1c7211 */ /* 0x001fc800078ec0ff */
[----:B------:R-:W-:Y:S01]  /*0390*/  SEL R33, R17, RZ, P0 ;  /* 0x000000ff11217207 */ /* 0x000fe20000000000 */
[----:B------:R-:W-:-:S03]  /*03a0*/  IMAD R17, R0, 0x30, R28 ;  /* 0x0000003000117824 */ /* 0x000fc600078e021c */
[----:B------:R-:W-:Y:S02]  /*03b0*/  ISETP.GE.AND P0, PT, R33, R18, PT ;  /* 0x000000122100720c */ /* 0x000fe40003f06270 */
[----:B-1----:R0:W-:Y:S04]  /*03c0*/  STS.128 [R17], R4 ;  /* 0x0000000411007388 */ /* 0x0021e80000000c00 */
[----:B--2---:R0:W-:Y:S04]  /*03d0*/  STS.128 [R17+0x10], R8 ;  /* 0x0000100811007388 */ /* 0x0041e80000000c00 */
[----:B---3--:R0:W-:Y:S01]  /*03e0*/  STS.128 [R17+0x20], R12 ;  /* 0x0000200c11007388 */ /* 0x0081e20000000c00 */
[----:B------:R-:W-:Y:S06]  /*03f0*/  BAR.SYNC.DEFER_BLOCKING 0x0 ;  /* 0x0000000000007b1d */ /* 0x000fec0000010000 */
[----:B------:R-:W-:Y:S05]  /*0400*/  @P0 BRA `(.L_x_78) ;  /* 0x0000000000400947 */ /* 0x000fea0003800000 */
[----:B0-----:R-:W-:-:S07]  /*0410*/  IADD3 R11, PT, PT, R32, R31, RZ ;  /* 0x0000001f200b7210 */ /* 0x001fce0007ffe0ff */
.L_x_79:
        /* <DEDUP_REMOVED lines=15> */
.L_x_78:
[----:B------:R-:W-:Y:S05]  /*0510*/  BSYNC.RECONVERGENT B0 ;  /* 0x0000000000007941 */ /* 0x000fea0003800200 */
.L_x_77:
[----:B0-----:R-:W-:Y:S01]  /*0520*/  IADD3 R4, PT, PT, R16, R33, RZ ;  /* 0x0000002110047210 */ /* 0x001fe20007ffe0ff */
[----:B------:R-:W-:Y:S01]  /*0530*/  BSSY.RECONVERGENT B0, `(.L_x_80) ;  /* 0x000001b000007945 */ /* 0x000fe20003800200 */
[----:B------:R-:W-:-:S03]  /*0540*/  IADD3 R33, PT, PT, -R33, R31, R32 ;  /* 0x0000001f21217210 */ /* 0x000fc60007ffe120 */
[----:B------:R-:W-:Y:S01]  /*0550*/  IMAD R5, R4, 0x30, R28 ;  /* 0x0000003004057824 */ /* 0x000fe200078e021c */
[----:B------:R-:W-:-:S04]  /*0560*/  ISETP.GE.AND P0, PT, R33, R30, PT ;  /* 0x0000001e2100720c */ /* 0x000fc80003f06270 */
[----:B------:R0:W1:Y:S04]  /*0570*/  LDS.128 R16, [R5] ;  /* 0x0000000005107984 */ /* 0x0000680000000c00 */
[----:B------:R0:W2:Y:S04]  /*0580*/  LDS.128 R20, [R5+0x10] ;  /* 0x0000100005147984 */ /* 0x0000a80000000c00 */
[----:B------:R0:W3:Y:S01]  /*0590*/  LDS.128 R24, [R5+0x20] ;  /* 0x0000200005187984 */ /* 0x0000e20000000c00 */
[----:B------:R-:W-:Y:S05]  /*05a0*/  @P0 BRA `(.L_x_81) ;  /* 0x00000000001c0947 */ /* 0x000fea0003800000 */
[----:B------:R-:W-:-:S05]  /*05b0*/  IMAD R28, R33, 0x30, R28 ;  /* 0x00000030211c7824 */ /* 0x000fca00078e021c */
[----:B------:R-:W3:Y:S04]  /*05c0*/  LDS.128 R12, [R28+0x20] ;  /* 0x000020001c0c7984 */ /* 0x000ee80000000c00 */
[----:B------:R4:W0:Y:S01]  /*05d0*/  LDS.128 R8, [R28+0x10] ;  /* 0x000010001c087984 */ /* 0x0008220000000c00 */
[----:B---3--:R-:W-:-:S06]  /*05e0*/  DSETP.GEU.AND P0, PT, R14, R26, PT ;  /* 0x0000001a0e00722a */ /* 0x008fcc0003f0e000 */
[----:B------:R-:W-:Y:S02]  /*05f0*/  ISETP.GE.OR P0, PT, R4, R31, !P0 ;  /* 0x0000001f0400720c */ /* 0x000fe40004706670 */
[----:B0-----:R4:W0:Y:S11]  /*0600*/  LDS.128 R4, [R28] ;  /* 0x000000001c047984 */ /* 0x0018360000000c00 */
[----:B----4-:R-:W-:Y:S05]  /*0610*/  @P0 BRA `(.L_x_82) ;  /* 0x0000000000300947 */ /* 0x010fea0003800000 */
.L_x_81:
[----:B01----:R-:W-:Y:S01]  /*0620*/  IMAD.MOV.U32 R4, RZ, RZ, R16 ;  /* 0x000000ffff047224 */ /* 0x003fe200078e0010 */
[----:B--2---:R-:W-:Y:S01]  /*0630*/  MOV R8, R20 ;  /* 0x0000001400087202 */ /* 0x004fe20000000f00 */
[----:B------:R-:W-:Y:S01]  /*0640*/  IMAD.MOV.U32 R5, RZ, RZ, R17 ;  /* 0x000000ffff057224 */ /* 0x000fe200078e0011 */
[----:B---3--:R-:W-:Y:S01]  /*0650*/  MOV R13, R25 ;  /* 0x00000019000d7202 */ /* 0x008fe20000000f00 */
[----:B------:R-:W-:Y:S02]  /*0660*/  IMAD.MOV.U32 R6, RZ, RZ, R18 ;  /* 0x000000ffff067224 */ /* 0x000fe400078e0012 */
[----:B------:R-:W-:Y:S02]  /*0670*/  IMAD.MOV.U32 R7, RZ, RZ, R19 ;  /* 0x000000ffff077224 */ /* 0x000fe400078e0013 */
[----:B------:R-:W-:Y:S02]  /*0680*/  IMAD.MOV.U32 R9, RZ, RZ, R21 ;  /* 0x000000ffff097224 */ /* 0x000fe400078e0015 */
[----:B------:R-:W-:-:S02]  /*0690*/  IMAD.MOV.U32 R10, RZ, RZ, R22 ;  /* 0x000000ffff0a7224 */ /* 0x000fc400078e0016 */
[----:B------:R-:W-:Y:S02]  /*06a0*/  IMAD.MOV.U32 R11, RZ, RZ, R23 ;  /* 0x000000ffff0b7224 */ /* 0x000fe400078e0017 */
[----:B------:R-:W-:Y:S02]  /*06b0*/  IMAD.MOV.U32 R12, RZ, RZ, R24 ;  /* 0x000000ffff0c7224 */ /* 0x000fe400078e0018 */
[----:B------:R-:W-:Y:S02]  /*06c0*/  IMAD.MOV.U32 R14, RZ, RZ, R26 ;  /* 0x000000ffff0e7224 */ /* 0x000fe400078e001a */
[----:B------:R-:W-:-:S07]  /*06d0*/  IMAD.MOV.U32 R15, RZ, RZ, R27 ;  /* 0x000000ffff0f7224 */ /* 0x000fce00078e001b */
.L_x_82:
[----:B------:R-:W-:Y:S05]  /*06e0*/  BSYNC.RECONVERGENT B0 ;  /* 0x0000000000007941 */ /* 0x000fea0003800200 */
.L_x_80:
[C---:B------:R-:W-:Y:S01]  /*06f0*/  ISETP.GE.U32.AND P0, PT, R34.reuse, 0x81, PT ;  /* 0x000000812200780c */ /* 0x040fe20003f06070 */
[----:B------:R-:W-:-:S12]  /*0700*/  IMAD.SHL.U32 R34, R34, 0x2, RZ ;  /* 0x0000000222227824 */ /* 0x000fd800078e00ff */
[----:B------:R-:W-:Y:S05]  /*0710*/  @!P0 BRA `(.L_x_83) ;  /* 0xfffffff800d48947 */ /* 0x000fea000383ffff */
[----:B------:R-:W3:Y:S02]  /*0720*/  LDCU.U8 UR4, c[0x0][0x380] ;  /* 0x00007000ff0477ac */ /* 0x000ee40008000000 */
[----:B---3--:R-:W-:-:S04]  /*0730*/  UPRMT UR4, UR4, 0x8880, URZ ;  /* 0x0000888004047896 */ /* 0x008fc800080000ff */
[----:B------:R-:W-:Y:S01]  /*0740*/  UISETP.NE.AND UP0, UPT, UR4, URZ, UPT ;  /* 0x000000ff0400728c */ /* 0x000fe2000bf05270 */
[----:B------:R-:W-:Y:S08]  /*0750*/  BAR.SYNC.DEFER_BLOCKING 0x0 ;  /* 0x0000000000007b1d */ /* 0x000ff00000010000 */
[----:B------:R-:W-:Y:S05]  /*0760*/  BRA.U !UP0, `(.L_x_84) ;  /* 0x00000001084c7547 */ /* 0x000fea000b800000 */
[----:B0-----:R-:W-:Y:S01]  /*0770*/  STS.128 [R29], R4 ;  /* 0x000000041d007388 */ /* 0x001fe20000000c00 */
[----:B------:R-:W0:Y:S01]  /*0780*/  LDC.64 R30, c[0x0][0x398] ;  /* 0x0000e600ff1e7b82 */ /* 0x000e220000000a00 */
[----:B------:R-:W-:Y:S02]  /*0790*/  IMAD R3, R3, 0x30, RZ ;  /* 0x0000003003037824 */ /* 0x000fe400078e02ff */
[----:B------:R-:W-:Y:S04]  /*07a0*/  STS.128 [R29+0x10], R8 ;  /* 0x000010081d007388 */ /* 0x000fe80000000c00 */
[----:B------:R-:W-:Y:S01]  /*07b0*/  STS.128 [R29+0x20], R12 ;  /* 0x0000200c1d007388 */ /* 0x000fe20000000c00 */
[----:B------:R-:W-:-:S03]  /*07c0*/  NOP ;  /* 0x0000000000007918 */ /* 0x000fc60000000000 */
[----:B--2---:R-:W2:Y:S04]  /*07d0*/  LDS.128 R20, [R29] ;  /* 0x000000001d147984 */ /* 0x004ea80000000c00 */
[----:B-1----:R-:W1:Y:S04]  /*07e0*/  LDS.128 R16, [R29+0x10] ;  /* 0x000010001d107984 */ /* 0x002e680000000c00 */
[----:B------:R-:W3:Y:S01]  /*07f0*/  LDS.128 R24, [R29+0x20] ;  /* 0x000020001d187984 */ /* 0x000ee20000000c00 */
[----:B0-----:R-:W-:-:S04]  /*0800*/  IMAD.WIDE.U32 R30, R2, 0x30, R30 ;  /* 0x00000030021e7825 */ /* 0x001fc800078e001e */
[----:B------:R-:W-:Y:S01]  /*0810*/  IMAD.IADD R3, R3, 0x1, R31 ;  /* 0x0000000103037824 */ /* 0x000fe200078e021f */
[----:B------:R-:W-:-:S05]  /*0820*/  MOV R2, R30 ;  /* 0x0000001e00027202 */ /* 0x000fca0000000f00 */
[----:B--2---:R-:W-:Y:S04]  /*0830*/  STG.E.64 desc[UR8][R2.64], R20 ;  /* 0x0000001402007986 */ /* 0x004fe8000c101b08 */
[----:B------:R-:W-:Y:S04]  /*0840*/  STG.E.64 desc[UR8][R2.64+0x8], R22 ;  /* 0x0000081602007986 */ /* 0x000fe8000c101b08 */
[----:B-1----:R-:W-:Y:S04]  /*0850*/  STG.E.64 desc[UR8][R2.64+0x10], R16 ;  /* 0x0000101002007986 */ /* 0x002fe8000c101b08 */
[----:B------:R-:W-:Y:S04]  /*0860*/  STG.E.64 desc[UR8][R2.64+0x18], R18 ;  /* 0x0000181202007986 */ /* 0x000fe8000c101b08 */
[----:B---3--:R-:W-:Y:S04]  /*0870*/  STG.E.64 desc[UR8][R2.64+0x20], R24 ;  /* 0x0000201802007986 */ /* 0x008fe8000c101b08 */
[----:B------:R-:W-:Y:S01]  /*0880*/  STG.E.64 desc[UR8][R2.64+0x28], R26 ;  /* 0x0000281a02007986 */ /* 0x000fe2000c101b08 */
[----:B------:R-:W-:Y:S05]  /*0890*/  EXIT ;  /* 0x000000000000794d */ /* 0x000fea0003800000 */
.L_x_84:
        /* <DEDUP_REMOVED lines=10> */
[----:B------:R-:W-:Y:S02]  /*0940*/  IMAD.IADD R3, R3, 0x1, R31 ;  /* 0x0000000103037824 */ /* 0x000fe400078e021f */
[----:B------:R-:W-:-:S05]  /*0950*/  IMAD.MOV.U32 R2, RZ, RZ, R30 ;  /* 0x000000ffff027224 */ /* 0x000fca00078e001e */
[----:B--2---:R-:W-:Y:S04]  /*0960*/  STG.E.64 desc[UR8][R2.64], R20 ;  /* 0x0000001402007986 */ /* 0x004fe8000c101b08 */
[----:B------:R-:W-:Y:S04]  /*0970*/  STG.E.64 desc[UR8][R2.64+0x8], R22 ;  /* 0x0000081602007986 */ /* 0x000fe8000c101b08 */
[----:B-1----:R-:W-:Y:S04]  /*0980*/  STG.E.64 desc[UR8][R2.64+0x10], R16 ;  /* 0x0000101002007986 */ /* 0x002fe8000c101b08 */
[----:B------:R-:W-:Y:S04]  /*0990*/  STG.E.64 desc[UR8][R2.64+0x18], R18 ;  /* 0x0000181202007986 */ /* 0x000fe8000c101b08 */
[----:B---3--:R-:W-:Y:S04]  /*09a0*/  STG.E.64 desc[UR8][R2.64+0x20], R24 ;  /* 0x0000201802007986 */ /* 0x008fe8000c101b08 */
[----:B------:R-:W-:Y:S01]  /*09b0*/  STG.E.64 desc[UR8][R2.64+0x28], R26 ;  /* 0x0000281a02007986 */ /* 0x000fe2000c101b08 */
[----:B------:R-:W-:Y:S05]  /*09c0*/  EXIT ;  /* 0x000000000000794d */ /* 0x000fea0003800000 */
.L_x_76:
[----:B------:R-:W0:Y:S01]  /*09d0*/  LDC.64 R2, c[0x0][0x388] ;  /* 0x0000e200ff027b82 */ /* 0x000e220000000a00 */
[----:B------:R-:W-:Y:S01]  /*09e0*/  ACQBULK ;  /* 0x000000000000782e */ /* 0x000fe20000000000 */
[----:B------:R-:W1:Y:S06]  /*09f0*/  S2R R0, SR_TID.X ;  /* 0x0000000000007919 */ /* 0x000e6c0000002100 */
[----:B------:R-:W2:Y:S01]  /*0a00*/  LDC R4, c[0x0][0x3a8] ;  /* 0x0000ea00ff047b82 */ /* 0x000ea20000000800 */
[----:B0-----:R-:W-:-:S05]  /*0a10*/  IMAD.WIDE.U32 R2, R7, 0x30, R2 ;  /* 0x0000003007027825 */ /* 0x001fca00078e0002 */
        /* <DEDUP_REMOVED lines=36> */
.L_x_91:
[----:B------:R-:W-:Y:S01]  /*0c60*/  UIADD3 UR5, UPT, UPT, -UR4, URZ, URZ ;  /* 0x000000ff04057290 */ /* 0x000fe2000fffe1ff */
[----:B--2---:R-:W0:Y:S01]  /*0c70*/  S2R R21, SR_CgaCtaId ;  /* 0x0000000000157919 */ /* 0x004e220000008800 */
[----:B------:R-:W-:Y:S01]  /*0c80*/  UIADD3 UR6, UPT, UPT, UR4, -0x1, URZ ;  /* 0xffffffff04067890 */ /* 0x000fe2000fffe0ff */
[----:B------:R-:W-:Y:S01]  /*0c90*/  MOV R28, 0x400 ;  /* 0x00000400001c7802 */ /* 0x000fe20000000f00 */
[----:B------:R-:W-:Y:S01]  /*0ca0*/  BSSY.RECONVERGENT B0, `(.L_x_85) ;  /* 0x0000028000007945 */ /* 0x000fe20003800200 */
[----:B------:R-:W-:Y:S01]  /*0cb0*/  BAR.SYNC.DEFER_BLOCKING 0x0 ;  /* 0x0000000000007b1d */ /* 0x000fe20000010000 */
[C---:B-1----:R-:W-:Y:S01]  /*0cc0*/  LOP3.LUT R16, R0.reuse, UR5, RZ, 0xc0, !PT ;  /* 0x0000000500107c12 */ /* 0x042fe2000f8ec0ff */
        /* <DEDUP_REMOVED lines=10> */
[----:B-1----:R1:W-:Y:S01]  /*0d70*/  STS.128 [R3], R12 ;  /* 0x0000000c03007388 */ /* 0x0023e20000000c00 */
[----:B0-----:R-:W-:-:S03]  /*0d80*/  LEA R28, R21, R28, 0x18 ;  /* 0x0000001c151c7211 */ /* 0x001fc600078ec0ff */
[----:B--23--:R1:W-:Y:S01]  /*0d90*/  STS.128 [R3+0x10], R8 ;  /* 0x0000100803007388 */ /* 0x00c3e20000000c00 */
[----:B------:R-:W-:-:S03]  /*0da0*/  SEL R32, R17, RZ, P0 ;  /* 0x000000ff11207207 */ /* 0x000fc60000000000 */
[----:B---3--:R1:W-:Y:S01]  /*0db0*/  STS.128 [R3+0x20], R4 ;  /* 0x0000200403007388 */ /* 0x0083e20000000c00 */
[----:B------:R-:W-:Y:S01]  /*0dc0*/  BAR.SYNC.DEFER_BLOCKING 0x0 ;  /* 0x0000000000007b1d */ /* 0x000fe20000010000 */
[----:B------:R-:W-:-:S13]  /*0dd0*/  ISETP.GE.AND P0, PT, R32, R19, PT ;  /* 0x000000132000720c */ /* 0x000fda0003f06270 */
[----:B------:R-:W-:Y:S05]  /*0de0*/  @P0 BRA `(.L_x_86) ;  /* 0x00000000004c0947 */ /* 0x000fea0003800000 */
[----:B-1----:R-:W0:Y:S01]  /*0df0*/  S2R R5, SR_CgaCtaId ;  /* 0x0000000000057919 */ /* 0x002e220000008800 */
[----:B------:R-:W-:Y:S01]  /*0e00*/  MOV R4, 0x400 ;  /* 0x0000040000047802 */ /* 0x000fe20000000f00 */
[----:B------:R-:W-:-:S03]  /*0e10*/  IMAD.IADD R10, R30, 0x1, R31 ;  /* 0x000000011e0a7824 */ /* 0x000fc600078e021f */
[----:B0-----:R-:W-:-:S07]  /*0e20*/  LEA R9, R5, R4, 0x18 ;  /* 0x0000000405097211 */ /* 0x001fce00078ec0ff */
.L_x_87:
[----:B------:R-:W-:-:S05]  /*0e30*/  IMAD.IADD R4, R19, 0x1, -R32 ;  /* 0x0000000113047824 */ /* 0x000fca00078e0a20 */
[----:B------:R-:W-:-:S04]  /*0e40*/  LEA.HI R5, R4, R4, RZ, 0x1 ;  /* 0x0000000404057211 */ /* 0x000fc800078f08ff */
[----:B------:R-:W-:-:S04]  /*0e50*/  LEA.HI.SX32 R8, R5, R32, 0x1f ;  /* 0x0000002005087211 */ /* 0x000fc800078ffaff */
[-C--:B------:R-:W-:Y:S02]  /*0e60*/  LOP3.LUT R5, RZ, R8.reuse, RZ, 0x33, !PT ;  /* 0x00000008ff057212 */ /* 0x080fe400078e33ff */
[----:B------:R-:W-:-:S03]  /*0e70*/  IADD3 R4, PT, PT, R16, R8, RZ ;  /* 0x0000000810047210 */ /* 0x000fc60007ffe0ff */
        /* <DEDUP_REMOVED lines=10> */
.L_x_86:
[----:B------:R-:W-:Y:S05]  /*0f20*/  BSYNC.RECONVERGENT B0 ;  /* 0x0000000000007941 */ /* 0x000fea0003800200 */
.L_x_85:
[----:B-1----:R-:W-:Y:S01]  /*0f30*/  IMAD.IADD R8, R16, 0x1, R32 ;  /* 0x0000000110087824 */ /* 0x002fe200078e0220 */
[----:B------:R-:W-:Y:S01]  /*0f40*/  IADD3 R5, PT, PT, -R32, R31, R30 ;  /* 0x0000001f20057210 */ /* 0x000fe20007ffe11e */
[----:B------:R-:W-:Y:S02]  /*0f50*/  BSSY.RECONVERGENT B0, `(.L_x_88) ;  /* 0x000001a000007945 */ /* 0x000fe40003800200 */
[----:B------:R-:W-:Y:S01]  /*0f60*/  IMAD R4, R8, 0x30, R28 ;  /* 0x0000003008047824 */ /* 0x000fe200078e021c */
[----:B------:R-:W-:-:S04]  /*0f70*/  ISETP.GE.AND P0, PT, R5, R2, PT ;  /* 0x000000020500720c */ /* 0x000fc80003f06270 */
[----:B------:R0:W1:Y:S04]  /*0f80*/  LDS.128 R16, [R4] ;  /* 0x0000000004107984 */ /* 0x0000680000000c00 */
[----:B------:R0:W2:Y:S04]  /*0f90*/  LDS.128 R20, [R4+0x10] ;  /* 0x0000100004147984 */ /* 0x0000a80000000c00 */
[----:B------:R0:W3:Y:S01]  /*0fa0*/  LDS.128 R24, [R4+0x20] ;  /* 0x0000200004187984 */ /* 0x0000e20000000c00 */
        /* <DEDUP_REMOVED lines=8> */
.L_x_89:
        /* <DEDUP_REMOVED lines=9> */
[----:B0-----:R-:W-:Y:S02]  /*10c0*/  IMAD.MOV.U32 R4, RZ, RZ, R24 ;  /* 0x000000ffff047224 */ /* 0x001fe400078e0018 */
[----:B------:R-:W-:Y:S02]  /*10d0*/  IMAD.MOV.U32 R6, RZ, RZ, R26 ;  /* 0x000000ffff067224 */ /* 0x000fe400078e001a */
[----:B------:R-:W-:-:S07]  /*10e0*/  IMAD.MOV.U32 R7, RZ, RZ, R27 ;  /* 0x000000ffff077224 */ /* 0x000fce00078e001b */
.L_x_90:
[----:B------:R-:W-:Y:S05]  /*10f0*/  BSYNC.RECONVERGENT B0 ;  /* 0x0000000000007941 */ /* 0x000fea0003800200 */
.L_x_88:
[----:B------:R-:W-:Y:S02]  /*1100*/  UISETP.GE.U32.AND UP0, UPT, UR4, 0x81, UPT ;  /* 0x000000810400788c */ /* 0x000fe4000bf06070 */
[----:B------:R-:W-:-:S07]  /*1110*/  USHF.L.U32 UR5, UR4, 0x1, URZ ;  /* 0x0000000104057899 */ /* 0x000fce00080006ff */
[----:B------:R-:W-:Y:S01]  /*1120*/  UMOV UR4, UR5 ;  /* 0x0000000500047c82 */ /* 0x000fe20008000000 */
[----:B------:R-:W-:Y:S05]  /*1130*/  BRA.U !UP0, `(.L_x_91) ;  /* 0xfffffff908c87547 */ /* 0x000fea000b83ffff */
[----:B------:R-:W0:Y:S01]  /*1140*/  LDCU.U8 UR5, c[0x0][0x380] ;  /* 0x00007000ff0577ac */ /* 0x000e220008000000 */
[----:B------:R-:W4:Y:S01]  /*1150*/  S2UR UR4, SR_CTAID.X ;  /* 0x00000000000479c3 */ /* 0x000f220000002500 */
[----:B0-----:R-:W-:-:S04]  /*1160*/  UPRMT UR5, UR5, 0x8880, URZ ;  /* 0x0000888005057896 */ /* 0x001fc800080000ff */
[----:B------:R-:W-:Y:S02]  /*1170*/  UISETP.NE.AND UP0, UPT, UR5, URZ, UPT ;  /* 0x000000ff0500728c */ /* 0x000fe4000bf05270 */
[----:B----4-:R-:W-:Y:S01]  /*1180*/  USHF.L.U32 UR4, UR4, 0x8, URZ ;  /* 0x0000000804047899 */ /* 0x010fe200080006ff */
[----:B------:R-:W-:Y:S06]  /*1190*/  BAR.SYNC.DEFER_BLOCKING 0x0 ;  /* 0x0000000000007b1d */ /* 0x000fec0000010000 */
[----:B------:R-:W-:Y:S05]  /*11a0*/  BRA.U !UP0, `(.L_x_92) ;  /* 0x0000000108687547 */ /* 0x000fea000b800000 */
[----:B------:R-:W-:Y:S01]  /*11b0*/  ISETP.NE.AND P0, PT, R0, RZ, PT ;  /* 0x000000ff0000720c */ /* 0x000fe20003f05270 */
[----:B------:R0:W-:Y:S01]  /*11c0*/  STS.128 [R29], R12 ;  /* 0x0000000c1d007388 */ /* 0x0001e20000000c00 */
[----:B------:R-:W4:Y:S03]  /*11d0*/  LDC.64 R2, c[0x0][0x398] ;  /* 0x0000e600ff027b82 */ /* 0x000f260000000a00 */
[----:B---3--:R3:W-:Y:S04]  /*11e0*/  STS.128 [R29+0x10], R8 ;  /* 0x000010081d007388 */ /* 0x0087e80000000c00 */
[----:B------:R5:W-:Y:S01]  /*11f0*/  STS.128 [R29+0x20], R4 ;  /* 0x000020041d007388 */ /* 0x000be20000000c00 */
[----:B------:R-:W-:-:S03]  /*1200*/  NOP ;  /* 0x0000000000007918 */ /* 0x000fc60000000000 */
[----:B--2---:R-:W-:Y:S04]  /*1210*/  LDS.128 R20, [R29] ;  /* 0x000000001d147984 */ /* 0x004fe80000000c00 */
[----:B-1----:R-:W-:Y:S04]  /*1220*/  LDS.128 R16, [R29+0x10] ;  /* 0x000010001d107984 */ /* 0x002fe80000000c00 */
[----:B------:R-:W-:Y:S04]  /*1230*/  LDS.128 R24, [R29+0x20] ;  /* 0x000020001d187984 */ /* 0x000fe80000000c00 */
[----:B------:R-:W-:Y:S01]  /*1240*/  @!P0 STS [R28+0x3000], R33 ;  /* 0x003000211c008388 */ /* 0x000fe20000000800 */
[----:B------:R-:W-:Y:S01]  /*1250*/  BAR.SYNC.DEFER_BLOCKING 0x0 ;  /* 0x0000000000007b1d */ /* 0x000fe20000010000 */
[----:B0-----:R-:W-:-:S05]  /*1260*/  IADD3 R13, P0, PT, R0, UR4, RZ ;  /* 0x00000004000d7c10 */ /* 0x001fca000ff1e0ff */
[----:B---3--:R-:W-:Y:S02]  /*1270*/  IMAD.X R8, RZ, RZ, RZ, P0 ;  /* 0x000000ffff087224 */ /* 0x008fe400000e06ff */
[----:B----4-:R-:W-:-:S04]  /*1280*/  IMAD.WIDE.U32 R2, R13, 0x30, R2 ;  /* 0x000000300d027825 */ /* 0x010fc800078e0002 */
[----:B-----5:R-:W-:-:S05]  /*1290*/  IMAD R5, R8, 0x30, RZ ;  /* 0x0000003008057824 */ /* 0x020fca00078e02ff */
[----:B------:R-:W-:Y:S01]  /*12a0*/  IADD3 R3, PT, PT, R5, R3, RZ ;  /* 0x0000000305037210 */ /* 0x000fe20007ffe0ff */
        /* <DEDUP_REMOVED lines=10> */
.L_x_92:
        /* <DEDUP_REMOVED lines=14> */
[----:B-----5:R-:W-:-:S04]  /*1430*/  IMAD R5, R8, 0x30, RZ ;  /* 0x0000003008057824 */ /* 0x020fc800078e02ff */
        /* <DEDUP_REMOVED lines=11> */
.L_x_93:
        /* <DEDUP_REMOVED lines=9> */
.L_x_149:


//--------------------- .text._ZN3cub18CUB_300001_SM_10006detail11EmptyKernelIvEEvv --------------------------
	.section	.text._ZN3cub18CUB_300001_SM_10006detail11EmptyKernelIvEEvv,"ax",@progbits
	.align	128
        .global         _ZN3cub18CUB_300001_SM_10006detail11EmptyKernelIvEEvv
        .type           _ZN3cub18CUB_300001_SM_10006detail11EmptyKernelIvEEvv,@function
        .size           _ZN3cub18CUB_300001_SM_10006detail11EmptyKernelIvEEvv,(.L_x_150 - _ZN3cub18CUB_300001_SM_10006detail11EmptyKernelIvEEvv)
        .other          _ZN3cub18CUB_300001_SM_10006detail11EmptyKernelIvEEvv,@"STO_CUDA_ENTRY STV_DEFAULT"
_ZN3cub18CUB_300001_SM_10006detail11EmptyKernelIvEEvv:
.text._ZN3cub18CUB_300001_SM_10006detail11EmptyKernelIvEEvv:
[----:B------:R-:W-:Y:S01]  /*0000*/  LDC R1, c[0x0][0x37c] ;  /* 0x0000df00ff017b82 */ /* 0x000fe20000000800 */
[----:B------:R-:W-:Y:S05]  /*0010*/  EXIT ;  /* 0x000000000000794d */ /* 0x000fea0003800000 */
.L_x_94:
        /* <DEDUP_REMOVED lines=14> */
.L_x_150:


//--------------------- .text._Z8MutationP4Polyiidd --------------------------
	.section	.text._Z8MutationP4Polyiidd,"ax",@progbits
	.align	128
        .global         _Z8MutationP4Polyiidd
        .type           _Z8MutationP4Polyiidd,@function
        .size           _Z8MutationP4Polyiidd,(.L_x_142 - _Z8MutationP4Polyiidd)
        .other          _Z8MutationP4Polyiidd,@"STO_CUDA_ENTRY STV_DEFAULT"
_Z8MutationP4Polyiidd:
.text._Z8MutationP4Polyiidd:
[----:B------:R-:W-:Y:S01]  /*0000*/  LDC R1, c[0x0][0x37c] ;  /* 0x0000df00ff017b82 */ /* 0x000fe20000000800 */
[----:B------:R-:W0:Y:S07]  /*0010*/  S2R R3, SR_TID.X ;  /* 0x0000000000037919 */ /* 0x000e2e0000002100 */
[----:B------:R-:W0:Y:S01]  /*0020*/  S2UR UR4, SR_CTAID.X ;  /* 0x00000000000479c3 */ /* 0x000e220000002500 */
[----:B------:R-:W1:Y:S01]  /*0030*/  LDCU.64 UR8, c[0x0][0x388] ;  /* 0x00007100ff0877ac */ /* 0x000e620008000a00 */
[----:B------:R-:W-:Y:S01]  /*0040*/  BSSY.RECONVERGENT B0, `(.L_x_95) ;  /* 0x00001ee000007945 */ /* 0x000fe20003800200 */
[----:B------:R-:W2:Y:S05]  /*0050*/  LDCU.64 UR6, c[0x0][0x358] ;  /* 0x00006b00ff0677ac */ /* 0x000eaa0008000a00 */
[----:B------:R-:W0:Y:S02]  /*0060*/  LDC R0, c[0x0][0x360] ;  /* 0x0000d800ff007b82 */ /* 0x000e240000000800 */
[----:B0-----:R-:W-:-:S04]  /*0070*/  IMAD R0, R0, UR4, R3 ;  /* 0x0000000400007c24 */ /* 0x001fc8000f8e0203 */
[----:B-1----:R-:W-:-:S05]  /*0080*/  VIADD R0, R0, UR9 ;  /* 0x0000000900007c36 */ /* 0x002fca0008000000 */
[----:B------:R-:W-:-:S04]  /*0090*/  LOP3.LUT R2, R0, 0x1, RZ, 0xc0, !PT ;  /* 0x0000000100027812 */ /* 0x000fc800078ec0ff */
[----:B------:R-:W-:-:S04]  /*00a0*/  ISETP.NE.U32.AND P0, PT, R2, 0x1, PT ;  /* 0x000000010200780c */ /* 0x000fc80003f05070 */
[----:B------:R-:W-:-:S13]  /*00b0*/  ISETP.GE.OR P0, PT, R0, UR8, !P0 ;  /* 0x0000000800007c0c */ /* 0x000fda000c706670 */
[----:B--2---:R-:W-:Y:S05]  /*00c0*/  @P0 BRA `(.L_x_96) ;  /* 0x0000001c00940947 */ /* 0x004fea0003800000 */
[----:B------:R-:W-:-:S06]  /*00d0*/  CS2R R2, SR_CLOCKLO ;  /* 0x0000000000027805 */ /* 0x000fcc0000015000 */
[----:B------:R-:W-:Y:S01]  /*00e0*/  IADD3 R2, P0, PT, R0, R2, RZ ;  /* 0x0000000200027210 */ /* 0x000fe20007f1e0ff */
[----:B------:R-:W-:Y:S01]  /*00f0*/  IMAD.MOV.U32 R12, RZ, RZ, 0x0 ;  /* 0x00000000ff0c7424 */ /* 0x000fe200078e00ff */
[----:B------:R-:W-:Y:S01]  /*0100*/  SHF.R.S32.HI R23, RZ, 0x1f, R0 ;  /* 0x0000001fff177819 */ /* 0x000fe20000011400 */
[----:B------:R-:W-:Y:S01]  /*0110*/  IMAD.MOV.U32 R13, RZ, RZ, 0x3ca00000 ;  /* 0x3ca00000ff0d7424 */ /* 0x000fe200078e00ff */
[----:B------:R-:W-:Y:S01]  /*0120*/  LOP3.LUT R2, R2, 0xaad26b49, RZ, 0x3c, !PT ;  /* 0xaad26b4902027812 */ /* 0x000fe200078e3cff */
[----:B------:R-:W-:Y:S02]  /*0130*/  BSSY.RECONVERGENT B1, `(.L_x_97) ;  /* 0x0000082000017945 */ /* 0x000fe40003800200 */
[----:B------:R-:W-:Y:S02]  /*0140*/  IMAD.X R3, R3, 0x1, R23, P0 ;  /* 0x0000000103037824 */ /* 0x000fe400000e0617 */
[----:B------:R-:W-:-:S03]  /*0150*/  IMAD R2, R2, 0x4182bed5, RZ ;  /* 0x4182bed502027824 */ /* 0x000fc600078e02ff */
[----:B------:R-:W-:Y:S01]  /*0160*/  LOP3.LUT R3, R3, 0xf7dcefdd, RZ, 0x3c, !PT ;  /* 0xf7dcefdd03037812 */ /* 0x000fe200078e3cff */
[C---:B------:R-:W-:Y:S02]  /*0170*/  VIADD R4, R2.reuse, 0x75bcd15 ;  /* 0x075bcd1502047836 */ /* 0x040fe40000000000 */
[----:B------:R-:W-:Y:S02]  /*0180*/  VIADD R5, R2, 0x583f19 ;  /* 0x00583f1902057836 */ /* 0x000fe40000000000 */
[----:B------:R-:W-:Y:S01]  /*0190*/  IMAD R3, R3, -0x658354e5, RZ ;  /* 0x9a7cab1b03037824 */ /* 0x000fe200078e02ff */
[----:B------:R-:W-:Y:S01]  /*01a0*/  SHF.R.U32.HI R7, RZ, 0x2, R4 ;  /* 0x00000002ff077819 */ /* 0x000fe20000011604 */
[----:B------:R-:W-:-:S03]  /*01b0*/  IMAD.SHL.U32 R6, R5, 0x10, RZ ;  /* 0x0000001005067824 */ /* 0x000fc600078e00ff */
[----:B------:R-:W-:Y:S02]  /*01c0*/  LOP3.LUT R7, R7, R4, RZ, 0x3c, !PT ;  /* 0x0000000407077212 */ /* 0x000fe400078e3cff */
[----:B------:R-:W-:-:S03]  /*01d0*/  LOP3.LUT R4, R2, 0x159a55e5, RZ, 0x3c, !PT ;  /* 0x159a55e502047812 */ /* 0x000fc600078e3cff */
[----:B------:R-:W-:Y:S01]  /*01e0*/  IMAD.SHL.U32 R8, R7, 0x2, RZ ;  /* 0x0000000207087824 */ /* 0x000fe200078e00ff */
[----:B------:R-:W-:-:S04]  /*01f0*/  SHF.R.U32.HI R9, RZ, 0x2, R4 ;  /* 0x00000002ff097819 */ /* 0x000fc80000011604 */
[----:B------:R-:W-:Y:S02]  /*0200*/  LOP3.LUT R6, R5, R6, R8, 0x96, !PT ;  /* 0x0000000605067212 */ /* 0x000fe400078e9608 */
[----:B------:R-:W-:Y:S02]  /*0210*/  LOP3.LUT R9, R9, 0x159a55e5, R2, 0x96, !PT ;  /* 0x159a55e509097812 */ /* 0x000fe400078e9602 */
[----:B------:R-:W-:Y:S01]  /*0220*/  LOP3.LUT R7, R6, R7, RZ, 0x3c, !PT ;  /* 0x0000000706077212 */ /* 0x000fe200078e3cff */
[----:B------:R-:W-:Y:S01]  /*0230*/  VIADD R6, R3, 0x1f123bb5 ;  /* 0x1f123bb503067836 */ /* 0x000fe20000000000 */
[----:B------:R-:W-:Y:S01]  /*0240*/  IADD3 R2, PT, PT, R2, 0x64f0c9, R3 ;  /* 0x0064f0c902027810 */ /* 0x000fe20007ffe003 */
[----:B------:R-:W-:Y:S02]  /*0250*/  IMAD.SHL.U32 R5, R9, 0x2, RZ ;  /* 0x0000000209057824 */ /* 0x000fe400078e00ff */
[----:B------:R-:W-:Y:S01]  /*0260*/  IMAD.SHL.U32 R4, R7, 0x10, RZ ;  /* 0x0000001007047824 */ /* 0x000fe200078e00ff */
[----:B------:R-:W-:-:S04]  /*0270*/  SHF.R.U32.HI R11, RZ, 0x2, R6 ;  /* 0x00000002ff0b7819 */ /* 0x000fc80000011606 */
[----:B------:R-:W-:Y:S02]  /*0280*/  LOP3.LUT R4, R9, R5, R4, 0x96, !PT ;  /* 0x0000000509047212 */ /* 0x000fe400078e9604 */
[----:B------:R-:W-:Y:S02]  /*0290*/  LOP3.LUT R11, R11, R6, RZ, 0x3c, !PT ;  /* 0x000000060b0b7212 */ /* 0x000fe400078e3cff */
[----:B------:R-:W-:Y:S02]  /*02a0*/  LOP3.LUT R9, R4, R7, RZ, 0x3c, !PT ;  /* 0x0000000704097212 */ /* 0x000fe400078e3cff */
[C---:B------:R-:W-:Y:S02]  /*02b0*/  IADD3 R7, PT, PT, R2.reuse, 0x587c5, R7 ;  /* 0x000587c502077810 */ /* 0x040fe40007ffe007 */
[----:B------:R-:W-:Y:S01]  /*02c0*/  IADD3 R4, PT, PT, R2, 0xb0f8a, R9 ;  /* 0x000b0f8a02047810 */ /* 0x000fe20007ffe009 */
[----:B------:R-:W-:Y:S01]  /*02d0*/  IMAD.SHL.U32 R8, R9, 0x10, RZ ;  /* 0x0000001009087824 */ /* 0x000fe200078e00ff */
[----:B------:R-:W-:-:S03]  /*02e0*/  LOP3.LUT R6, R3, 0x5491333, RZ, 0x3c, !PT ;  /* 0x0549133303067812 */ /* 0x000fc600078e3cff */
[----:B------:R-:W-:Y:S01]  /*02f0*/  IMAD.WIDE.U32 R4, R4, 0x200000, RZ ;  /* 0x0020000004047825 */ /* 0x000fe200078e00ff */
[----:B------:R-:W-:Y:S02]  /*0300*/  SHF.R.U32.HI R6, RZ, 0x2, R6 ;  /* 0x00000002ff067819 */ /* 0x000fe40000011606 */
[----:B------:R-:W-:Y:S01]  /*0310*/  LOP3.LUT R4, R4, R7, RZ, 0x3c, !PT ;  /* 0x0000000704047212 */ /* 0x000fe200078e3cff */
[----:B------:R-:W-:Y:S01]  /*0320*/  IMAD.SHL.U32 R7, R11, 0x2, RZ ;  /* 0x000000020b077824 */ /* 0x000fe200078e00ff */
[----:B------:R-:W-:-:S04]  /*0330*/  LOP3.LUT R10, R6, 0x5491333, R3, 0x96, !PT ;  /* 0x05491333060a7812 */ /* 0x000fc800078e9603 */
[----:B------:R-:W0:Y:S01]  /*0340*/  I2F.F64.U64 R4, R4 ;  /* 0x0000000400047312 */ /* 0x000e220000301800 */
[----:B------:R-:W-:-:S04]  /*0350*/  LOP3.LUT R8, R11, R7, R8, 0x96, !PT ;  /* 0x000000070b087212 */ /* 0x000fc800078e9608 */
[----:B------:R-:W-:Y:S01]  /*0360*/  LOP3.LUT R3, R8, R9, RZ, 0x3c, !PT ;  /* 0x0000000908037212 */ /* 0x000fe200078e3cff */
[----:B------:R-:W-:-:S04]  /*0370*/  IMAD.SHL.U32 R8, R10, 0x2, RZ ;  /* 0x000000020a087824 */ /* 0x000fc800078e00ff */
[----:B------:R-:W-:Y:S01]  /*0380*/  IMAD.SHL.U32 R9, R3, 0x10, RZ ;  /* 0x0000001003097824 */ /* 0x000fe200078e00ff */
[----:B0-----:R-:W-:-:S04]  /*0390*/  DFMA R6, R4, R12, 5.5511151231257827021e-17 ;  /* 0x3c9000000406742b */ /* 0x001fc8000000000c */
[----:B------:R-:W-:-:S04]  /*03a0*/  LOP3.LUT R8, R10, R8, R9, 0x96, !PT ;  /* 0x000000080a087212 */ /* 0x000fc800078e9609 */
[----:B------:R-:W-:Y:S02]  /*03b0*/  LOP3.LUT R5, R8, R3, RZ, 0x3c, !PT ;  /* 0x0000000308057212 */ /* 0x000fe400078e3cff */
[C---:B------:R-:W-:Y:S02]  /*03c0*/  IADD3 R3, PT, PT, R2.reuse, 0x10974f, R3 ;  /* 0x0010974f02037810 */ /* 0x040fe40007ffe003 */
[----:B------:R-:W-:Y:S01]  /*03d0*/  IADD3 R8, PT, PT, R2, 0x161f14, R5 ;  /* 0x00161f1402087810 */ /* 0x000fe20007ffe005 */
[----:B------:R-:W-:Y:S01]  /*03e0*/  IMAD.MOV.U32 R4, RZ, RZ, R6 ;  /* 0x000000ffff047224 */ /* 0x000fe200078e0006 */
[----:B------:R-:W-:Y:S01]  /*03f0*/  ISETP.GT.AND P0, PT, R7, 0xfffff, PT ;  /* 0x000fffff0700780c */ /* 0x000fe20003f04270 */
[----:B------:R-:W-:Y:S02]  /*0400*/  IMAD.MOV.U32 R5, RZ, RZ, R7 ;  /* 0x000000ffff057224 */ /* 0x000fe400078e0007 */
[----:B------:R-:W-:-:S03]  /*0410*/  IMAD.WIDE.U32 R8, R8, 0x200000, RZ ;  /* 0x0020000008087825 */ /* 0x000fc600078e00ff */
[----:B------:R-:W-:Y:S01]  /*0420*/  LOP3.LUT R8, R8, R3, RZ, 0x3c, !PT ;  /* 0x0000000308087212 */ /* 0x000fe200078e3cff */
[----:B------:R-:W-:-:S06]  /*0430*/  IMAD.MOV.U32 R3, RZ, RZ, R7 ;  /* 0x000000ffff037224 */ /* 0x000fcc00078e0007 */
[----:B------:R-:W-:Y:S01]  /*0440*/  @!P0 DMUL R4, R4, 1.80143985094819840000e+16 ;  /* 0x4350000004048828 */ /* 0x000fe20000000000 */
[----:B------:R-:W0:Y:S09]  /*0450*/  I2F.F64.U64 R8, R8 ;  /* 0x0000000800087312 */ /* 0x000e320000301800 */
[----:B------:R-:W-:-:S02]  /*0460*/  @!P0 IMAD.MOV.U32 R3, RZ, RZ, R5 ;  /* 0x000000ffff038224 */ /* 0x000fc400078e0005 */
[----:B------:R-:W-:Y:S02]  /*0470*/  @!P0 IMAD.MOV.U32 R6, RZ, RZ, R4 ;  /* 0x000000ffff068224 */ /* 0x000fe400078e0004 */
[----:B------:R-:W-:Y:S01]  /*0480*/  VIADD R2, R3, 0xffffffff ;  /* 0xffffffff03027836 */ /* 0x000fe20000000000 */
[----:B0-----:R-:W-:-:S04]  /*0490*/  DFMA R12, R8, 2.2204460492503130808e-16, R12 ;  /* 0x3cb00000080c782b */ /* 0x001fc8000000000c */
[----:B------:R-:W-:Y:S01]  /*04a0*/  ISETP.GT.U32.AND P1, PT, R2, 0x7feffffe, PT ;  /* 0x7feffffe0200780c */ /* 0x000fe20003f24070 */
[----:B------:R-:W-:Y:S01]  /*04b0*/  IMAD.MOV.U32 R2, RZ, RZ, -0x3ff ;  /* 0xfffffc01ff027424 */ /* 0x000fe200078e00ff */
[----:B------:R-:W-:-:S11]  /*04c0*/  @!P0 MOV R2, 0xfffffbcb ;  /* 0xfffffbcb00028802 */ /* 0x000fd60000000f00 */
[----:B------:R-:W-:Y:S05]  /*04d0*/  @P1 BRA `(.L_x_98) ;  /* 0x0000000400041947 */ /* 0x000fea0003800000 */
[----:B------:R-:W-:Y:S01]  /*04e0*/  LOP3.LUT R4, R3, 0xfffff, RZ, 0xc0, !PT ;  /* 0x000fffff03047812 */ /* 0x000fe200078ec0ff */
[----:B------:R-:W-:Y:S01]  /*04f0*/  IMAD.MOV.U32 R16, RZ, RZ, -0x748574fc ;  /* 0x8b7a8b04ff107424 */ /* 0x000fe200078e00ff */
[----:B------:R-:W-:Y:S01]  /*0500*/  UMOV UR4, 0x3ae80f1e ;  /* 0x3ae80f1e00047882 */ /* 0x000fe20000000000 */
[----:B------:R-:W-:Y:S01]  /*0510*/  IMAD.MOV.U32 R17, RZ, RZ, 0x3ed0ee25 ;  /* 0x3ed0ee25ff117424 */ /* 0x000fe200078e00ff */
[----:B------:R-:W-:Y:S01]  /*0520*/  LOP3.LUT R5, R4, 0x3ff00000, RZ, 0xfc, !PT ;  /* 0x3ff0000004057812 */ /* 0x000fe200078efcff */
[----:B------:R-:W-:Y:S01]  /*0530*/  IMAD.MOV.U32 R4, RZ, RZ, R6 ;  /* 0x000000ffff047224 */ /* 0x000fe200078e0006 */
[----:B------:R-:W-:Y:S01]  /*0540*/  UMOV UR5, 0x3eb1380b ;  /* 0x3eb1380b00057882 */ /* 0x000fe20000000000 */
[----:B------:R-:W-:Y:S01]  /*0550*/  IMAD.MOV.U32 R6, RZ, RZ, RZ ;  /* 0x000000ffff067224 */ /* 0x000fe200078e00ff */
[----:B------:R-:W-:Y:S01]  /*0560*/  ISETP.GE.U32.AND P0, PT, R5, 0x3ff6a09f, PT ;  /* 0x3ff6a09f0500780c */ /* 0x000fe20003f06070 */
[----:B------:R-:W-:Y:S01]  /*0570*/  IMAD.MOV.U32 R19, RZ, RZ, 0x43300000 ;  /* 0x43300000ff137424 */ /* 0x000fe200078e00ff */
[----:B------:R-:W-:Y:S01]  /*0580*/  LEA.HI R18, R3, R2, RZ, 0xc ;  /* 0x0000000203127211 */ /* 0x000fe200078f60ff */
[----:B------:R-:W-:Y:S01]  /*0590*/  UMOV UR8, 0x80000000 ;  /* 0x8000000000087882 */ /* 0x000fe20000000000 */
[----:B------:R-:W-:-:S09]  /*05a0*/  UMOV UR9, 0x43300000 ;  /* 0x4330000000097882 */ /* 0x000fd20000000000 */
[----:B------:R-:W-:Y:S02]  /*05b0*/  @P0 VIADD R7, R5, 0xfff00000 ;  /* 0xfff0000005070836 */ /* 0x000fe40000000000 */
[----:B------:R-:W-:Y:S02]  /*05c0*/  @P0 VIADD R18, R18, 0x1 ;  /* 0x0000000112120836 */ /* 0x000fe40000000000 */
[----:B------:R-:W-:-:S03]  /*05d0*/  @P0 IMAD.MOV.U32 R5, RZ, RZ, R7 ;  /* 0x000000ffff050224 */ /* 0x000fc600078e0007 */
[----:B------:R-:W-:-:S03]  /*05e0*/  LOP3.LUT R18, R18, 0x80000000, RZ, 0x3c, !PT ;  /* 0x8000000012127812 */ /* 0x000fc600078e3cff */
[C---:B------:R-:W-:Y:S02]  /*05f0*/  DADD R14, R4.reuse, 1 ;  /* 0x3ff00000040e7429 */ /* 0x040fe40000000000 */
[----:B------:R-:W-:-:S04]  /*0600*/  DADD R4, R4, -1 ;  /* 0xbff0000004047429 */ /* 0x000fc80000000000 */
[----:B------:R-:W0:Y:S02]  /*0610*/  MUFU.RCP64H R7, R15 ;  /* 0x0000000f00077308 */ /* 0x000e240000001800 */
[----:B0-----:R-:W-:-:S08]  /*0620*/  DFMA R8, -R14, R6, 1 ;  /* 0x3ff000000e08742b */ /* 0x001fd00000000106 */
[----:B------:R-:W-:-:S08]  /*0630*/  DFMA R8, R8, R8, R8 ;  /* 0x000000080808722b */ /* 0x000fd00000000008 */
[----:B------:R-:W-:-:S08]  /*0640*/  DFMA R6, R6, R8, R6 ;  /* 0x000000080606722b */ /* 0x000fd00000000006 */
[----:B------:R-:W-:-:S08]  /*0650*/  DMUL R8, R4, R6 ;  /* 0x0000000604087228 */ /* 0x000fd00000000000 */
[----:B------:R-:W-:-:S08]  /*0660*/  DFMA R8, R4, R6, R8 ;  /* 0x000000060408722b */ /* 0x000fd00000000008 */
[----:B------:R-:W-:Y:S02]  /*0670*/  DMUL R10, R8, R8 ;  /* 0x00000008080a7228 */ /* 0x000fe40000000000 */
[----:B------:R-:W-:-:S06]  /*0680*/  DADD R2, R4, -R8 ;  /* 0x0000000004027229 */ /* 0x000fcc0000000808 */
[----:B------:R-:W-:Y:S01]  /*0690*/  DFMA R14, R10, UR4, R16 ;  /* 0x000000040a0e7c2b */ /* 0x000fe20008000010 */
[----:B------:R-:W-:Y:S01]  /*06a0*/  UMOV UR4, 0x9f02676f ;  /* 0x9f02676f00047882 */ /* 0x000fe20000000000 */
[----:B------:R-:W-:Y:S01]  /*06b0*/  UMOV UR5, 0x3ef3b266 ;  /* 0x3ef3b26600057882 */ /* 0x000fe20000000000 */
[----:B------:R-:W-:Y:S02]  /*06c0*/  DADD R16, R2, R2 ;  /* 0x0000000002107229 */ /* 0x000fe40000000002 */
[----:B------:R-:W-:Y:S01]  /*06d0*/  DADD R2, R18, -UR8 ;  /* 0x8000000812027e29 */ /* 0x000fe20008000000 */
[----:B------:R-:W-:Y:S01]  /*06e0*/  UMOV UR8, 0xfefa39ef ;  /* 0xfefa39ef00087882 */ /* 0x000fe20000000000 */
[----:B------:R-:W-:Y:S01]  /*06f0*/  UMOV UR9, 0x3fe62e42 ;  /* 0x3fe62e4200097882 */ /* 0x000fe20000000000 */
[----:B------:R-:W-:Y:S01]  /*0700*/  DFMA R14, R10, R14, UR4 ;  /* 0x000000040a0e7e2b */ /* 0x000fe2000800000e */
[----:B------:R-:W-:Y:S01]  /*0710*/  UMOV UR4, 0xa9ab0956 ;  /* 0xa9ab095600047882 */ /* 0x000fe20000000000 */
[----:B------:R-:W-:Y:S01]  /*0720*/  UMOV UR5, 0x3f1745cb ;  /* 0x3f1745cb00057882 */ /* 0x000fe20000000000 */
[----:B------:R-:W-:-:S02]  /*0730*/  DFMA R16, R4, -R8, R16 ;  /* 0x800000080410722b */ /* 0x000fc40000000010 */
[----:B------:R-:W-:-:S03]  /*0740*/  DFMA R4, R2, UR8, R8 ;  /* 0x0000000802047c2b */ /* 0x000fc60008000008 */
[----:B------:R-:W-:Y:S01]  /*0750*/  DFMA R14, R10, R14, UR4 ;  /* 0x000000040a0e7e2b */ /* 0x000fe2000800000e */
[----:B------:R-:W-:Y:S01]  /*0760*/  UMOV UR4, 0x2d1b5154 ;  /* 0x2d1b515400047882 */ /* 0x000fe20000000000 */
[----:B------:R-:W-:Y:S01]  /*0770*/  UMOV UR5, 0x3f3c71c7 ;  /* 0x3f3c71c700057882 */ /* 0x000fe20000000000 */
[----:B------:R-:W-:-:S05]  /*0780*/  DMUL R16, R6, R16 ;  /* 0x0000001006107228 */ /* 0x000fca0000000000 */
[----:B------:R-:W-:Y:S01]  /*0790*/  DFMA R14, R10, R14, UR4 ;  /* 0x000000040a0e7e2b */ /* 0x000fe2000800000e */
[----:B------:R-:W-:Y:S01]  /*07a0*/  UMOV UR4, 0x923be72d ;  /* 0x923be72d00047882 */ /* 0x000fe20000000000 */
[----:B------:R-:W-:-:S06]  /*07b0*/  UMOV UR5, 0x3f624924 ;  /* 0x3f62492400057882 */ /* 0x000fcc0000000000 */
        /* <DEDUP_REMOVED lines=8> */
[----:B------:R-:W-:Y:S02]  /*0840*/  UMOV UR5, 0x3fe62e42 ;  /* 0x3fe62e4200057882 */ /* 0x000fe40000000000 */
[----:B------:R-:W-:Y:S01]  /*0850*/  DFMA R18, R2, -UR4, R4 ;  /* 0x8000000402127c2b */ /* 0x000fe20008000004 */
[----:B------:R-:W-:Y:S01]  /*0860*/  UMOV UR4, 0x3b39803f ;  /* 0x3b39803f00047882 */ /* 0x000fe20000000000 */
[----:B------:R-:W-:Y:S02]  /*0870*/  UMOV UR5, 0x3c7abc9e ;  /* 0x3c7abc9e00057882 */ /* 0x000fe40000000000 */
[----:B------:R-:W-:-:S04]  /*0880*/  DMUL R14, R10, R14 ;  /* 0x0000000e0a0e7228 */ /* 0x000fc80000000000 */
[----:B------:R-:W-:-:S04]  /*0890*/  DADD R18, -R8, R18 ;  /* 0x0000000008127229 */ /* 0x000fc80000000112 */
[----:B------:R-:W-:-:S08]  /*08a0*/  DFMA R14, R8, R14, R16 ;  /* 0x0000000e080e722b */ /* 0x000fd00000000010 */
[----:B------:R-:W-:-:S08]  /*08b0*/  DADD R14, R14, -R18 ;  /* 0x000000000e0e7229 */ /* 0x000fd00000000812 */
[----:B------:R-:W-:-:S08]  /*08c0*/  DFMA R14, R2, UR4, R14 ;  /* 0x00000004020e7c2b */ /* 0x000fd0000800000e */
[----:B------:R-:W-:Y:S01]  /*08d0*/  DADD R2, R4, R14 ;  /* 0x0000000004027229 */ /* 0x000fe2000000000e */
[----:B------:R-:W-:Y:S10]  /*08e0*/  BRA `(.L_x_99) ;  /* 0x0000000000187947 */ /* 0x000ff40003800000 */
.L_x_98:
[----:B------:R-:W-:Y:S01]  /*08f0*/  IMAD.MOV.U32 R2, RZ, RZ, 0x0 ;  /* 0x00000000ff027424 */ /* 0x000fe200078e00ff */
[----:B------:R-:W-:Y:S01]  /*0900*/  LOP3.LUT P0, RZ, R5, 0x7fffffff, RZ, 0xc0, !PT ;  /* 0x7fffffff05ff7812 */ /* 0x000fe2000780c0ff */
[----:B------:R-:W-:-:S06]  /*0910*/  IMAD.MOV.U32 R3, RZ, RZ, 0x7ff00000 ;  /* 0x7ff00000ff037424 */ /* 0x000fcc00078e00ff */
[----:B------:R-:W-:-:S10]  /*0920*/  DFMA R2, R4, R2, +INF ;  /* 0x7ff000000402742b */ /* 0x000fd40000000002 */
[----:B------:R-:W-:Y:S02]  /*0930*/  FSEL R2, R2, RZ, P0 ;  /* 0x000000ff02027208 */ /* 0x000fe40000000000 */
[----:B------:R-:W-:-:S07]  /*0940*/  FSEL R3, R3, -QNAN , P0 ;  /* 0xfff0000003037808 */ /* 0x000fce0000000000 */
.L_x_99:
[----:B------:R-:W-:Y:S05]  /*0950*/  BSYNC.RECONVERGENT B1 ;  /* 0x0000000000017941 */ /* 0x000fea0003800200 */
.L_x_97:
[----:B------:R-:W-:Y:S01]  /*0960*/  DMUL R2, R2, -2 ;  /* 0xc000000002027828 */ /* 0x000fe20000000000 */
[----:B------:R-:W-:Y:S01]  /*0970*/  IMAD.MOV.U32 R6, RZ, RZ, 0x0 ;  /* 0x00000000ff067424 */ /* 0x000fe200078e00ff */
[----:B------:R-:W-:Y:S01]  /*0980*/  BSSY.RECONVERGENT B1, `(.L_x_100) ;  /* 0x000001b000017945 */ /* 0x000fe20003800200 */
[----:B------:R-:W-:-:S03]  /*0990*/  IMAD.MOV.U32 R7, RZ, RZ, 0x3fd80000 ;  /* 0x3fd80000ff077424 */ /* 0x000fc600078e00ff */
[----:B------:R-:W0:Y:S04]  /*09a0*/  MUFU.RSQ64H R11, R3 ;  /* 0x00000003000b7308 */ /* 0x000e280000001c00 */
[----:B------:R-:W-:-:S05]  /*09b0*/  VIADD R10, R3, 0xfcb00000 ;  /* 0xfcb00000030a7836 */ /* 0x000fca0000000000 */
[----:B------:R-:W-:Y:S01]  /*09c0*/  ISETP.GE.U32.AND P0, PT, R10, 0x7ca00000, PT ;  /* 0x7ca000000a00780c */ /* 0x000fe20003f06070 */
[----:B0-----:R-:W-:-:S08]  /*09d0*/  DMUL R4, R10, R10 ;  /* 0x0000000a0a047228 */ /* 0x001fd00000000000 */
[----:B------:R-:W-:-:S08]  /*09e0*/  DFMA R4, R2, -R4, 1 ;  /* 0x3ff000000204742b */ /* 0x000fd00000000804 */
[----:B------:R-:W-:Y:S02]  /*09f0*/  DFMA R6, R4, R6, 0.5 ;  /* 0x3fe000000406742b */ /* 0x000fe40000000006 */
[----:B------:R-:W-:-:S08]  /*0a00*/  DMUL R4, R10, R4 ;  /* 0x000000040a047228 */ /* 0x000fd00000000000 */
[----:B------:R-:W-:-:S08]  /*0a10*/  DFMA R8, R6, R4, R10 ;  /* 0x000000040608722b */ /* 0x000fd0000000000a */
[----:B------:R-:W-:Y:S02]  /*0a20*/  DMUL R4, R2, R8 ;  /* 0x0000000802047228 */ /* 0x000fe40000000000 */
[----:B------:R-:W-:Y:S02]  /*0a30*/  VIADD R7, R9, 0xfff00000 ;  /* 0xfff0000009077836 */ /* 0x000fe40000000000 */
[----:B------:R-:W-:-:S04]  /*0a40*/  IMAD.MOV.U32 R6, RZ, RZ, R8 ;  /* 0x000000ffff067224 */ /* 0x000fc800078e0008 */
[----:B------:R-:W-:-:S08]  /*0a50*/  DFMA R14, R4, -R4, R2 ;  /* 0x80000004040e722b */ /* 0x000fd00000000002 */
[----:B------:R-:W-:Y:S01]  /*0a60*/  DFMA R16, R14, R6, R4 ;  /* 0x000000060e10722b */ /* 0x000fe20000000004 */
[----:B------:R-:W-:Y:S10]  /*0a70*/  @!P0 BRA `(.L_x_101) ;  /* 0x00000000002c8947 */ /* 0x000ff40003800000 */
[----:B------:R-:W-:Y:S02]  /*0a80*/  IMAD.MOV.U32 R22, RZ, RZ, R2 ;  /* 0x000000ffff167224 */ /* 0x000fe400078e0002 */
[----:B------:R-:W-:Y:S01]  /*0a90*/  IMAD.MOV.U32 R6, RZ, RZ, R8 ;  /* 0x000000ffff067224 */ /* 0x000fe200078e0008 */
[----:B------:R-:W-:Y:S01]  /*0aa0*/  MOV R8, R14 ;  /* 0x0000000e00087202 */ /* 0x000fe20000000f00 */
[----:B------:R-:W-:Y:S02]  /*0ab0*/  IMAD.MOV.U32 R11, RZ, RZ, R3 ;  /* 0x000000ffff0b7224 */ /* 0x000fe400078e0003 */
[----:B------:R-:W-:Y:S01]  /*0ac0*/  IMAD.MOV.U32 R2, RZ, RZ, R4 ;  /* 0x000000ffff027224 */ /* 0x000fe200078e0004 */
[----:B------:R-:W-:Y:S01]  /*0ad0*/  MOV R4, 0xb10 ;  /* 0x00000b1000047802 */ /* 0x000fe20000000f00 */
[----:B------:R-:W-:Y:S02]  /*0ae0*/  IMAD.MOV.U32 R9, RZ, RZ, R15 ;  /* 0x000000ffff097224 */ /* 0x000fe400078e000f */
[----:B------:R-:W-:-:S07]  /*0af0*/  IMAD.MOV.U32 R3, RZ, RZ, R5 ;  /* 0x000000ffff037224 */ /* 0x000fce00078e0005 */
[----:B------:R-:W-:Y:S05]  /*0b00*/  CALL.REL.NOINC `($__internal_0_$__cuda_sm20_dsqrt_rn_f64_mediumpath_v1) ;  /* 0x0000002400247944 */ /* 0x000fea0003c00000 */
[----:B------:R-:W-:Y:S02]  /*0b10*/  IMAD.MOV.U32 R16, RZ, RZ, R28 ;  /* 0x000000ffff107224 */ /* 0x000fe400078e001c */
[----:B------:R-:W-:-:S07]  /*0b20*/  IMAD.MOV.U32 R17, RZ, RZ, R29 ;  /* 0x000000ffff117224 */ /* 0x000fce00078e001d */
.L_x_101:
[----:B------:R-:W-:Y:S05]  /*0b30*/  BSYNC.RECONVERGENT B1 ;  /* 0x0000000000017941 */ /* 0x000fea0003800200 */
.L_x_100:
[----:B------:R-:W-:Y:S01]  /*0b40*/  DMUL R2, RZ, R12 ;  /* 0x0000000cff027228 */ /* 0x000fe20000000000 */
[----:B------:R-:W-:Y:S01]  /*0b50*/  IMAD.SHL.U32 R4, R13, 0x2, RZ ;  /* 0x000000020d047824 */ /* 0x000fe200078e00ff */
[----:B------:R-:W-:Y:S01]  /*0b60*/  UMOV UR4, 0x33145c07 ;  /* 0x33145c0700047882 */ /* 0x000fe20000000000 */
[----:B------:R-:W-:Y:S01]  /*0b70*/  UMOV UR5, 0x3ca1a626 ;  /* 0x3ca1a62600057882 */ /* 0x000fe20000000000 */
[----:B------:R-:W-:Y:S01]  /*0b80*/  IMAD.MOV.U32 R8, RZ, RZ, -0x3e107ad8 ;  /* 0xc1ef8528ff087424 */ /* 0x000fe200078e00ff */
[----:B------:R-:W0:Y:S01]  /*0b90*/  LDC.64 R20, c[0x0][0x390] ;  /* 0x0000e400ff147b82 */ /* 0x000e220000000a00 */
[----:B------:R-:W-:Y:S01]  /*0ba0*/  ISETP.GT.U32.AND P0, PT, R4, -0x79800000, PT ;  /* 0x868000000400780c */ /* 0x000fe20003f04070 */
[----:B------:R-:W-:Y:S02]  /*0bb0*/  IMAD.MOV.U32 R9, RZ, RZ, 0x3e21eea7 ;  /* 0x3e21eea7ff097424 */ /* 0x000fe400078e00ff */
[----:B------:R-:W-:Y:S01]  /*0bc0*/  IMAD.MOV.U32 R10, RZ, RZ, 0x2cb0d246 ;  /* 0x2cb0d246ff0a7424 */ /* 0x000fe200078e00ff */
[----:B------:R-:W-:Y:S01]  /*0bd0*/  FSEL R3, R3, R13, P0 ;  /* 0x0000000d03037208 */ /* 0x000fe20000000000 */
[----:B------:R-:W-:Y:S01]  /*0be0*/  IMAD.MOV.U32 R11, RZ, RZ, 0x3e5ae5f1 ;  /* 0x3e5ae5f1ff0b7424 */ /* 0x000fe200078e00ff */
[----:B------:R-:W-:-:S03]  /*0bf0*/  FSEL R12, R2, R12, P0 ;  /* 0x0000000c020c7208 */ /* 0x000fc60000000000 */
[----:B------:R-:W-:Y:S02]  /*0c00*/  VIADD R13, R3, 0x100000 ;  /* 0x00100000030d7836 */ /* 0x000fe40000000000 */
[----:B------:R-:W-:Y:S02]  /*0c10*/  IMAD.MOV.U32 R2, RZ, RZ, R12 ;  /* 0x000000ffff027224 */ /* 0x000fe400078e000c */
[----:B------:R-:W1:Y:S08]  /*0c20*/  FRND.F64 R4, R12 ;  /* 0x0000000c00047313 */ /* 0x000e700000301800 */
[----:B------:R-:W2:Y:S01]  /*0c30*/  F2I.S64.F64 R12, R12 ;  /* 0x0000000c000c7311 */ /* 0x000ea20000301900 */
[----:B-1----:R-:W-:-:S08]  /*0c40*/  DFMA R4, R4, -0.5, R2 ;  /* 0xbfe000000404782b */ /* 0x002fd00000000002 */
[C---:B------:R-:W-:Y:S01]  /*0c50*/  DMUL R6, R4.reuse, UR4 ;  /* 0x0000000404067c28 */ /* 0x040fe20008000000 */
[----:B------:R-:W-:Y:S01]  /*0c60*/  UMOV UR4, 0x54442d18 ;  /* 0x54442d1800047882 */ /* 0x000fe20000000000 */
[----:B------:R-:W-:Y:S01]  /*0c70*/  UMOV UR5, 0x400921fb ;  /* 0x400921fb00057882 */ /* 0x000fe20000000000 */
[C---:B--2---:R-:W-:Y:S02]  /*0c80*/  LOP3.LUT R18, R12.reuse, 0x1, RZ, 0xc0, !PT ;  /* 0x000000010c127812 */ /* 0x044fe400078ec0ff */
[----:B------:R-:W-:Y:S02]  /*0c90*/  LOP3.LUT P1, RZ, R12, 0x2, RZ, 0xc0, !PT ;  /* 0x000000020cff7812 */ /* 0x000fe4000782c0ff */
[----:B------:R-:W-:Y:S01]  /*0ca0*/  ISETP.NE.U32.AND P0, PT, R18, 0x1, PT ;  /* 0x000000011200780c */ /* 0x000fe20003f05070 */
[----:B------:R-:W-:Y:S01]  /*0cb0*/  DFMA R4, R4, UR4, R6 ;  /* 0x0000000404047c2b */ /* 0x000fe20008000006 */
[----:B------:R-:W-:Y:S01]  /*0cc0*/  UMOV UR4, 0x20fd8164 ;  /* 0x20fd816400047882 */ /* 0x000fe20000000000 */
[----:B------:R-:W-:Y:S01]  /*0cd0*/  UMOV UR5, 0x3da8ff83 ;  /* 0x3da8ff8300057882 */ /* 0x000fe20000000000 */
[----:B------:R-:W-:Y:S01]  /*0ce0*/  ISETP.NE.U32.AND.EX P0, PT, RZ, RZ, PT, P0 ;  /* 0x000000ffff00720c */ /* 0x000fe20003f05100 */
[----:B------:R-:W1:Y:S04]  /*0cf0*/  LDC.64 R18, c[0x0][0x398] ;  /* 0x0000e600ff127b82 */ /* 0x000e680000000a00 */
[----:B------:R-:W-:-:S08]  /*0d00*/  DMUL R6, R4, R4 ;  /* 0x0000000404067228 */ /* 0x000fd00000000000 */
[C---:B------:R-:W-:Y:S01]  /*0d10*/  DFMA R8, R6.reuse, -UR4, R8 ;  /* 0x8000000406087c2b */ /* 0x040fe20008000008 */
[----:B------:R-:W-:Y:S01]  /*0d20*/  UMOV UR4, 0xf9785eba ;  /* 0xf9785eba00047882 */ /* 0x000fe20000000000 */
[----:B------:R-:W-:Y:S02]  /*0d30*/  UMOV UR5, 0x3de5db65 ;  /* 0x3de5db6500057882 */ /* 0x000fe40000000000 */
[C---:B------:R-:W-:Y:S01]  /*0d40*/  DFMA R10, R6.reuse, UR4, -R10 ;  /* 0x00000004060a7c2b */ /* 0x040fe2000800080a */
[----:B------:R-:W-:Y:S01]  /*0d50*/  UMOV UR4, 0x8e06e6d9 ;  /* 0x8e06e6d900047882 */ /* 0x000fe20000000000 */
[----:B------:R-:W-:Y:S02]  /*0d60*/  UMOV UR5, 0x3e927e4f ;  /* 0x3e927e4f00057882 */ /* 0x000fe40000000000 */
[----:B------:R-:W-:Y:S01]  /*0d70*/  DFMA R8, R6, R8, -UR4 ;  /* 0x8000000406087e2b */ /* 0x000fe20008000008 */
[----:B------:R-:W-:Y:S01]  /*0d80*/  UMOV UR4, 0x69ace392 ;  /* 0x69ace39200047882 */ /* 0x000fe20000000000 */
[----:B------:R-:W-:-:S02]  /*0d90*/  UMOV UR5, 0x3ec71de3 ;  /* 0x3ec71de300057882 */ /* 0x000fc40000000000 */
[C---:B------:R-:W-:Y:S01]  /*0da0*/  DFMA R10, R6.reuse, R10, UR4 ;  /* 0x00000004060a7e2b */ /* 0x040fe2000800000a */
[----:B------:R-:W-:Y:S01]  /*0db0*/  UMOV UR4, 0x19ddbce9 ;  /* 0x19ddbce900047882 */ /* 0x000fe20000000000 */
[----:B------:R-:W-:Y:S02]  /*0dc0*/  UMOV UR5, 0x3efa01a0 ;  /* 0x3efa01a000057882 */ /* 0x000fe40000000000 */
[C---:B------:R-:W-:Y:S01]  /*0dd0*/  DFMA R8, R6.reuse, R8, UR4 ;  /* 0x0000000406087e2b */ /* 0x040fe20008000008 */
[----:B------:R-:W-:Y:S01]  /*0de0*/  UMOV UR4, 0x19db62a1 ;  /* 0x19db62a100047882 */ /* 0x000fe20000000000 */
[----:B------:R-:W-:Y:S02]  /*0df0*/  UMOV UR5, 0x3f2a01a0 ;  /* 0x3f2a01a000057882 */ /* 0x000fe40000000000 */
[----:B------:R-:W-:Y:S01]  /*0e00*/  DFMA R10, R6, R10, -UR4 ;  /* 0x80000004060a7e2b */ /* 0x000fe2000800000a */
[----:B------:R-:W-:Y:S01]  /*0e10*/  UMOV UR4, 0x16c15d47 ;  /* 0x16c15d4700047882 */ /* 0x000fe20000000000 */
[----:B------:R-:W-:-:S02]  /*0e20*/  UMOV UR5, 0x3f56c16c ;  /* 0x3f56c16c00057882 */ /* 0x000fc40000000000 */
[C---:B------:R-:W-:Y:S01]  /*0e30*/  DFMA R8, R6.reuse, R8, -UR4 ;  /* 0x8000000406087e2b */ /* 0x040fe20008000008 */
[----:B------:R-:W-:Y:S01]  /*0e40*/  UMOV UR4, 0x11110818 ;  /* 0x1111081800047882 */ /* 0x000fe20000000000 */
[----:B------:R-:W-:Y:S02]  /*0e50*/  UMOV UR5, 0x3f811111 ;  /* 0x3f81111100057882 */ /* 0x000fe40000000000 */
[C---:B------:R-:W-:Y:S01]  /*0e60*/  DFMA R10, R6.reuse, R10, UR4 ;  /* 0x00000004060a7e2b */ /* 0x040fe2000800000a */
[----:B------:R-:W-:Y:S01]  /*0e70*/  UMOV UR4, 0x55555551 ;  /* 0x5555555100047882 */ /* 0x000fe20000000000 */
[----:B------:R-:W-:Y:S02]  /*0e80*/  UMOV UR5, 0x3fa55555 ;  /* 0x3fa5555500057882 */ /* 0x000fe40000000000 */
[----:B------:R-:W-:Y:S01]  /*0e90*/  DFMA R8, R6, R8, UR4 ;  /* 0x0000000406087e2b */ /* 0x000fe20008000008 */
[----:B------:R-:W-:Y:S01]  /*0ea0*/  UMOV UR4, 0x55555554 ;  /* 0x5555555400047882 */ /* 0x000fe20000000000 */
[----:B------:R-:W-:-:S02]  /*0eb0*/  UMOV UR5, 0x3fc55555 ;  /* 0x3fc5555500057882 */ /* 0x000fc40000000000 */
[C---:B------:R-:W-:Y:S01]  /*0ec0*/  DFMA R10, R6.reuse, R10, -UR4 ;  /* 0x80000004060a7e2b */ /* 0x040fe2000800000a */
[----:B------:R-:W-:Y:S01]  /*0ed0*/  UMOV UR4, 0xcccccccd ;  /* 0xcccccccd00047882 */ /* 0x000fe20000000000 */
[----:B------:R-:W-:Y:S02]  /*0ee0*/  UMOV UR5, 0x3feccccc ;  /* 0x3feccccc00057882 */ /* 0x000fe40000000000 */
[----:B------:R-:W-:-:S04]  /*0ef0*/  DFMA R8, R6, R8, -0.5 ;  /* 0xbfe000000608742b */ /* 0x000fc80000000008 */
[C---:B------:R-:W-:Y:S02]  /*0f00*/  DFMA R14, R6.reuse, R10, RZ ;  /* 0x0000000a060e722b */ /* 0x040fe400000000ff */
[----:B------:R-:W2:Y:S02]  /*0f10*/  FRND.F64.TRUNC R10, R2 ;  /* 0x00000002000a7313 */ /* 0x000ea4000030d800 */
[----:B------:R-:W-:Y:S01]  /*0f20*/  DFMA R8, R6, R8, 1 ;  /* 0x3ff000000608742b */ /* 0x000fe20000000008 */
[----:B------:R-:W3:Y:S03]  /*0f30*/  LDC.64 R6, c[0x0][0x380] ;  /* 0x0000e000ff067b82 */ /* 0x000ee60000000a00 */
[----:B------:R-:W-:Y:S02]  /*0f40*/  DFMA R14, R4, R14, R4 ;  /* 0x0000000e040e722b */ /* 0x000fe40000000004 */
[----:B------:R-:W-:-:S02]  /*0f50*/  DMUL R4, RZ, R2 ;  /* 0x00000002ff047228 */ /* 0x000fc40000000000 */
[----:B--2---:R-:W-:-:S06]  /*0f60*/  DSETP.NEU.AND P2, PT, R2, R10, PT ;  /* 0x0000000a0200722a */ /* 0x004fcc0003f4d000 */
[----:B------:R-:W-:Y:S01]  /*0f70*/  FSEL R9, R9, R15, !P0 ;  /* 0x0000000f09097208 */ /* 0x000fe20004000000 */
[----:B------:R-:W-:Y:S01]  /*0f80*/  IMAD R15, R23, 0x30, RZ ;  /* 0x00000030170f7824 */ /* 0x000fe200078e02ff */
[----:B------:R-:W-:Y:S02]  /*0f90*/  FSEL R3, R8, R14, !P0 ;  /* 0x0000000e08037208 */ /* 0x000fe40004000000 */
[----:B------:R-:W-:Y:S02]  /*0fa0*/  @P1 LOP3.LUT R9, R9, 0x80000000, RZ, 0x3c, !PT ;  /* 0x8000000009091812 */ /* 0x000fe400078e3cff */
[----:B------:R-:W-:Y:S02]  /*0fb0*/  FSEL R2, R4, R3, !P2 ;  /* 0x0000000304027208 */ /* 0x000fe40005000000 */
[----:B------:R-:W-:Y:S01]  /*0fc0*/  FSEL R3, R5, R9, !P2 ;  /* 0x0000000905037208 */ /* 0x000fe20005000000 */
[----:B------:R-:W-:Y:S02]  /*0fd0*/  IMAD.MOV.U32 R5, RZ, RZ, RZ ;  /* 0x000000ffff057224 */ /* 0x000fe400078e00ff */
[----:B---3--:R-:W-:-:S03]  /*0fe0*/  IMAD.WIDE.U32 R6, R0, 0x30, R6 ;  /* 0x0000003000067825 */ /* 0x008fc600078e0006 */
[----:B------:R-:W-:Y:S01]  /*0ff0*/  DFMA R16, R16, R2, UR4 ;  /* 0x0000000410107e2b */ /* 0x000fe20008000002 */
[----:B------:R-:W-:Y:S02]  /*1000*/  IMAD.IADD R15, R7, 0x1, R15 ;  /* 0x00000001070f7824 */ /* 0x000fe400078e020f */
[----:B01----:R-:W-:-:S08]  /*1010*/  IMAD.MOV.U32 R14, RZ, RZ, R6 ;  /* 0x000000ffff0e7224 */ /* 0x003fd000078e0006 */
.L_x_109:
[----:B------:R-:W-:Y:S01]  /*1020*/  DSETP.GT.AND P0, PT, R16, RZ, PT ;  /* 0x000000ff1000722a */ /* 0x000fe20003f04000 */
[----:B------:R-:W-:Y:S01]  /*1030*/  VIADD R5, R5, 0x1 ;  /* 0x0000000105057836 */ /* 0x000fe20000000000 */
[----:B------:R-:W-:Y:S04]  /*1040*/  BSSY.RECONVERGENT B1, `(.L_x_102) ;  /* 0x00000ea000017945 */ /* 0x000fe80003800200 */
[----:B------:R-:W-:-:S08]  /*1050*/  ISETP.NE.AND P1, PT, R5, 0x5, PT ;  /* 0x000000050500780c */ /* 0x000fd00003f25270 */
[----:B------:R-:W-:Y:S05]  /*1060*/  @!P0 BRA `(.L_x_103) ;  /* 0x0000000c009c8947 */ /* 0x000fea0003800000 */
[----:B------:R-:W-:-:S06]  /*1070*/  CS2R R2, SR_CLOCKLO ;  /* 0x0000000000027805 */ /* 0x000fcc0000015000 */
[----:B------:R-:W-:Y:S01]  /*1080*/  IADD3 R4, P0, PT, R0, R2, RZ ;  /* 0x0000000200047210 */ /* 0x000fe20007f1e0ff */
[----:B------:R-:W-:Y:S03]  /*1090*/  BSSY.RECONVERGENT B2, `(.L_x_104) ;  /* 0x0000084000027945 */ /* 0x000fe60003800200 */
[----:B------:R-:W-:-:S05]  /*10a0*/  LOP3.LUT R4, R4, 0xaad26b49, RZ, 0x3c, !PT ;  /* 0xaad26b4904047812 */ /* 0x000fca00078e3cff */
[----:B------:R-:W-:-:S04]  /*10b0*/  IMAD R4, R4, 0x4182bed5, RZ ;  /* 0x4182bed504047824 */ /* 0x000fc800078e02ff */
[C---:B------:R-:W-:Y:S02]  /*10c0*/  VIADD R2, R4.reuse, 0x75bcd15 ;  /* 0x075bcd1504027836 */ /* 0x040fe40000000000 */
[----:B------:R-:W-:-:S03]  /*10d0*/  VIADD R6, R4, 0x583f19 ;  /* 0x00583f1904067836 */ /* 0x000fc60000000000 */
[----:B------:R-:W-:Y:S01]  /*10e0*/  SHF.R.U32.HI R7, RZ, 0x2, R2 ;  /* 0x00000002ff077819 */ /* 0x000fe20000011602 */
[----:B------:R-:W-:-:S03]  /*10f0*/  IMAD.SHL.U32 R9, R6, 0x10, RZ ;  /* 0x0000001006097824 */ /* 0x000fc600078e00ff */
[----:B------:R-:W-:Y:S02]  /*1100*/  LOP3.LUT R7, R7, R2, RZ, 0x3c, !PT ;  /* 0x0000000207077212 */ /* 0x000fe400078e3cff */
[----:B------:R-:W-:Y:S02]  /*1110*/  LOP3.LUT R2, R4, 0x159a55e5, RZ, 0x3c, !PT ;  /* 0x159a55e504027812 */ /* 0x000fe400078e3cff */
[----:B------:R-:W-:Y:S02]  /*1120*/  SHF.L.U32 R8, R7, 0x1, RZ ;  /* 0x0000000107087819 */ /* 0x000fe400000006ff */
[----:B------:R-:W-:Y:S01]  /*1130*/  SHF.R.U32.HI R11, RZ, 0x2, R2 ;  /* 0x00000002ff0b7819 */ /* 0x000fe20000011602 */
[----:B------:R-:W-:Y:S01]  /*1140*/  IMAD.X R2, R3, 0x1, R23, P0 ;  /* 0x0000000103027824 */ /* 0x000fe200000e0617 */
[----:B------:R-:W-:Y:S02]  /*1150*/  LOP3.LUT R8, R6, R9, R8, 0x96, !PT ;  /* 0x0000000906087212 */ /* 0x000fe400078e9608 */
[----:B------:R-:W-:-:S02]  /*1160*/  LOP3.LUT R11, R11, 0x159a55e5, R4, 0x96, !PT ;  /* 0x159a55e50b0b7812 */ /* 0x000fc400078e9604 */
[----:B------:R-:W-:Y:S02]  /*1170*/  LOP3.LUT R9, R8, R7, RZ, 0x3c, !PT ;  /* 0x0000000708097212 */ /* 0x000fe400078e3cff */
[----:B------:R-:W-:Y:S01]  /*1180*/  LOP3.LUT R7, R2, 0xf7dcefdd, RZ, 0x3c, !PT ;  /* 0xf7dcefdd02077812 */ /* 0x000fe200078e3cff */
[----:B------:R-:W-:Y:S02]  /*1190*/  IMAD.SHL.U32 R3, R11, 0x2, RZ ;  /* 0x000000020b037824 */ /* 0x000fe400078e00ff */
[----:B------:R-:W-:Y:S02]  /*11a0*/  IMAD.SHL.U32 R2, R9, 0x10, RZ ;  /* 0x0000001009027824 */ /* 0x000fe400078e00ff */
[----:B------:R-:W-:-:S03]  /*11b0*/  IMAD R7, R7, -0x658354e5, RZ ;  /* 0x9a7cab1b07077824 */ /* 0x000fc600078e02ff */
[----:B------:R-:W-:Y:S01]  /*11c0*/  LOP3.LUT R2, R11, R3, R2, 0x96, !PT ;  /* 0x000000030b027212 */ /* 0x000fe200078e9602 */
[----:B------:R-:W-:Y:S01]  /*11d0*/  VIADD R6, R7, 0x1f123bb5 ;  /* 0x1f123bb507067836 */ /* 0x000fe20000000000 */
[----:B------:R-:W-:Y:S02]  /*11e0*/  IADD3 R4, PT, PT, R4, 0x64f0c9, R7 ;  /* 0x0064f0c904047810 */ /* 0x000fe40007ffe007 */
[----:B------:R-:W-:Y:S02]  /*11f0*/  LOP3.LUT R11, R2, R9, RZ, 0x3c, !PT ;  /* 0x00000009020b7212 */ /* 0x000fe400078e3cff */
[C---:B------:R-:W-:Y:S02]  /*1200*/  IADD3 R9, PT, PT, R4.reuse, 0x587c5, R9 ;  /* 0x000587c504097810 */ /* 0x040fe40007ffe009 */
[----:B------:R-:W-:Y:S01]  /*1210*/  IADD3 R2, PT, PT, R4, 0xb0f8a, R11 ;  /* 0x000b0f8a04027810 */ /* 0x000fe20007ffe00b */
[----:B------:R-:W-:Y:S01]  /*1220*/  IMAD.SHL.U32 R10, R11, 0x10, RZ ;  /* 0x000000100b0a7824 */ /* 0x000fe200078e00ff */
[----:B------:R-:W-:-:S03]  /*1230*/  SHF.R.U32.HI R13, RZ, 0x2, R6 ;  /* 0x00000002ff0d7819 */ /* 0x000fc60000011606 */
[----:B------:R-:W-:Y:S01]  /*1240*/  IMAD.WIDE.U32 R2, R2, 0x200000, RZ ;  /* 0x0020000002027825 */ /* 0x000fe200078e00ff */
[----:B------:R-:W-:Y:S02]  /*1250*/  LOP3.LUT R13, R13, R6, RZ, 0x3c, !PT ;  /* 0x000000060d0d7212 */ /* 0x000fe400078e3cff */
[----:B------:R-:W-:Y:S02]  /*1260*/  LOP3.LUT R6, R7, 0x5491333, RZ, 0x3c, !PT ;  /* 0x0549133307067812 */ /* 0x000fe400078e3cff */
[----:B------:R-:W-:Y:S01]  /*1270*/  LOP3.LUT R8, R2, R9, RZ, 0x3c, !PT ;  /* 0x0000000902087212 */ /* 0x000fe200078e3cff */
[----:B------:R-:W-:Y:S01]  /*1280*/  IMAD.MOV.U32 R9, RZ, RZ, R3 ;  /* 0x000000ffff097224 */ /* 0x000fe200078e0003 */
[----:B------:R-:W-:Y:S01]  /*1290*/  SHF.R.U32.HI R6, RZ, 0x2, R6 ;  /* 0x00000002ff067819 */ /* 0x000fe20000011606 */
[----:B------:R-:W-:Y:S02]  /*12a0*/  IMAD.SHL.U32 R12, R13, 0x2, RZ ;  /* 0x000000020d0c7824 */ /* 0x000fe400078e00ff */
[----:B------:R-:W0:Y:S01]  /*12b0*/  I2F.F64.U64 R2, R8 ;  /* 0x0000000800027312 */ /* 0x000e220000301800 */
[----:B------:R-:W-:-:S02]  /*12c0*/  LOP3.LUT R6, R6, 0x5491333, R7, 0x96, !PT ;  /* 0x0549133306067812 */ /* 0x000fc400078e9607 */
[----:B------:R-:W-:Y:S01]  /*12d0*/  LOP3.LUT R10, R13, R12, R10, 0x96, !PT ;  /* 0x0000000c0d0a7212 */ /* 0x000fe200078e960a */
[----:B------:R-:W-:Y:S02]  /*12e0*/  IMAD.MOV.U32 R12, RZ, RZ, 0x0 ;  /* 0x00000000ff0c7424 */ /* 0x000fe400078e00ff */
[----:B------:R-:W-:Y:S01]  /*12f0*/  IMAD.MOV.U32 R13, RZ, RZ, 0x3ca00000 ;  /* 0x3ca00000ff0d7424 */ /* 0x000fe200078e00ff */
[----:B------:R-:W-:Y:S01]  /*1300*/  LOP3.LUT R11, R10, R11, RZ, 0x3c, !PT ;  /* 0x0000000b0a0b7212 */ /* 0x000fe200078e3cff */
[----:B------:R-:W-:-:S04]  /*1310*/  IMAD.SHL.U32 R10, R6, 0x2, RZ ;  /* 0x00000002060a7824 */ /* 0x000fc800078e00ff */
[----:B------:R-:W-:Y:S01]  /*1320*/  IMAD.SHL.U32 R7, R11, 0x10, RZ ;  /* 0x000000100b077824 */ /* 0x000fe200078e00ff */
[----:B0-----:R-:W-:-:S04]  /*1330*/  DFMA R2, R2, R12, 5.5511151231257827021e-17 ;  /* 0x3c9000000202742b */ /* 0x001fc8000000000c */
[----:B------:R-:W-:-:S04]  /*1340*/  LOP3.LUT R10, R6, R10, R7, 0x96, !PT ;  /* 0x0000000a060a7212 */ /* 0x000fc800078e9607 */
[----:B------:R-:W-:Y:S02]  /*1350*/  LOP3.LUT R7, R10, R11, RZ, 0x3c, !PT ;  /* 0x0000000b0a077212 */ /* 0x000fe400078e3cff */
[C---:B------:R-:W-:Y:S02]  /*1360*/  IADD3 R11, PT, PT, R4.reuse, 0x10974f, R11 ;  /* 0x0010974f040b7810 */ /* 0x040fe40007ffe00b */
[----:B------:R-:W-:Y:S01]  /*1370*/  ISETP.GT.AND P0, PT, R3, 0xfffff, PT ;  /* 0x000fffff0300780c */ /* 0x000fe20003f04270 */
[--C-:B------:R-:W-:Y:S01]  /*1380*/  IMAD.MOV.U32 R6, RZ, RZ, R2.reuse ;  /* 0x000000ffff067224 */ /* 0x100fe200078e0002 */
[----:B------:R-:W-:Y:S01]  /*1390*/  IADD3 R8, PT, PT, R4, 0x161f14, R7 ;  /* 0x00161f1404087810 */ /* 0x000fe20007ffe007 */
[----:B------:R-:W-:Y:S02]  /*13a0*/  IMAD.MOV.U32 R7, RZ, RZ, R3 ;  /* 0x000000ffff077224 */ /* 0x000fe400078e0003 */
[----:B------:R-:W-:Y:S02]  /*13b0*/  IMAD.MOV.U32 R4, RZ, RZ, R2 ;  /* 0x000000ffff047224 */ /* 0x000fe400078e0002 */
[----:B------:R-:W-:-:S04]  /*13c0*/  IMAD.WIDE.U32 R8, R8, 0x200000, RZ ;  /* 0x0020000008087825 */ /* 0x000fc800078e00ff */
[----:B------:R-:W-:Y:S01]  /*13d0*/  IMAD.MOV.U32 R2, RZ, RZ, -0x3ff ;  /* 0xfffffc01ff027424 */ /* 0x000fe200078e00ff */
[----:B------:R-:W-:Y:S01]  /*13e0*/  LOP3.LUT R8, R8, R11, RZ, 0x3c, !PT ;  /* 0x0000000b08087212 */ /* 0x000fe200078e3cff */
[----:B------:R-:W-:Y:S01]  /*13f0*/  @!P0 DMUL R6, R6, 1.80143985094819840000e+16 ;  /* 0x4350000006068828 */ /* 0x000fe20000000000 */
[----:B------:R-:W-:-:S04]  /*1400*/  @!P0 IMAD.MOV.U32 R2, RZ, RZ, -0x435 ;  /* 0xfffffbcbff028424 */ /* 0x000fc800078e00ff */
[----:B------:R-:W0:Y:S05]  /*1410*/  I2F.F64.U64 R8, R8 ;  /* 0x0000000800087312 */ /* 0x000e2a0000301800 */
[----:B------:R-:W-:Y:S02]  /*1420*/  @!P0 IMAD.MOV.U32 R3, RZ, RZ, R7 ;  /* 0x000000ffff038224 */ /* 0x000fe400078e0007 */
[----:B------:R-:W-:Y:S02]  /*1430*/  @!P0 IMAD.MOV.U32 R4, RZ, RZ, R6 ;  /* 0x000000ffff048224 */ /* 0x000fe400078e0006 */
[----:B------:R-:W-:-:S05]  /*1440*/  VIADD R10, R3, 0xffffffff ;  /* 0xffffffff030a7836 */ /* 0x000fca0000000000 */
[----:B------:R-:W-:Y:S01]  /*1450*/  ISETP.GT.U32.AND P2, PT, R10, 0x7feffffe, PT ;  /* 0x7feffffe0a00780c */ /* 0x000fe20003f44070 */
[----:B0-----:R-:W-:-:S12]  /*1460*/  DFMA R12, R8, 2.2204460492503130808e-16, R12 ;  /* 0x3cb00000080c782b */ /* 0x001fd8000000000c */
[----:B------:R-:W-:Y:S05]  /*1470*/  @P2 BRA `(.L_x_105) ;  /* 0x0000000000fc2947 */ /* 0x000fea0003800000 */
[----:B------:R-:W-:Y:S01]  /*1480*/  LOP3.LUT R6, R3, 0xfffff, RZ, 0xc0, !PT ;  /* 0x000fffff03067812 */ /* 0x000fe200078ec0ff */
[----:B------:R-:W-:Y:S01]  /*1490*/  IMAD.MOV.U32 R24, RZ, RZ, RZ ;  /* 0x000000ffff187224 */ /* 0x000fe200078e00ff */
[----:B------:R-:W-:Y:S01]  /*14a0*/  UMOV UR4, 0x3ae80f1e ;  /* 0x3ae80f1e00047882 */ /* 0x000fe20000000000 */
[----:B------:R-:W-:Y:S01]  /*14b0*/  UMOV UR5, 0x3eb1380b ;  /* 0x3eb1380b00057882 */ /* 0x000fe20000000000 */
[----:B------:R-:W-:Y:S02]  /*14c0*/  LOP3.LUT R7, R6, 0x3ff00000, RZ, 0xfc, !PT ;  /* 0x3ff0000006077812 */ /* 0x000fe400078efcff */
[----:B------:R-:W-:Y:S02]  /*14d0*/  MOV R6, R4 ;  /* 0x0000000400067202 */ /* 0x000fe40000000f00 */
[----:B------:R-:W-:Y:S02]  /*14e0*/  ISETP.GE.U32.AND P0, PT, R7, 0x3ff6a09f, PT ;  /* 0x3ff6a09f0700780c */ /* 0x000fe40003f06070 */
[----:B------:R-:W-:Y:S01]  /*14f0*/  LEA.HI R2, R3, R2, RZ, 0xc ;  /* 0x0000000203027211 */ /* 0x000fe200078f60ff */
[----:B------:R-:W-:-:S10]  /*1500*/  IMAD.MOV.U32 R3, RZ, RZ, 0x43300000 ;  /* 0x43300000ff037424 */ /* 0x000fd400078e00ff */
[----:B------:R-:W-:Y:S02]  /*1510*/  @P0 VIADD R9, R7, 0xfff00000 ;  /* 0xfff0000007090836 */ /* 0x000fe40000000000 */
[----:B------:R-:W-:Y:S02]  /*1520*/  @P0 VIADD R2, R2, 0x1 ;  /* 0x0000000102020836 */ /* 0x000fe40000000000 */
[----:B------:R-:W-:-:S03]  /*1530*/  @P0 IMAD.MOV.U32 R7, RZ, RZ, R9 ;  /* 0x000000ffff070224 */ /* 0x000fc600078e0009 */
[----:B------:R-:W-:-:S03]  /*1540*/  LOP3.LUT R2, R2, 0x80000000, RZ, 0x3c, !PT ;  /* 0x8000000002027812 */ /* 0x000fc600078e3cff */
[C---:B------:R-:W-:Y:S02]  /*1550*/  DADD R26, R6.reuse, 1 ;  /* 0x3ff00000061a7429 */ /* 0x040fe40000000000 */
[----:B------:R-:W-:-:S04]  /*1560*/  DADD R6, R6, -1 ;  /* 0xbff0000006067429 */ /* 0x000fc80000000000 */
[----:B------:R-:W0:Y:S02]  /*1570*/  MUFU.RCP64H R25, R27 ;  /* 0x0000001b00197308 */ /* 0x000e240000001800 */
[----:B0-----:R-:W-:Y:S01]  /*1580*/  DFMA R8, -R26, R24, 1 ;  /* 0x3ff000001a08742b */ /* 0x001fe20000000118 */
[----:B------:R-:W-:Y:S02]  /*1590*/  IMAD.MOV.U32 R26, RZ, RZ, -0x748574fc ;  /* 0x8b7a8b04ff1a7424 */ /* 0x000fe400078e00ff */
[----:B------:R-:W-:-:S05]  /*15a0*/  IMAD.MOV.U32 R27, RZ, RZ, 0x3ed0ee25 ;  /* 0x3ed0ee25ff1b7424 */ /* 0x000fca00078e00ff */
[----:B------:R-:W-:-:S08]  /*15b0*/  DFMA R8, R8, R8, R8 ;  /* 0x000000080808722b */ /* 0x000fd00000000008 */
[----:B------:R-:W-:-:S08]  /*15c0*/  DFMA R24, R24, R8, R24 ;  /* 0x000000081818722b */ /* 0x000fd00000000018 */
[----:B------:R-:W-:-:S08]  /*15d0*/  DMUL R10, R6, R24 ;  /* 0x00000018060a7228 */ /* 0x000fd00000000000 */
[----:B------:R-:W-:-:S08]  /*15e0*/  DFMA R10, R6, R24, R10 ;  /* 0x00000018060a722b */ /* 0x000fd0000000000a */
[----:B------:R-:W-:-:S08]  /*15f0*/  DADD R8, R6, -R10 ;  /* 0x0000000006087229 */ /* 0x000fd0000000080a */
[----:B------:R-:W-:-:S08]  /*1600*/  DADD R8, R8, R8 ;  /* 0x0000000008087229 */ /* 0x000fd00000000008 */
[-C--:B------:R-:W-:Y:S02]  /*1610*/  DFMA R8, R6, -R10.reuse, R8 ;  /* 0x8000000a0608722b */ /* 0x080fe40000000008 */
[----:B------:R-:W-:-:S06]  /*1620*/  DMUL R6, R10, R10 ;  /* 0x0000000a0a067228 */ /* 0x000fcc0000000000 */
[----:B------:R-:W-:Y:S02]  /*1630*/  DMUL R8, R24, R8 ;  /* 0x0000000818087228 */ /* 0x000fe40000000000 */
[----:B------:R-:W-:Y:S01]  /*1640*/  DFMA R26, R6, UR4, R26 ;  /* 0x00000004061a7c2b */ /* 0x000fe2000800001a */
        /* <DEDUP_REMOVED lines=17> */
[----:B------:R-:W-:Y:S01]  /*1760*/  DADD R2, R2, -UR4 ;  /* 0x8000000402027e29 */ /* 0x000fe20008000000 */
[----:B------:R-:W-:Y:S01]  /*1770*/  UMOV UR4, 0x55555554 ;  /* 0x5555555400047882 */ /* 0x000fe20000000000 */
[----:B------:R-:W-:Y:S02]  /*1780*/  UMOV UR5, 0x3fb55555 ;  /* 0x3fb5555500057882 */ /* 0x000fe40000000000 */
[----:B------:R-:W-:Y:S01]  /*1790*/  DFMA R26, R6, R26, UR4 ;  /* 0x00000004061a7e2b */ /* 0x000fe2000800001a */
[----:B------:R-:W-:Y:S01]  /*17a0*/  UMOV UR4, 0xfefa39ef ;  /* 0xfefa39ef00047882 */ /* 0x000fe20000000000 */
[----:B------:R-:W-:-:S02]  /*17b0*/  UMOV UR5, 0x3fe62e42 ;  /* 0x3fe62e4200057882 */ /* 0x000fc40000000000 */
[----:B------:R-:W-:-:S04]  /*17c0*/  DFMA R24, R2, UR4, R10 ;  /* 0x0000000402187c2b */ /* 0x000fc8000800000a */
[----:B------:R-:W-:-:S04]  /*17d0*/  DMUL R26, R6, R26 ;  /* 0x0000001a061a7228 */ /* 0x000fc80000000000 */
[----:B------:R-:W-:Y:S01]  /*17e0*/  DFMA R6, R2, -UR4, R24 ;  /* 0x8000000402067c2b */ /* 0x000fe20008000018 */
[----:B------:R-:W-:Y:S01]  /*17f0*/  UMOV UR4, 0x3b39803f ;  /* 0x3b39803f00047882 */ /* 0x000fe20000000000 */
[----:B------:R-:W-:Y:S02]  /*1800*/  UMOV UR5, 0x3c7abc9e ;  /* 0x3c7abc9e00057882 */ /* 0x000fe40000000000 */
[----:B------:R-:W-:-:S04]  /*1810*/  DFMA R8, R10, R26, R8 ;  /* 0x0000001a0a08722b */ /* 0x000fc80000000008 */
[----:B------:R-:W-:-:S08]  /*1820*/  DADD R6, -R10, R6 ;  /* 0x000000000a067229 */ /* 0x000fd00000000106 */
[----:B------:R-:W-:-:S08]  /*1830*/  DADD R6, R8, -R6 ;  /* 0x0000000008067229 */ /* 0x000fd00000000806 */
[----:B------:R-:W-:-:S08]  /*1840*/  DFMA R6, R2, UR4, R6 ;  /* 0x0000000402067c2b */ /* 0x000fd00008000006 */
[----:B------:R-:W-:Y:S01]  /*1850*/  DADD R24, R24, R6 ;  /* 0x0000000018187229 */ /* 0x000fe20000000006 */
[----:B------:R-:W-:Y:S10]  /*1860*/  BRA `(.L_x_106) ;  /* 0x0000000000187947 */ /* 0x000ff40003800000 */
.L_x_105:
[----:B------:R-:W-:Y:S01]  /*1870*/  IMAD.MOV.U32 R2, RZ, RZ, 0x0 ;  /* 0x00000000ff027424 */ /* 0x000fe200078e00ff */
[----:B------:R-:W-:Y:S01]  /*1880*/  LOP3.LUT P0, RZ, R7, 0x7fffffff, RZ, 0xc0, !PT ;  /* 0x7fffffff07ff7812 */ /* 0x000fe2000780c0ff */
[----:B------:R-:W-:-:S06]  /*1890*/  IMAD.MOV.U32 R3, RZ, RZ, 0x7ff00000 ;  /* 0x7ff00000ff037424 */ /* 0x000fcc00078e00ff */
[----:B------:R-:W-:-:S10]  /*18a0*/  DFMA R2, R6, R2, +INF ;  /* 0x7ff000000602742b */ /* 0x000fd40000000002 */
[----:B------:R-:W-:Y:S02]  /*18b0*/  FSEL R24, R2, RZ, P0 ;  /* 0x000000ff02187208 */ /* 0x000fe40000000000 */
[----:B------:R-:W-:-:S07]  /*18c0*/  FSEL R25, R3, -QNAN , P0 ;  /* 0xfff0000003197808 */ /* 0x000fce0000000000 */
.L_x_106:
[----:B------:R-:W-:Y:S05]  /*18d0*/  BSYNC.RECONVERGENT B2 ;  /* 0x0000000000027941 */ /* 0x000fea0003800200 */
.L_x_104:
        /* <DEDUP_REMOVED lines=18> */
[----:B------:R-:W-:Y:S01]  /*1a00*/  IMAD.MOV.U32 R6, RZ, RZ, R26 ;  /* 0x000000ffff067224 */ /* 0x000fe200078e001a */
[----:B------:R-:W-:Y:S01]  /*1a10*/  MOV R4, 0x1a50 ;  /* 0x00001a5000047802 */ /* 0x000fe20000000f00 */
[----:B------:R-:W-:Y:S02]  /*1a20*/  IMAD.MOV.U32 R22, RZ, RZ, R24 ;  /* 0x000000ffff167224 */ /* 0x000fe400078e0018 */
[----:B------:R-:W-:-:S07]  /*1a30*/  IMAD.MOV.U32 R11, RZ, RZ, R25 ;  /* 0x000000ffff0b7224 */ /* 0x000fce00078e0019 */
[----:B------:R-:W-:Y:S05]  /*1a40*/  CALL.REL.NOINC `($__internal_0_$__cuda_sm20_dsqrt_rn_f64_mediumpath_v1) ;  /* 0x0000001400547944 */ /* 0x000fea0003c00000 */
.L_x_108:
[----:B------:R-:W-:Y:S05]  /*1a50*/  BSYNC.RECONVERGENT B2 ;  /* 0x0000000000027941 */ /* 0x000fea0003800200 */
.L_x_107:
[----:B------:R-:W-:Y:S01]  /*1a60*/  DMUL R2, RZ, R12 ;  /* 0x0000000cff027228 */ /* 0x000fe20000000000 */
[----:B------:R-:W-:Y:S01]  /*1a70*/  IMAD.SHL.U32 R4, R13, 0x2, RZ ;  /* 0x000000020d047824 */ /* 0x000fe200078e00ff */
[----:B------:R-:W-:Y:S01]  /*1a80*/  UMOV UR4, 0x33145c07 ;  /* 0x33145c0700047882 */ /* 0x000fe20000000000 */
[----:B------:R-:W-:Y:S01]  /*1a90*/  UMOV UR5, 0x3ca1a626 ;  /* 0x3ca1a62600057882 */ /* 0x000fe20000000000 */
[----:B------:R-:W-:Y:S01]  /*1aa0*/  IMAD.MOV.U32 R24, RZ, RZ, -0x3e107ad8 ;  /* 0xc1ef8528ff187424 */ /* 0x000fe200078e00ff */
[----:B------:R-:W-:Y:S01]  /*1ab0*/  UMOV UR8, 0xf9785eba ;  /* 0xf9785eba00087882 */ /* 0x000fe20000000000 */
[----:B------:R-:W-:Y:S01]  /*1ac0*/  ISETP.GT.U32.AND P0, PT, R4, -0x79800000, PT ;  /* 0x868000000400780c */ /* 0x000fe20003f04070 */
[----:B------:R-:W-:Y:S01]  /*1ad0*/  IMAD.MOV.U32 R25, RZ, RZ, 0x3e21eea7 ;  /* 0x3e21eea7ff197424 */ /* 0x000fe200078e00ff */
[----:B------:R-:W-:Y:S01]  /*1ae0*/  UMOV UR9, 0x3de5db65 ;  /* 0x3de5db6500097882 */ /* 0x000fe20000000000 */
[----:B------:R-:W-:Y:S01]  /*1af0*/  IMAD.MOV.U32 R10, RZ, RZ, 0x2cb0d246 ;  /* 0x2cb0d246ff0a7424 */ /* 0x000fe200078e00ff */
[----:B------:R-:W-:Y:S01]  /*1b00*/  FSEL R3, R3, R13, P0 ;  /* 0x0000000d03037208 */ /* 0x000fe20000000000 */
[----:B------:R-:W-:Y:S01]  /*1b10*/  IMAD.MOV.U32 R11, RZ, RZ, 0x3e5ae5f1 ;  /* 0x3e5ae5f1ff0b7424 */ /* 0x000fe200078e00ff */
[----:B------:R-:W-:-:S02]  /*1b20*/  FSEL R12, R2, R12, P0 ;  /* 0x0000000c020c7208 */ /* 0x000fc40000000000 */
[----:B------:R-:W-:-:S03]  /*1b30*/  IADD3 R13, PT, PT, R3, 0x100000, RZ ;  /* 0x00100000030d7810 */ /* 0x000fc60007ffe0ff */
[----:B------:R-:W-:Y:S01]  /*1b40*/  IMAD.MOV.U32 R2, RZ, RZ, R12 ;  /* 0x000000ffff027224 */ /* 0x000fe200078e000c */
[----:B------:R-:W0:Y:S05]  /*1b50*/  FRND.F64 R6, R12 ;  /* 0x0000000c00067313 */ /* 0x000e2a0000301800 */
[----:B0-----:R-:W-:-:S08]  /*1b60*/  DFMA R6, R6, -0.5, R2 ;  /* 0xbfe000000606782b */ /* 0x001fd00000000002 */
[----:B------:R-:W-:Y:S01]  /*1b70*/  DMUL R8, R6, UR4 ;  /* 0x0000000406087c28 */ /* 0x000fe20008000000 */
[----:B------:R-:W-:Y:S01]  /*1b80*/  UMOV UR4, 0x54442d18 ;  /* 0x54442d1800047882 */ /* 0x000fe20000000000 */
[----:B------:R-:W-:-:S06]  /*1b90*/  UMOV UR5, 0x400921fb ;  /* 0x400921fb00057882 */ /* 0x000fcc0000000000 */
[----:B------:R-:W-:Y:S01]  /*1ba0*/  DFMA R6, R6, UR4, R8 ;  /* 0x0000000406067c2b */ /* 0x000fe20008000008 */
[----:B------:R-:W-:Y:S01]  /*1bb0*/  UMOV UR4, 0x20fd8164 ;  /* 0x20fd816400047882 */ /* 0x000fe20000000000 */
[----:B------:R-:W-:-:S06]  /*1bc0*/  UMOV UR5, 0x3da8ff83 ;  /* 0x3da8ff8300057882 */ /* 0x000fcc0000000000 */
[----:B------:R-:W-:-:S08]  /*1bd0*/  DMUL R8, R6, R6 ;  /* 0x0000000606087228 */ /* 0x000fd00000000000 */
[C---:B------:R-:W-:Y:S01]  /*1be0*/  DFMA R24, R8.reuse, -UR4, R24 ;  /* 0x8000000408187c2b */ /* 0x040fe20008000018 */
[----:B------:R-:W-:Y:S01]  /*1bf0*/  UMOV UR4, 0x8e06e6d9 ;  /* 0x8e06e6d900047882 */ /* 0x000fe20000000000 */
[----:B------:R-:W-:Y:S01]  /*1c00*/  UMOV UR5, 0x3e927e4f ;  /* 0x3e927e4f00057882 */ /* 0x000fe20000000000 */
[----:B------:R-:W-:Y:S01]  /*1c10*/  DFMA R10, R8, UR8, -R10 ;  /* 0x00000008080a7c2b */ /* 0x000fe2000800080a */
[----:B------:R-:W-:Y:S01]  /*1c20*/  UMOV UR8, 0x69ace392 ;  /* 0x69ace39200087882 */ /* 0x000fe20000000000 */
[----:B------:R-:W-:-:S03]  /*1c30*/  UMOV UR9, 0x3ec71de3 ;  /* 0x3ec71de300097882 */ /* 0x000fc60000000000 */
[C---:B------:R-:W-:Y:S01]  /*1c40*/  DFMA R24, R8.reuse, R24, -UR4 ;  /* 0x8000000408187e2b */ /* 0x040fe20008000018 */
[----:B------:R-:W-:Y:S01]  /*1c50*/  UMOV UR4, 0x19ddbce9 ;  /* 0x19ddbce900047882 */ /* 0x000fe20000000000 */
[----:B------:R-:W-:Y:S01]  /*1c60*/  UMOV UR5, 0x3efa01a0 ;  /* 0x3efa01a000057882 */ /* 0x000fe20000000000 */
[----:B------:R-:W-:Y:S01]  /*1c70*/  DFMA R10, R8, R10, UR8 ;  /* 0x00000008080a7e2b */ /* 0x000fe2000800000a */
[----:B------:R-:W-:Y:S01]  /*1c80*/  UMOV UR8, 0x19db62a1 ;  /* 0x19db62a100087882 */ /* 0x000fe20000000000 */
[----:B------:R-:W-:-:S03]  /*1c90*/  UMOV UR9, 0x3f2a01a0 ;  /* 0x3f2a01a000097882 */ /* 0x000fc60000000000 */
[C---:B------:R-:W-:Y:S01]  /*1ca0*/  DFMA R24, R8.reuse, R24, UR4 ;  /* 0x0000000408187e2b */ /* 0x040fe20008000018 */
[----:B------:R-:W-:Y:S01]  /*1cb0*/  UMOV UR4, 0x16c15d47 ;  /* 0x16c15d4700047882 */ /* 0x000fe20000000000 */
[----:B------:R-:W-:Y:S01]  /*1cc0*/  UMOV UR5, 0x3f56c16c ;  /* 0x3f56c16c00057882 */ /* 0x000fe20000000000 */
[----:B------:R-:W-:Y:S01]  /*1cd0*/  DFMA R10, R8, R10, -UR8 ;  /* 0x80000008080a7e2b */ /* 0x000fe2000800000a */
[----:B------:R-:W-:Y:S01]  /*1ce0*/  UMOV UR8, 0x11110818 ;  /* 0x1111081800087882 */ /* 0x000fe20000000000 */
[----:B------:R-:W-:-:S03]  /*1cf0*/  UMOV UR9, 0x3f811111 ;  /* 0x3f81111100097882 */ /* 0x000fc60000000000 */
[C---:B------:R-:W-:Y:S01]  /*1d00*/  DFMA R24, R8.reuse, R24, -UR4 ;  /* 0x8000000408187e2b */ /* 0x040fe20008000018 */
[----:B------:R-:W-:Y:S01]  /*1d10*/  UMOV UR4, 0x55555551 ;  /* 0x5555555100047882 */ /* 0x000fe20000000000 */
[----:B------:R-:W-:Y:S01]  /*1d20*/  UMOV UR5, 0x3fa55555 ;  /* 0x3fa5555500057882 */ /* 0x000fe20000000000 */
[----:B------:R-:W-:-:S05]  /*1d30*/  DFMA R10, R8, R10, UR8 ;  /* 0x00000008080a7e2b */ /* 0x000fca000800000a */
[C---:B------:R-:W-:Y:S01]  /*1d40*/  DFMA R24, R8.reuse, R24, UR4 ;  /* 0x0000000408187e2b */ /* 0x040fe20008000018 */
[----:B------:R-:W-:Y:S01]  /*1d50*/  UMOV UR4, 0x55555554 ;  /* 0x5555555400047882 */ /* 0x000fe20000000000 */
[----:B------:R-:W-:Y:S02]  /*1d60*/  UMOV UR5, 0x3fc55555 ;  /* 0x3fc5555500057882 */ /* 0x000fe40000000000 */
[----:B------:R-:W-:-:S04]  /*1d70*/  DFMA R10, R8, R10, -UR4 ;  /* 0x80000004080a7e2b */ /* 0x000fc8000800000a */
[----:B------:R-:W-:-:S04]  /*1d80*/  DFMA R24, R8, R24, -0.5 ;  /* 0xbfe000000818742b */ /* 0x000fc80000000018 */
[----:B------:R-:W-:-:S04]  /*1d90*/  DFMA R10, R8, R10, RZ ;  /* 0x0000000a080a722b */ /* 0x000fc800000000ff */
[----:B------:R-:W-:Y:S01]  /*1da0*/  DFMA R24, R8, R24, 1 ;  /* 0x3ff000000818742b */ /* 0x000fe20000000018 */
[----:B------:R-:W2:Y:S01]  /*1db0*/  LDG.E.64 R8, desc[UR6][R14.64] ;  /* 0x000000060e087981 */ /* 0x000ea2000c1e1b00 */
[----:B------:R-:W0:Y:S02]  /*1dc0*/  F2I.S64.F64 R12, R12 ;  /* 0x0000000c000c7311 */ /* 0x000e240000301900 */
[----:B------:R-:W-:Y:S02]  /*1dd0*/  DFMA R10, R6, R10, R6 ;  /* 0x0000000a060a722b */ /* 0x000fe40000000006 */
[----:B------:R-:W-:-:S04]  /*1de0*/  DMUL R26, RZ, R2 ;  /* 0x00000002ff1a7228 */ /* 0x000fc80000000000 */
[----:B------:R-:W1:Y:S01]  /*1df0*/  FRND.F64.TRUNC R6, R2 ;  /* 0x0000000200067313 */ /* 0x000e62000030d800 */
[C---:B0-----:R-:W-:Y:S02]  /*1e00*/  LOP3.LUT R4, R12.reuse, 0x1, RZ, 0xc0, !PT ;  /* 0x000000010c047812 */ /* 0x041fe400078ec0ff */
[----:B------:R-:W-:Y:S02]  /*1e10*/  LOP3.LUT P2, RZ, R12, 0x2, RZ, 0xc0, !PT ;  /* 0x000000020cff7812 */ /* 0x000fe4000784c0ff */
[----:B------:R-:W-:-:S04]  /*1e20*/  ISETP.NE.U32.AND P0, PT, R4, 0x1, PT ;  /* 0x000000010400780c */ /* 0x000fc80003f05070 */
[----:B------:R-:W-:Y:S01]  /*1e30*/  ISETP.NE.U32.AND.EX P0, PT, RZ, RZ, PT, P0 ;  /* 0x000000ffff00720c */ /* 0x000fe20003f05100 */
[----:B-1----:R-:W-:-:S03]  /*1e40*/  DSETP.NEU.AND P3, PT, R2, R6, PT ;  /* 0x000000060200722a */ /* 0x002fc60003f6d000 */
[----:B------:R-:W-:Y:S02]  /*1e50*/  FSEL R11, R25, R11, !P0 ;  /* 0x0000000b190b7208 */ /* 0x000fe40004000000 */
[----:B------:R-:W-:Y:S02]  /*1e60*/  FSEL R7, R24, R10, !P0 ;  /* 0x0000000a18077208 */ /* 0x000fe40004000000 */
[----:B------:R-:W-:Y:S02]  /*1e70*/  @P2 LOP3.LUT R11, R11, 0x80000000, RZ, 0x3c, !PT ;  /* 0x800000000b0b2812 */ /* 0x000fe400078e3cff */
[----:B------:R-:W-:Y:S02]  /*1e80*/  FSEL R6, R26, R7, !P3 ;  /* 0x000000071a067208 */ /* 0x000fe40005800000 */
[----:B------:R-:W-:-:S06]  /*1e90*/  FSEL R7, R27, R11, !P3 ;  /* 0x0000000b1b077208 */ /* 0x000fcc0005800000 */
[----:B------:R-:W-:-:S08]  /*1ea0*/  DMUL R28, R28, R6 ;  /* 0x000000061c1c7228 */ /* 0x000fd00000000000 */
[----:B------:R-:W-:-:S08]  /*1eb0*/  DFMA R28, R28, R18, R20 ;  /* 0x000000121c1c722b */ /* 0x000fd00000000014 */
[----:B--2---:R-:W-:-:S07]  /*1ec0*/  DADD R8, R28, R8 ;  /* 0x000000001c087229 */ /* 0x004fce0000000008 */
[----:B------:R0:W-:Y:S04]  /*1ed0*/  STG.E.64 desc[UR6][R14.64], R8 ;  /* 0x000000080e007986 */ /* 0x0001e8000c101b06 */
.L_x_103:
[----:B------:R-:W-:Y:S05]  /*1ee0*/  BSYNC.RECONVERGENT B1 ;  /* 0x0000000000017941 */ /* 0x000fea0003800200 */
.L_x_102:
[----:B0-----:R-:W-:-:S05]  /*1ef0*/  IADD3 R14, P0, PT, R14, 0x8, RZ ;  /* 0x000000080e0e7810 */ /* 0x001fca0007f1e0ff */
[----:B------:R-:W-:Y:S01]  /*1f00*/  IMAD.X R15, RZ, RZ, R15, P0 ;  /* 0x000000ffff0f7224 */ /* 0x000fe200000e060f */
[----:B------:R-:W-:Y:S07]  /*1f10*/  @P1 BRA `(.L_x_109) ;  /* 0xfffffff000401947 */ /* 0x000fee000383ffff */
.L_x_96:
[----:B------:R-:W-:Y:S05]  /*1f20*/  BSYNC.RECONVERGENT B0 ;  /* 0x0000000000007941 */ /* 0x000fea0003800200 */
.L_x_95:
[----:B------:R-:W0:Y:S02]  /*1f30*/  LDCU UR4, c[0x0][0x388] ;  /* 0x00007100ff0477ac */ /* 0x000e240008000800 */
[----:B0-----:R-:W-:-:S13]  /*1f40*/  ISETP.GE.AND P0, PT, R0, UR4, PT ;  /* 0x0000000400007c0c */ /* 0x001fda000bf06270 */
[----:B------:R-:W-:Y:S05]  /*1f50*/  @P0 EXIT ;  /* 0x000000000000094d */ /* 0x000fea0003800000 */
[----:B------:R-:W0:Y:S01]  /*1f60*/  LDC.64 R2, c[0x0][0x380] ;  /* 0x0000e000ff027b82 */ /* 0x000e220000000a00 */
[----:B------:R-:W-:Y:S01]  /*1f70*/  UMOV UR4, URZ ;  /* 0x000000ff00047c82 */ /* 0x000fe20008000000 */
[----:B0-----:R-:W-:-:S04]  /*1f80*/  IMAD.WIDE R2, R0, 0x30, R2 ;  /* 0x0000003000027825 */ /* 0x001fc800078e0202 */
[----:B------:R-:W-:Y:S02]  /*1f90*/  IMAD.MOV.U32 R4, RZ, RZ, R2 ;  /* 0x000000ffff047224 */ /* 0x000fe400078e0002 */
[----:B------:R-:W-:-:S07]  /*1fa0*/  IMAD.MOV.U32 R5, RZ, RZ, R3 ;  /* 0x000000ffff057224 */ /* 0x000fce00078e0003 */
.L_x_115:
[----:B0-----:R-:W-:Y:S02]  /*1fb0*/  IMAD.MOV.U32 R12, RZ, RZ, R4 ;  /* 0x000000ffff0c7224 */ /* 0x001fe400078e0004 */
[----:B------:R-:W-:Y:S01]  /*1fc0*/  IMAD.MOV.U32 R13, RZ, RZ, R5 ;  /* 0x000000ffff0d7224 */ /* 0x000fe200078e0005 */
[----:B------:R-:W-:-:S06]  /*1fd0*/  CS2R R2, SR_CLOCKLO ;  /* 0x0000000000027805 */ /* 0x000fcc0000015000 */
[----:B------:R-:W-:Y:S01]  /*1fe0*/  IADD3 R2, P0, PT, R0, R2, RZ ;  /* 0x0000000200027210 */ /* 0x000fe20007f1e0ff */
[----:B------:R-:W-:Y:S01]  /*1ff0*/  UIADD3 UR4, UPT, UPT, UR4, 0x1, URZ ;  /* 0x0000000104047890 */ /* 0x000fe2000fffe0ff */
[----:B------:R-:W-:Y:S02]  /*2000*/  BSSY.RECONVERGENT B0, `(.L_x_110) ;  /* 0x0000087000007945 */ /* 0x000fe40003800200 */
[----:B------:R-:W-:Y:S01]  /*2010*/  LOP3.LUT R2, R2, 0xaad26b49, RZ, 0x3c, !PT ;  /* 0xaad26b4902027812 */ /* 0x000fe200078e3cff */
[----:B------:R-:W-:Y:S01]  /*2020*/  UISETP.NE.AND UP0, UPT, UR4, 0x5, UPT ;  /* 0x000000050400788c */ /* 0x000fe2000bf05270 */
[----:B------:R-:W-:-:S03]  /*2030*/  LEA.HI.X.SX32 R3, R0, R3, 0x1, P0 ;  /* 0x0000000300037211 */ /* 0x000fc600000f0eff */
[----:B------:R-:W-:Y:S01]  /*2040*/  IMAD R2, R2, 0x4182bed5, RZ ;  /* 0x4182bed502027824 */ /* 0x000fe200078e02ff */
[----:B------:R-:W-:-:S03]  /*2050*/  LOP3.LUT R3, R3, 0xf7dcefdd, RZ, 0x3c, !PT ;  /* 0xf7dcefdd03037812 */ /* 0x000fc600078e3cff */
[C---:B------:R-:W-:Y:S02]  /*2060*/  VIADD R4, R2.reuse, 0x75bcd15 ;  /* 0x075bcd1502047836 */ /* 0x040fe40000000000 */
[----:B------:R-:W-:-:S03]  /*2070*/  VIADD R5, R2, 0x583f19 ;  /* 0x00583f1902057836 */ /* 0x000fc60000000000 */
        /* <DEDUP_REMOVED lines=9> */
[----:B------:R-:W-:Y:S02]  /*2110*/  IMAD R7, R3, -0x658354e5, RZ ;  /* 0x9a7cab1b03077824 */ /* 0x000fe400078e02ff */
[----:B------:R-:W-:Y:S02]  /*2120*/  IMAD.SHL.U32 R6, R9, 0x2, RZ ;  /* 0x0000000209067824 */ /* 0x000fe400078e00ff */
[----:B------:R-:W-:-:S05]  /*2130*/  IMAD.SHL.U32 R4, R5, 0x10, RZ ;  /* 0x0000001005047824 */ /* 0x000fca00078e00ff */
[----:B------:R-:W-:Y:S02]  /*2140*/  LOP3.LUT R4, R9, R6, R4, 0x96, !PT ;  /* 0x0000000609047212 */ /* 0x000fe400078e9604 */
[----:B------:R-:W-:Y:S02]  /*2150*/  IADD3 R6, PT, PT, R2, 0x64f0c9, R7 ;  /* 0x0064f0c902067810 */ /* 0x000fe40007ffe007 */
[----:B------:R-:W-:Y:S01]  /*2160*/  LOP3.LUT R11, R4, R5, RZ, 0x3c, !PT ;  /* 0x00000005040b7212 */ /* 0x000fe200078e3cff */
[----:B------:R-:W-:Y:S01]  /*2170*/  VIADD R4, R7, 0x1f123bb5 ;  /* 0x1f123bb507047836 */ /* 0x000fe20000000000 */
[C---:B------:R-:W-:Y:S02]  /*2180*/  IADD3 R5, PT, PT, R6.reuse, 0x587c5, R5 ;  /* 0x000587c506057810 */ /* 0x040fe40007ffe005 */
[----:B------:R-:W-:Y:S02]  /*2190*/  IADD3 R2, PT, PT, R6, 0xb0f8a, R11 ;  /* 0x000b0f8a06027810 */ /* 0x000fe40007ffe00b */
[----:B------:R-:W-:-:S03]  /*21a0*/  SHF.R.U32.HI R9, RZ, 0x2, R4 ;  /* 0x00000002ff097819 */ /* 0x000fc60000011604 */
[----:B------:R-:W-:Y:S01]  /*21b0*/  IMAD.WIDE.U32 R2, R2, 0x200000, RZ ;  /* 0x0020000002027825 */ /* 0x000fe200078e00ff */
[----:B------:R-:W-:-:S03]  /*21c0*/  LOP3.LUT R10, R9, R4, RZ, 0x3c, !PT ;  /* 0x00000004090a7212 */ /* 0x000fc600078e3cff */
[----:B------:R-:W-:Y:S01]  /*21d0*/  IMAD.MOV.U32 R9, RZ, RZ, R3 ;  /* 0x000000ffff097224 */ /* 0x000fe200078e0003 */
[----:B------:R-:W-:Y:S01]  /*21e0*/  LOP3.LUT R8, R2, R5, RZ, 0x3c, !PT ;  /* 0x0000000502087212 */ /* 0x000fe200078e3cff */
[----:B------:R-:W-:Y:S01]  /*21f0*/  IMAD.SHL.U32 R3, R11, 0x10, RZ ;  /* 0x000000100b037824 */ /* 0x000fe200078e00ff */
[----:B------:R-:W-:Y:S02]  /*2200*/  LOP3.LUT R2, R7, 0x5491333, RZ, 0x3c, !PT ;  /* 0x0549133307027812 */ /* 0x000fe400078e3cff */
[----:B------:R-:W0:Y:S01]  /*2210*/  I2F.F64.U64 R4, R8 ;  /* 0x0000000800047312 */ /* 0x000e220000301800 */
[C---:B------:R-:W-:Y:S02]  /*2220*/  SHF.L.U32 R14, R10.reuse, 0x1, RZ ;  /* 0x000000010a0e7819 */ /* 0x040fe400000006ff */
[----:B------:R-:W-:Y:S02]  /*2230*/  SHF.R.U32.HI R2, RZ, 0x2, R2 ;  /* 0x00000002ff027819 */ /* 0x000fe40000011602 */
[----:B------:R-:W-:Y:S01]  /*2240*/  LOP3.LUT R14, R10, R14, R3, 0x96, !PT ;  /* 0x0000000e0a0e7212 */ /* 0x000fe200078e9603 */
[----:B------:R-:W-:Y:S01]  /*2250*/  IMAD.MOV.U32 R3, RZ, RZ, 0x3ca00000 ;  /* 0x3ca00000ff037424 */ /* 0x000fe200078e00ff */
[----:B------:R-:W-:Y:S01]  /*2260*/  LOP3.LUT R7, R2, 0x5491333, R7, 0x96, !PT ;  /* 0x0549133302077812 */ /* 0x000fe200078e9607 */
[----:B------:R-:W-:Y:S01]  /*2270*/  IMAD.MOV.U32 R2, RZ, RZ, 0x0 ;  /* 0x00000000ff027424 */ /* 0x000fe200078e00ff */
[----:B------:R-:W-:-:S03]  /*2280*/  LOP3.LUT R11, R14, R11, RZ, 0x3c, !PT ;  /* 0x0000000b0e0b7212 */ /* 0x000fc600078e3cff */
[----:B------:R-:W-:Y:S02]  /*2290*/  IMAD.SHL.U32 R14, R7, 0x2, RZ ;  /* 0x00000002070e7824 */ /* 0x000fe400078e00ff */
[----:B------:R-:W-:Y:S01]  /*22a0*/  IMAD.SHL.U32 R10, R11, 0x10, RZ ;  /* 0x000000100b0a7824 */ /* 0x000fe200078e00ff */
[----:B0-----:R-:W-:-:S04]  /*22b0*/  DFMA R4, R4, R2, 5.5511151231257827021e-17 ;  /* 0x3c9000000404742b */ /* 0x001fc80000000002 */
[----:B------:R-:W-:-:S04]  /*22c0*/  LOP3.LUT R10, R7, R14, R10, 0x96, !PT ;  /* 0x0000000e070a7212 */ /* 0x000fc800078e960a */
[----:B------:R-:W-:Y:S02]  /*22d0*/  LOP3.LUT R7, R10, R11, RZ, 0x3c, !PT ;  /* 0x0000000b0a077212 */ /* 0x000fe400078e3cff */
[----:B------:R-:W-:Y:S01]  /*22e0*/  ISETP.GT.AND P0, PT, R5, 0xfffff, PT ;  /* 0x000fffff0500780c */ /* 0x000fe20003f04270 */
[--C-:B------:R-:W-:Y:S01]  /*22f0*/  IMAD.MOV.U32 R10, RZ, RZ, R4.reuse ;  /* 0x000000ffff0a7224 */ /* 0x100fe200078e0004 */
[C---:B------:R-:W-:Y:S02]  /*2300*/  IADD3 R7, PT, PT, R6.reuse, 0x161f14, R7 ;  /* 0x00161f1406077810 */ /* 0x040fe40007ffe007 */
[----:B------:R-:W-:Y:S01]  /*2310*/  IADD3 R11, PT, PT, R6, 0x10974f, R11 ;  /* 0x0010974f060b7810 */ /* 0x000fe20007ffe00b */
[----:B------:R-:W-:Y:S02]  /*2320*/  IMAD.MOV.U32 R6, RZ, RZ, R4 ;  /* 0x000000ffff067224 */ /* 0x000fe400078e0004 */
[----:B------:R-:W-:-:S04]  /*2330*/  IMAD.WIDE.U32 R8, R7, 0x200000, RZ ;  /* 0x0020000007087825 */ /* 0x000fc800078e00ff */
[----:B------:R-:W-:Y:S01]  /*2340*/  IMAD.MOV.U32 R7, RZ, RZ, R5 ;  /* 0x000000ffff077224 */ /* 0x000fe200078e0005 */
[----:B------:R-:W-:Y:S01]  /*2350*/  LOP3.LUT R8, R8, R11, RZ, 0x3c, !PT ;  /* 0x0000000b08087212 */ /* 0x000fe200078e3cff */
[----:B------:R-:W-:Y:S02]  /*2360*/  IMAD.MOV.U32 R4, RZ, RZ, -0x3ff ;  /* 0xfffffc01ff047424 */ /* 0x000fe400078e00ff */
[----:B------:R-:W-:Y:S02]  /*2370*/  @!P0 IMAD.MOV.U32 R4, RZ, RZ, -0x435 ;  /* 0xfffffbcbff048424 */ /* 0x000fe400078e00ff */
[----:B------:R-:W-:Y:S01]  /*2380*/  @!P0 DMUL R6, R6, 1.80143985094819840000e+16 ;  /* 0x4350000006068828 */ /* 0x000fe20000000000 */
[----:B------:R-:W0:Y:S09]  /*2390*/  I2F.F64.U64 R8, R8 ;  /* 0x0000000800087312 */ /* 0x000e320000301800 */
[----:B------:R-:W-:-:S02]  /*23a0*/  @!P0 IMAD.MOV.U32 R5, RZ, RZ, R7 ;  /* 0x000000ffff058224 */ /* 0x000fc400078e0007 */
[----:B------:R-:W-:Y:S02]  /*23b0*/  @!P0 IMAD.MOV.U32 R10, RZ, RZ, R6 ;  /* 0x000000ffff0a8224 */ /* 0x000fe400078e0006 */
[----:B------:R-:W-:Y:S01]  /*23c0*/  VIADD R11, R5, 0xffffffff ;  /* 0xffffffff050b7836 */ /* 0x000fe20000000000 */
[----:B0-----:R-:W-:-:S04]  /*23d0*/  DFMA R2, R8, 2.2204460492503130808e-16, R2 ;  /* 0x3cb000000802782b */ /* 0x001fc80000000002 */
[----:B------:R-:W-:-:S13]  /*23e0*/  ISETP.GT.U32.AND P1, PT, R11, 0x7feffffe, PT ;  /* 0x7feffffe0b00780c */ /* 0x000fda0003f24070 */
[----:B------:R-:W-:Y:S05]  /*23f0*/  @P1 BRA `(.L_x_111) ;  /* 0x0000000400041947 */ /* 0x000fea0003800000 */
[----:B------:R-:W-:Y:S01]  /*2400*/  LOP3.LUT R6, R5, 0xfffff, RZ, 0xc0, !PT ;  /* 0x000fffff05067812 */ /* 0x000fe200078ec0ff */
[----:B------:R-:W-:Y:S01]  /*2410*/  IMAD.MOV.U32 R8, RZ, RZ, RZ ;  /* 0x000000ffff087224 */ /* 0x000fe200078e00ff */
[----:B------:R-:W-:Y:S01]  /*2420*/  MOV R19, 0x3ed0ee25 ;  /* 0x3ed0ee2500137802 */ /* 0x000fe20000000f00 */
[----:B------:R-:W-:Y:S01]  /*2430*/  IMAD.MOV.U32 R18, RZ, RZ, -0x748574fc ;  /* 0x8b7a8b04ff127424 */ /* 0x000fe200078e00ff */
[----:B------:R-:W-:Y:S01]  /*2440*/  LOP3.LUT R7, R6, 0x3ff00000, RZ, 0xfc, !PT ;  /* 0x3ff0000006077812 */ /* 0x000fe200078efcff */
[----:B------:R-:W-:Y:S01]  /*2450*/  IMAD.MOV.U32 R6, RZ, RZ, R10 ;  /* 0x000000ffff067224 */ /* 0x000fe200078e000a */
[----:B------:R-:W-:Y:S01]  /*2460*/  UMOV UR8, 0x3ae80f1e ;  /* 0x3ae80f1e00087882 */ /* 0x000fe20000000000 */
[----:B------:R-:W-:Y:S01]  /*2470*/  UMOV UR9, 0x3eb1380b ;  /* 0x3eb1380b00097882 */ /* 0x000fe20000000000 */
        /* <DEDUP_REMOVED lines=57> */
.L_x_111:
[----:B------:R-:W-:Y:S01]  /*2810*/  IMAD.MOV.U32 R4, RZ, RZ, 0x0 ;  /* 0x00000000ff047424 */ /* 0x000fe200078e00ff */
[----:B------:R-:W-:Y:S01]  /*2820*/  LOP3.LUT P0, RZ, R7, 0x7fffffff, RZ, 0xc0, !PT ;  /* 0x7fffffff07ff7812 */ /* 0x000fe2000780c0ff */
[----:B------:R-:W-:-:S06]  /*2830*/  IMAD.MOV.U32 R5, RZ, RZ, 0x7ff00000 ;  /* 0x7ff00000ff057424 */ /* 0x000fcc00078e00ff */
[----:B------:R-:W-:-:S10]  /*2840*/  DFMA R4, R6, R4, +INF ;  /* 0x7ff000000604742b */ /* 0x000fd40000000004 */
[----:B------:R-:W-:Y:S02]  /*2850*/  FSEL R22, R4, RZ, P0 ;  /* 0x000000ff04167208 */ /* 0x000fe40000000000 */
[----:B------:R-:W-:-:S07]  /*2860*/  FSEL R23, R5, -QNAN , P0 ;  /* 0xfff0000005177808 */ /* 0x000fce0000000000 */
.L_x_112:
[----:B------:R-:W-:Y:S05]  /*2870*/  BSYNC.RECONVERGENT B0 ;  /* 0x0000000000007941 */ /* 0x000fea0003800200 */
.L_x_110:
[----:B------:R-:W-:Y:S01]  /*2880*/  DMUL R6, RZ, R2 ;  /* 0x00000002ff067228 */ /* 0x000fe20000000000 */
[----:B------:R-:W-:Y:S01]  /*2890*/  IMAD.SHL.U32 R4, R3, 0x2, RZ ;  /* 0x0000000203047824 */ /* 0x000fe200078e00ff */
[----:B------:R-:W-:Y:S01]  /*28a0*/  UMOV UR8, 0x33145c07 ;  /* 0x33145c0700087882 */ /* 0x000fe20000000000 */
[----:B------:R-:W-:Y:S01]  /*28b0*/  UMOV UR9, 0x3ca1a626 ;  /* 0x3ca1a62600097882 */ /* 0x000fe20000000000 */
[----:B------:R-:W-:Y:S01]  /*28c0*/  IMAD.MOV.U32 R16, RZ, RZ, 0x2cb0d246 ;  /* 0x2cb0d246ff107424 */ /* 0x000fe200078e00ff */
[----:B------:R-:W-:Y:S01]  /*28d0*/  UMOV UR10, 0xf9785eba ;  /* 0xf9785eba000a7882 */ /* 0x000fe20000000000 */
[----:B------:R-:W-:Y:S01]  /*28e0*/  ISETP.GT.U32.AND P0, PT, R4, -0x79800000, PT ;  /* 0x868000000400780c */ /* 0x000fe20003f04070 */
[----:B------:R-:W-:Y:S01]  /*28f0*/  IMAD.MOV.U32 R17, RZ, RZ, 0x3e5ae5f1 ;  /* 0x3e5ae5f1ff117424 */ /* 0x000fe200078e00ff */
[----:B------:R-:W-:Y:S01]  /*2900*/  UMOV UR11, 0x3de5db65 ;  /* 0x3de5db65000b7882 */ /* 0x000fe20000000000 */
[----:B------:R-:W-:Y:S01]  /*2910*/  DMUL R22, R22, -2 ;  /* 0xc000000016167828 */ /* 0x000fe20000000000 */
[----:B------:R-:W-:Y:S01]  /*2920*/  FSEL R15, R7, R3, P0 ;  /* 0x00000003070f7208 */ /* 0x000fe20000000000 */
[----:B------:R-:W-:Y:S01]  /*2930*/  IMAD.MOV.U32 R24, RZ, RZ, 0x0 ;  /* 0x00000000ff187424 */ /* 0x000fe200078e00ff */
[----:B------:R-:W-:Y:S01]  /*2940*/  FSEL R6, R6, R2, P0 ;  /* 0x0000000206067208 */ /* 0x000fe20000000000 */
[----:B------:R-:W-:Y:S01]  /*2950*/  IMAD.MOV.U32 R25, RZ, RZ, 0x3fd80000 ;  /* 0x3fd80000ff197424 */ /* 0x000fe200078e00ff */
[----:B------:R-:W-:Y:S01]  /*2960*/  BSSY.RECONVERGENT B0, `(.L_x_113) ;  /* 0x000004e000007945 */ /* 0x000fe20003800200 */
[----:B------:R-:W-:Y:S01]  /*2970*/  VIADD R7, R15, 0x100000 ;  /* 0x001000000f077836 */ /* 0x000fe20000000000 */
[----:B------:R-:W0:Y:S01]  /*2980*/  MUFU.RSQ64H R11, R23 ;  /* 0x00000017000b7308 */ /* 0x000e220000001c00 */
[----:B------:R-:W-:-:S02]  /*2990*/  IMAD.MOV.U32 R14, RZ, RZ, R6 ;  /* 0x000000ffff0e7224 */ /* 0x000fc400078e0006 */
[----:B------:R-:W-:-:S05]  /*29a0*/  VIADD R10, R23, 0xfcb00000 ;  /* 0xfcb00000170a7836 */ /* 0x000fca0000000000 */
[----:B------:R-:W1:Y:S08]  /*29b0*/  FRND.F64 R2, R6 ;  /* 0x0000000600027313 */ /* 0x000e700000301800 */
[----:B------:R-:W2:Y:S01]  /*29c0*/  F2I.S64.F64 R6, R6 ;  /* 0x0000000600067311 */ /* 0x000ea20000301900 */
[----:B0-----:R-:W-:Y:S02]  /*29d0*/  DMUL R18, R10, R10 ;  /* 0x0000000a0a127228 */ /* 0x001fe40000000000 */
[----:B-1----:R-:W-:-:S08]  /*29e0*/  DFMA R2, R2, -0.5, R14 ;  /* 0xbfe000000202782b */ /* 0x002fd0000000000e */
[----:B------:R-:W-:Y:S01]  /*29f0*/  DMUL R4, R2, UR8 ;  /* 0x0000000802047c28 */ /* 0x000fe20008000000 */
[----:B------:R-:W-:Y:S01]  /*2a00*/  UMOV UR8, 0x54442d18 ;  /* 0x54442d1800087882 */ /* 0x000fe20000000000 */
[----:B------:R-:W-:Y:S01]  /*2a10*/  UMOV UR9, 0x400921fb ;  /* 0x400921fb00097882 */ /* 0x000fe20000000000 */
[----:B--2---:R-:W-:-:S05]  /*2a20*/  LOP3.LUT P1, RZ, R6, 0x2, RZ, 0xc0, !PT ;  /* 0x0000000206ff7812 */ /* 0x004fca000782c0ff */
[----:B------:R-:W-:Y:S01]  /*2a30*/  DFMA R2, R2, UR8, R4 ;  /* 0x0000000802027c2b */ /* 0x000fe20008000004 */
[----:B------:R-:W-:Y:S01]  /*2a40*/  UMOV UR8, 0x20fd8164 ;  /* 0x20fd816400087882 */ /* 0x000fe20000000000 */
[----:B------:R-:W-:Y:S01]  /*2a50*/  IMAD.MOV.U32 R4, RZ, RZ, -0x3e107ad8 ;  /* 0xc1ef8528ff047424 */ /* 0x000fe200078e00ff */
[----:B------:R-:W-:Y:S01]  /*2a60*/  UMOV UR9, 0x3da8ff83 ;  /* 0x3da8ff8300097882 */ /* 0x000fe20000000000 */
[----:B------:R-:W-:-:S04]  /*2a70*/  IMAD.MOV.U32 R5, RZ, RZ, 0x3e21eea7 ;  /* 0x3e21eea7ff057424 */ /* 0x000fc800078e00ff */
[----:B------:R-:W-:-:S08]  /*2a80*/  DMUL R8, R2, R2 ;  /* 0x0000000202087228 */ /* 0x000fd00000000000 */
[C---:B------:R-:W-:Y:S01]  /*2a90*/  DFMA R4, R8.reuse, -UR8, R4 ;  /* 0x8000000808047c2b */ /* 0x040fe20008000004 */
[----:B------:R-:W-:Y:S01]  /*2aa0*/  UMOV UR8, 0x8e06e6d9 ;  /* 0x8e06e6d900087882 */ /* 0x000fe20000000000 */
[----:B------:R-:W-:Y:S01]  /*2ab0*/  DFMA R16, R8, UR10, -R16 ;  /* 0x0000000a08107c2b */ /* 0x000fe20008000810 */
[----:B------:R-:W-:Y:S01]  /*2ac0*/  UMOV UR9, 0x3e927e4f ;  /* 0x3e927e4f00097882 */ /* 0x000fe20000000000 */
[----:B------:R-:W-:Y:S01]  /*2ad0*/  UMOV UR10, 0x69ace392 ;  /* 0x69ace392000a7882 */ /* 0x000fe20000000000 */
[----:B------:R-:W-:-:S03]  /*2ae0*/  UMOV UR11, 0x3ec71de3 ;  /* 0x3ec71de3000b7882 */ /* 0x000fc60000000000 */
[C---:B------:R-:W-:Y:S01]  /*2af0*/  DFMA R4, R8.reuse, R4, -UR8 ;  /* 0x8000000808047e2b */ /* 0x040fe20008000004 */
[----:B------:R-:W-:Y:S01]  /*2b00*/  UMOV UR8, 0x19ddbce9 ;  /* 0x19ddbce900087882 */ /* 0x000fe20000000000 */
[----:B------:R-:W-:Y:S01]  /*2b10*/  DFMA R16, R8, R16, UR10 ;  /* 0x0000000a08107e2b */ /* 0x000fe20008000010 */
[----:B------:R-:W-:Y:S01]  /*2b20*/  UMOV UR9, 0x3efa01a0 ;  /* 0x3efa01a000097882 */ /* 0x000fe20000000000 */
[----:B------:R-:W-:Y:S01]  /*2b30*/  UMOV UR10, 0x19db62a1 ;  /* 0x19db62a1000a7882 */ /* 0x000fe20000000000 */
[----:B------:R-:W-:-:S03]  /*2b40*/  UMOV UR11, 0x3f2a01a0 ;  /* 0x3f2a01a0000b7882 */ /* 0x000fc60000000000 */
[C---:B------:R-:W-:Y:S01]  /*2b50*/  DFMA R4, R8.reuse, R4, UR8 ;  /* 0x0000000808047e2b */ /* 0x040fe20008000004 */
[----:B------:R-:W-:Y:S01]  /*2b60*/  UMOV UR8, 0x16c15d47 ;  /* 0x16c15d4700087882 */ /* 0x000fe20000000000 */
[----:B------:R-:W-:Y:S01]  /*2b70*/  DFMA R16, R8, R16, -UR10 ;  /* 0x8000000a08107e2b */ /* 0x000fe20008000010 */
        /* <DEDUP_REMOVED lines=8> */
[----:B------:R-:W-:Y:S01]  /*2c00*/  UMOV UR11, 0x3fc55555 ;  /* 0x3fc55555000b7882 */ /* 0x000fe20000000000 */
[----:B------:R-:W-:Y:S02]  /*2c10*/  DFMA R4, R22, -R18, 1 ;  /* 0x3ff000001604742b */ /* 0x000fe40000000812 */
[C---:B------:R-:W-:Y:S02]  /*2c20*/  DFMA R20, R8.reuse, R20, UR8 ;  /* 0x0000000808147e2b */ /* 0x040fe40008000014 */
[----:B------:R-:W-:-:S04]  /*2c30*/  DFMA R18, R8, R16, -UR10 ;  /* 0x8000000a08127e2b */ /* 0x000fc80008000010 */
[----:B------:R-:W-:Y:S02]  /*2c40*/  DFMA R16, R4, R24, 0.5 ;  /* 0x3fe000000410742b */ /* 0x000fe40000000018 */
[C---:B------:R-:W-:Y:S02]  /*2c50*/  DFMA R20, R8.reuse, R20, -0.5 ;  /* 0xbfe000000814742b */ /* 0x040fe40000000014 */
[----:B------:R-:W-:Y:S02]  /*2c60*/  DFMA R24, R8, R18, RZ ;  /* 0x000000120818722b */ /* 0x000fe400000000ff */
[----:B------:R-:W-:-:S04]  /*2c70*/  DMUL R4, R10, R4 ;  /* 0x000000040a047228 */ /* 0x000fc80000000000 */
[----:B------:R-:W-:Y:S02]  /*2c80*/  DFMA R18, R8, R20, 1 ;  /* 0x3ff000000812742b */ /* 0x000fe40000000014 */
[----:B------:R-:W-:Y:S01]  /*2c90*/  DFMA R20, R2, R24, R2 ;  /* 0x000000180214722b */ /* 0x000fe20000000002 */
[----:B------:R-:W-:Y:S01]  /*2ca0*/  LOP3.LUT R8, R6, 0x1, RZ, 0xc0, !PT ;  /* 0x0000000106087812 */ /* 0x000fe200078ec0ff */
[----:B------:R-:W-:-:S03]  /*2cb0*/  DFMA R4, R16, R4, R10 ;  /* 0x000000041004722b */ /* 0x000fc6000000000a */
[----:B------:R-:W-:-:S04]  /*2cc0*/  ISETP.NE.U32.AND P0, PT, R8, 0x1, PT ;  /* 0x000000010800780c */ /* 0x000fc80003f05070 */
[----:B------:R-:W-:Y:S01]  /*2cd0*/  ISETP.NE.U32.AND.EX P0, PT, RZ, RZ, PT, P0 ;  /* 0x000000ffff00720c */ /* 0x000fe20003f05100 */
[----:B------:R-:W-:Y:S01]  /*2ce0*/  DMUL R2, R22, R4 ;  /* 0x0000000416027228 */ /* 0x000fe20000000000 */
[----:B------:R-:W-:Y:S01]  /*2cf0*/  LOP3.LUT R25, R21, 0x80000000, RZ, 0x3c, !PT ;  /* 0x8000000015197812 */ /* 0x000fe200078e3cff */
[----:B------:R-:W-:Y:S01]  /*2d00*/  VIADD R7, R5, 0xfff00000 ;  /* 0xfff0000005077836 */ /* 0x000fe20000000000 */
[----:B------:R-:W-:Y:S01]  /*2d10*/  FSEL R16, R18, R20, !P0 ;  /* 0x0000001412107208 */ /* 0x000fe20004000000 */
[----:B------:R-:W-:Y:S01]  /*2d20*/  IMAD.MOV.U32 R6, RZ, RZ, R4 ;  /* 0x000000ffff067224 */ /* 0x000fe200078e0004 */
[----:B------:R-:W-:Y:S02]  /*2d30*/  FSEL R17, R19, R21, !P0 ;  /* 0x0000001513117208 */ /* 0x000fe40004000000 */
[----:B------:R-:W-:Y:S01]  /*2d40*/  FSEL R18, R20, R18, !P0 ;  /* 0x0000001214127208 */ /* 0x000fe20004000000 */
[----:B------:R-:W-:Y:S01]  /*2d50*/  DFMA R8, R2, -R2, R22 ;  /* 0x800000020208722b */ /* 0x000fe20000000016 */
[----:B------:R-:W-:-:S02]  /*2d60*/  FSEL R19, R25, R19, !P0 ;  /* 0x0000001319137208 */ /* 0x000fc40004000000 */
[----:B------:R-:W-:Y:S02]  /*2d70*/  ISETP.GE.U32.AND P0, PT, R10, 0x7ca00000, PT ;  /* 0x7ca000000a00780c */ /* 0x000fe40003f06070 */
[----:B------:R-:W-:Y:S02]  /*2d80*/  @P1 LOP3.LUT R25, R17, 0x80000000, RZ, 0x3c, !PT ;  /* 0x8000000011191812 */ /* 0x000fe400078e3cff */
[----:B------:R-:W-:Y:S01]  /*2d90*/  @P1 LOP3.LUT R27, R19, 0x80000000, RZ, 0x3c, !PT ;  /* 0x80000000131b1812 */ /* 0x000fe200078e3cff */
[----:B------:R-:W-:Y:S02]  /*2da0*/  DFMA R20, R8, R6, R2 ;  /* 0x000000060814722b */ /* 0x000fe40000000002 */
[----:B------:R-:W-:Y:S02]  /*2db0*/  @P1 IMAD.MOV.U32 R17, RZ, RZ, R25 ;  /* 0x000000ffff111224 */ /* 0x000fe400078e0019 */
[----:B------:R-:W-:-:S04]  /*2dc0*/  @P1 IMAD.MOV.U32 R19, RZ, RZ, R27 ;  /* 0x000000ffff131224 */ /* 0x000fc800078e001b */
[----:B------:R-:W-:Y:S05]  /*2dd0*/  @!P0 BRA `(.L_x_114) ;  /* 0x0000000000188947 */ /* 0x000fea0003800000 */
[----:B------:R-:W-:Y:S01]  /*2de0*/  MOV R6, R4 ;  /* 0x0000000400067202 */ /* 0x000fe20000000f00 */
[----:B------:R-:W-:Y:S01]  /*2df0*/  IMAD.MOV.U32 R11, RZ, RZ, R23 ;  /* 0x000000ffff0b7224 */ /* 0x000fe200078e0017 */
[----:B------:R-:W-:-:S07]  /*2e00*/  MOV R4, 0x2e20 ;  /* 0x00002e2000047802 */ /* 0x000fce0000000f00 */
[----:B------:R-:W-:Y:S05]  /*2e10*/  CALL.REL.NOINC `($__internal_0_$__cuda_sm20_dsqrt_rn_f64_mediumpath_v1) ;  /* 0x0000000000607944 */ /* 0x000fea0003c00000 */
[----:B------:R-:W-:Y:S02]  /*2e20*/  IMAD.MOV.U32 R20, RZ, RZ, R28 ;  /* 0x000000ffff147224 */ /* 0x000fe400078e001c */
[----:B------:R-:W-:-:S07]  /*2e30*/  IMAD.MOV.U32 R21, RZ, RZ, R29 ;  /* 0x000000ffff157224 */ /* 0x000fce00078e001d */
.L_x_114:
[----:B------:R-:W-:Y:S05]  /*2e40*/  BSYNC.RECONVERGENT B0 ;  /* 0x0000000000007941 */ /* 0x000fea0003800200 */
.L_x_113:
[----:B------:R-:W0:Y:S01]  /*2e50*/  FRND.F64.TRUNC R2, R14 ;  /* 0x0000000e00027313 */ /* 0x000e22000030d800 */
[----:B------:R-:W-:Y:S01]  /*2e60*/  DMUL R4, RZ, R14 ;  /* 0x0000000eff047228 */ /* 0x000fe20000000000 */
[----:B------:R-:W-:Y:S01]  /*2e70*/  UMOV UR8, 0x66666666 ;  /* 0x6666666600087882 */ /* 0x000fe20000000000 */
[----:B------:R-:W-:Y:S01]  /*2e80*/  UMOV UR9, 0x3fe66666 ;  /* 0x3fe6666600097882 */ /* 0x000fe20000000000 */
[----:B------:R-:W1:Y:S08]  /*2e90*/  LDC.64 R8, c[0x0][0x390] ;  /* 0x0000e400ff087b82 */ /* 0x000e700000000a00 */
[----:B------:R-:W1:Y:S01]  /*2ea0*/  LDC.64 R6, c[0x0][0x398] ;  /* 0x0000e600ff067b82 */ /* 0x000e620000000a00 */
[----:B0-----:R-:W-:-:S06]  /*2eb0*/  DSETP.NEU.AND P0, PT, R14, R2, PT ;  /* 0x000000020e00722a */ /* 0x001fcc0003f0d000 */
[----:B------:R-:W-:Y:S02]  /*2ec0*/  FSEL R2, R4, R16, !P0 ;  /* 0x0000001004027208 */ /* 0x000fe40004000000 */
[----:B------:R-:W-:-:S06]  /*2ed0*/  FSEL R3, R5, R17, !P0 ;  /* 0x0000001105037208 */ /* 0x000fcc0004000000 */
[----:B------:R-:W-:-:S08]  /*2ee0*/  DFMA R2, R20, R2, -UR8 ;  /* 0x8000000814027e2b */ /* 0x000fd00008000002 */
[----:B------:R-:W-:-:S14]  /*2ef0*/  DSETP.GT.AND P0, PT, R2, RZ, PT ;  /* 0x000000ff0200722a */ /* 0x000fdc0003f04000 */
[----:B------:R-:W2:Y:S01]  /*2f00*/  @P0 LDG.E.64 R4, desc[UR6][R12.64] ;  /* 0x000000060c040981 */ /* 0x000ea2000c1e1b00 */
[----:B------:R-:W-:-:S08]  /*2f10*/  DADD R18, RZ, R18 ;  /* 0x00000000ff127229 */ /* 0x000fd00000000012 */
[----:B------:R-:W-:-:S08]  /*2f20*/  DMUL R2, R18, R20 ;  /* 0x0000001412027228 */ /* 0x000fd00000000000 */
[----:B-1----:R-:W-:-:S08]  /*2f30*/  @P0 DFMA R2, R2, R6, R8 ;  /* 0x000000060202022b */ /* 0x002fd00000000008 */
[----:B--2---:R-:W-:-:S07]  /*2f40*/  @P0 DADD R2, R2, R4 ;  /* 0x0000000002020229 */ /* 0x004fce0000000004 */
[----:B------:R0:W-:Y:S01]  /*2f50*/  @P0 STG.E.64 desc[UR6][R12.64], R2 ;  /* 0x000000020c000986 */ /* 0x0001e2000c101b06 */
[----:B------:R-:W-:-:S05]  /*2f60*/  IADD3 R4, P0, PT, R12, 0x8, RZ ;  /* 0x000000080c047810 */ /* 0x000fca0007f1e0ff */
[----:B------:R-:W-:Y:S01]  /*2f70*/  IMAD.X R5, RZ, RZ, R13, P0 ;  /* 0x000000ffff057224 */ /* 0x000fe200000e060d */
[----:B------:R-:W-:Y:S07]  /*2f80*/  BRA.U UP0, `(.L_x_115) ;  /* 0xfffffff100087547 */ /* 0x000fee000b83ffff */
[----:B------:R-:W-:Y:S05]  /*2f90*/  EXIT ;  /* 0x000000000000794d */ /* 0x000fea0003800000 */
        .weak           $__internal_0_$__cuda_sm20_dsqrt_rn_f64_mediumpath_v1
        .type           $__internal_0_$__cuda_sm20_dsqrt_rn_f64_mediumpath_v1,@function
        .size           $__internal_0_$__cuda_sm20_dsqrt_rn_f64_mediumpath_v1,(.L_x_142 - $__internal_0_$__cuda_sm20_dsqrt_rn_f64_mediumpath_v1)
$__internal_0_$__cuda_sm20_dsqrt_rn_f64_mediumpath_v1:
[----:B------:R-:W-:Y:S01]  /*2fa0*/  ISETP.GE.U32.AND P0, PT, R10, -0x3400000, PT ;  /* 0xfcc000000a00780c */ /* 0x000fe20003f06070 */
[----:B------:R-:W-:Y:S01]  /*2fb0*/  BSSY.RECONVERGENT B3, `(.L_x_116) ;  /* 0x0000024000037945 */ /* 0x000fe20003800200 */
[----:B------:R-:W-:-:S11]  /*2fc0*/  IMAD.MOV.U32 R10, RZ, RZ, R22 ;  /* 0x000000ffff0a7224 */ /* 0x000fd600078e0016 */
[----:B------:R-:W-:Y:S05]  /*2fd0*/  @!P0 BRA `(.L_x_117) ;  /* 0x0000000000208947 */ /* 0x000fea0003800000 */
[----:B------:R-:W-:-:S10]  /*2fe0*/  DFMA.RM R6, R8, R6, R2 ;  /* 0x000000060806722b */ /* 0x000fd40000004002 */
[----:B------:R-:W-:-:S05]  /*2ff0*/  IADD3 R2, P0, PT, R6, 0x1, RZ ;  /* 0x0000000106027810 */ /* 0x000fca0007f1e0ff */
[----:B------:R-:W-:-:S06]  /*3000*/  IMAD.X R3, RZ, RZ, R7, P0 ;  /* 0x000000ffff037224 */ /* 0x000fcc00000e0607 */
[----:B------:R-:W-:-:S08]  /*3010*/  DFMA.RP R10, -R6, R2, R10 ;  /* 0x00000002060a722b */ /* 0x000fd0000000810a */
[----:B------:R-:W-:-:S06]  /*3020*/  DSETP.GT.AND P0, PT, R10, RZ, PT ;  /* 0x000000ff0a00722a */ /* 0x000fcc0003f04000 */
[----:B------:R-:W-:Y:S02]  /*3030*/  FSEL R2, R2, R6, P0 ;  /* 0x0000000602027208 */ /* 0x000fe40000000000 */
[----:B------:R-:W-:Y:S01]  /*3040*/  FSEL R3, R3, R7, P0 ;  /* 0x0000000703037208 */ /* 0x000fe20000000000 */
[----:B------:R-:W-:Y:S06]  /*3050*/  BRA `(.L_x_118) ;  /* 0x0000000000647947 */ /* 0x000fec0003800000 */
.L_x_117:
[----:B------:R-:W-:-:S14]  /*3060*/  DSETP.NE.AND P0, PT, R10, RZ, PT ;  /* 0x000000ff0a00722a */ /* 0x000fdc0003f05000 */
[----:B------:R-:W-:Y:S05]  /*3070*/  @!P0 BRA `(.L_x_119) ;  /* 0x0000000000588947 */ /* 0x000fea0003800000 */
[----:B------:R-:W-:-:S13]  /*3080*/  ISETP.GE.AND P0, PT, R11, RZ, PT ;  /* 0x000000ff0b00720c */ /* 0x000fda0003f06270 */
[----:B------:R-:W-:Y:S02]  /*3090*/  @!P0 IMAD.MOV.U32 R2, RZ, RZ, 0x0 ;  /* 0x00000000ff028424 */ /* 0x000fe400078e00ff */
[----:B------:R-:W-:Y:S01]  /*30a0*/  @!P0 IMAD.MOV.U32 R3, RZ, RZ, -0x80000 ;  /* 0xfff80000ff038424 */ /* 0x000fe200078e00ff */
[----:B------:R-:W-:Y:S06]  /*30b0*/  @!P0 BRA `(.L_x_118) ;  /* 0x00000000004c8947 */ /* 0x000fec0003800000 */
[----:B------:R-:W-:-:S13]  /*30c0*/  ISETP.GT.AND P0, PT, R11, 0x7fefffff, PT ;  /* 0x7fefffff0b00780c */ /* 0x000fda0003f04270 */
[----:B------:R-:W-:Y:S05]  /*30d0*/  @P0 BRA `(.L_x_119) ;  /* 0x0000000000400947 */ /* 0x000fea0003800000 */
[----:B------:R-:W-:Y:S01]  /*30e0*/  DMUL R10, R10, 8.11296384146066816958e+31 ;  /* 0x469000000a0a7828 */ /* 0x000fe20000000000 */
[----:B------:R-:W-:Y:S02]  /*30f0*/  IMAD.MOV.U32 R8, RZ, RZ, RZ ;  /* 0x000000ffff087224 */ /* 0x000fe400078e00ff */
[----:B------:R-:W-:Y:S02]  /*3100*/  IMAD.MOV.U32 R2, RZ, RZ, 0x0 ;  /* 0x00000000ff027424 */ /* 0x000fe400078e00ff */
[----:B------:R-:W-:Y:S01]  /*3110*/  IMAD.MOV.U32 R3, RZ, RZ, 0x3fd80000 ;  /* 0x3fd80000ff037424 */ /* 0x000fe200078e00ff */
[----:B------:R-:W0:Y:S02]  /*3120*/  MUFU.RSQ64H R9, R11 ;  /* 0x0000000b00097308 */ /* 0x000e240000001c00 */
[----:B0-----:R-:W-:-:S08]  /*3130*/  DMUL R6, R8, R8 ;  /* 0x0000000808067228 */ /* 0x001fd00000000000 */
[----:B------:R-:W-:-:S08]  /*3140*/  DFMA R6, R10, -R6, 1 ;  /* 0x3ff000000a06742b */ /* 0x000fd00000000806 */
[----:B------:R-:W-:Y:S02]  /*3150*/  DFMA R2, R6, R2, 0.5 ;  /* 0x3fe000000602742b */ /* 0x000fe40000000002 */
[----:B------:R-:W-:-:S08]  /*3160*/  DMUL R6, R8, R6 ;  /* 0x0000000608067228 */ /* 0x000fd00000000000 */
[----:B------:R-:W-:-:S08]  /*3170*/  DFMA R6, R2, R6, R8 ;  /* 0x000000060206722b */ /* 0x000fd00000000008 */
[----:B------:R-:W-:Y:S02]  /*3180*/  DMUL R2, R10, R6 ;  /* 0x000000060a027228 */ /* 0x000fe40000000000 */
[----:B------:R-:W-:-:S06]  /*3190*/  VIADD R7, R7, 0xfff00000 ;  /* 0xfff0000007077836 */ /* 0x000fcc0000000000 */
[----:B------:R-:W-:-:S08]  /*31a0*/  DFMA R8, R2, -R2, R10 ;  /* 0x800000020208722b */ /* 0x000fd0000000000a */
[----:B------:R-:W-:-:S10]  /*31b0*/  DFMA R2, R6, R8, R2 ;  /* 0x000000080602722b */ /* 0x000fd40000000002 */
[----:B------:R-:W-:Y:S01]  /*31c0*/  VIADD R3, R3, 0xfcb00000 ;  /* 0xfcb0000003037836 */ /* 0x000fe20000000000 */
[----:B------:R-:W-:Y:S06]  /*31d0*/  BRA `(.L_x_118) ;  /* 0x0000000000047947 */ /* 0x000fec0003800000 */
.L_x_119:
[----:B------:R-:W-:-:S11]  /*31e0*/  DADD R2, R10, R10 ;  /* 0x000000000a027229 */ /* 0x000fd6000000000a */
.L_x_118:
[----:B------:R-:W-:Y:S05]  /*31f0*/  BSYNC.RECONVERGENT B3 ;  /* 0x0000000000037941 */ /* 0x000fea0003800200 */
.L_x_116:
[----:B------:R-:W-:Y:S02]  /*3200*/  IMAD.MOV.U32 R28, RZ, RZ, R2 ;  /* 0x000000ffff1c7224 */ /* 0x000fe400078e0002 */
[----:B------:R-:W-:Y:S02]  /*3210*/  IMAD.MOV.U32 R29, RZ, RZ, R3 ;  /* 0x000000ffff1d7224 */ /* 0x000fe400078e0003 */
[----:B------:R-:W-:Y:S02]  /*3220*/  IMAD.MOV.U32 R2, RZ, RZ, R4 ;  /* 0x000000ffff027224 */ /* 0x000fe400078e0004 */
[----:B------:R-:W-:-:S04]  /*3230*/  IMAD.MOV.U32 R3, RZ, RZ, 0x0 ;  /* 0x00000000ff037424 */ /* 0x000fc800078e00ff */
[----:B------:R-:W-:Y:S05]  /*3240*/  RET.REL.NODEC R2 `(_Z8MutationP4Polyiidd) ;  /* 0xffffffcc026c7950 */ /* 0x000fea0003c3ffff */
.L_x_120:
        /* <DEDUP_REMOVED lines=11> */
.L_x_142:


//--------------------- .text._Z9CrossoverP4Polyii --------------------------
	.section	.text._Z9CrossoverP4Polyii,"ax",@progbits
	.align	128
        .global         _Z9CrossoverP4Polyii
        .type           _Z9CrossoverP4Polyii,@function
        .size           _Z9CrossoverP4Polyii,(.L_x_152 - _Z9CrossoverP4Polyii)
        .other          _Z9CrossoverP4Polyii,@"STO_CUDA_ENTRY STV_DEFAULT"
_Z9CrossoverP4Polyii:
.text._Z9CrossoverP4Polyii:
[----:B------:R-:W-:Y:S01]  /*0000*/  LDC R1, c[0x0][0x37c] ;  /* 0x0000df00ff017b82 */ /* 0x000fe20000000800 */
[----:B------:R-:W0:Y:S07]  /*0010*/  S2R R0, SR_TID.X ;  /* 0x0000000000007919 */ /* 0x000e2e0000002100 */
[----:B------:R-:W0:Y:S01]  /*0020*/  S2UR UR6, SR_CTAID.X ;  /* 0x00000000000679c3 */ /* 0x000e220000002500 */
[----:B------:R-:W1:Y:S07]  /*0030*/  LDCU.64 UR4, c[0x0][0x388] ;  /* 0x00007100ff0477ac */ /* 0x000e6e0008000a00 */
[----:B------:R-:W0:Y:S01]  /*0040*/  LDC R5, c[0x0][0x360] ;  /* 0x0000d800ff057b82 */ /* 0x000e220000000800 */
[----:B-1----:R-:W-:Y:S01]  /*0050*/  UIADD3 UR4, UPT, UPT, UR4, -UR5, URZ ;  /* 0x8000000504047290 */ /* 0x002fe2000fffe0ff */
[----:B0-----:R-:W-:-:S05]  /*0060*/  IMAD R5, R5, UR6, R0 ;  /* 0x0000000605057c24 */ /* 0x001fca000f8e0200 */
[C---:B------:R-:W-:Y:S02]  /*0070*/  ISETP.GE.AND P0, PT, R5.reuse, UR4, PT ;  /* 0x0000000405007c0c */ /* 0x040fe4000bf06270 */
[----:B------:R-:W-:-:S04]  /*0080*/  LOP3.LUT R0, R5, 0x1, RZ, 0xc0, !PT ;  /* 0x0000000105007812 */ /* 0x000fc800078ec0ff */
[----:B------:R-:W-:-:S13]  /*0090*/  ISETP.NE.U32.OR P0, PT, R0, 0x1, P0 ;  /* 0x000000010000780c */ /* 0x000fda0000705470 */
[----:B------:R-:W-:Y:S05]  /*00a0*/  @P0 EXIT ;  /* 0x000000000000094d */ /* 0x000fea0003800000 */
[----:B------:R-:W0:Y:S01]  /*00b0*/  LDC.64 R2, c[0x0][0x380] ;  /* 0x0000e000ff027b82 */ /* 0x000e220000000a00 */
[----:B------:R-:W1:Y:S01]  /*00c0*/  LDCU.64 UR4, c[0x0][0x358] ;  /* 0x00006b00ff0477ac */ /* 0x000e620008000a00 */
[----:B0-----:R-:W-:-:S05]  /*00d0*/  IMAD.WIDE R2, R5, 0x30, R2 ;  /* 0x0000003005027825 */ /* 0x001fca00078e0202 */
[----:B-1----:R-:W2:Y:S04]  /*00e0*/  LDG.E.64 R6, desc[UR4][R2.64+0x30] ;  /* 0x0000300402067981 */ /* 0x002ea8000c1e1b00 */
[----:B------:R-:W3:Y:S04]  /*00f0*/  LDG.E.64 R4, desc[UR4][R2.64] ;  /* 0x0000000402047981 */ /* 0x000ee8000c1e1b00 */
[----:B------:R-:W4:Y:S04]  /*0100*/  LDG.E.64 R10, desc[UR4][R2.64+0x38] ;  /* 0x00003804020a7981 */ /* 0x000f28000c1e1b00 */
[----:B------:R-:W5:Y:S04]  /*0110*/  LDG.E.64 R8, desc[UR4][R2.64+0x8] ;  /* 0x0000080402087981 */ /* 0x000f68000c1e1b00 */
[----:B------:R-:W5:Y:S04]  /*0120*/  LDG.E.64 R14, desc[UR4][R2.64+0x40] ;  /* 0x00004004020e7981 */ /* 0x000f68000c1e1b00 */
[----:B------:R-:W5:Y:S04]  /*0130*/  LDG.E.64 R12, desc[UR4][R2.64+0x10] ;  /* 0x00001004020c7981 */ /* 0x000f68000c1e1b00 */
[----:B------:R-:W5:Y:S04]  /*0140*/  LDG.E.64 R18, desc[UR4][R2.64+0x48] ;  /* 0x0000480402127981 */ /* 0x000f68000c1e1b00 */
[----:B------:R-:W5:Y:S04]  /*0150*/  LDG.E.64 R16, desc[UR4][R2.64+0x18] ;  /* 0x0000180402107981 */ /* 0x000f68000c1e1b00 */
[----:B------:R-:W5:Y:S04]  /*0160*/  LDG.E.64 R22, desc[UR4][R2.64+0x50] ;  /* 0x0000500402167981 */ /* 0x000f68000c1e1b00 */
[----:B------:R-:W5:Y:S04]  /*0170*/  LDG.E.64 R20, desc[UR4][R2.64+0x20] ;  /* 0x0000200402147981 */ /* 0x000f68000c1e1b00 */
[----:B--2---:R-:W-:Y:S04]  /*0180*/  STG.E.64 desc[UR4][R2.64], R6 ;  /* 0x0000000602007986 */ /* 0x004fe8000c101b04 */
[----:B---3--:R-:W-:Y:S04]  /*0190*/  STG.E.64 desc[UR4][R2.64+0x30], R4 ;  /* 0x0000300402007986 */ /* 0x008fe8000c101b04 */
[----:B----4-:R-:W-:Y:S04]  /*01a0*/  STG.E.64 desc[UR4][R2.64+0x8], R10 ;  /* 0x0000080a02007986 */ /* 0x010fe8000c101b04 */
[----:B-----5:R-:W-:Y:S04]  /*01b0*/  STG.E.64 desc[UR4][R2.64+0x38], R8 ;  /* 0x0000380802007986 */ /* 0x020fe8000c101b04 */
[----:B------:R-:W-:Y:S04]  /*01c0*/  STG.E.64 desc[UR4][R2.64+0x10], R14 ;  /* 0x0000100e02007986 */ /* 0x000fe8000c101b04 */
[----:B------:R-:W-:Y:S04]  /*01d0*/  STG.E.64 desc[UR4][R2.64+0x40], R12 ;  /* 0x0000400c02007986 */ /* 0x000fe8000c101b04 */
[----:B------:R-:W-:Y:S04]  /*01e0*/  STG.E.64 desc[UR4][R2.64+0x18], R18 ;  /* 0x0000181202007986 */ /* 0x000fe8000c101b04 */
[----:B------:R-:W-:Y:S04]  /*01f0*/  STG.E.64 desc[UR4][R2.64+0x48], R16 ;  /* 0x0000481002007986 */ /* 0x000fe8000c101b04 */
[----:B------:R-:W-:Y:S04]  /*0200*/  STG.E.64 desc[UR4][R2.64+0x20], R22 ;  /* 0x0000201602007986 */ /* 0x000fe8000c101b04 */
[----:B------:R-:W-:Y:S01]  /*0210*/  STG.E.64 desc[UR4][R2.64+0x50], R20 ;  /* 0x0000501402007986 */ /* 0x000fe2000c101b04 */
[----:B------:R-:W-:Y:S05]  /*0220*/  EXIT ;  /* 0x000000000000794d */ /* 0x000fea0003800000 */
.L_x_121:
        /* <DEDUP_REMOVED lines=13> */
.L_x_152:


//--------------------- .text._Z9SelectionP4Polyii --------------------------
	.section	.text._Z9SelectionP4Polyii,"ax",@progbits
	.align	128
        .global         _Z9SelectionP4Polyii
        .type           _Z9SelectionP4Polyii,@function
        .size           _Z9SelectionP4Polyii,(.L_x_153 - _Z9SelectionP4Polyii)
        .other          _Z9SelectionP4Polyii,@"STO_CUDA_ENTRY STV_DEFAULT"
_Z9SelectionP4Polyii:
.text._Z9SelectionP4Polyii:
[----:B------:R-:W-:Y:S01]  /*0000*/  LDC R1, c[0x0][0x37c] ;  /* 0x0000df00ff017b82 */ /* 0x000fe20000000800 */
[----:B------:R-:W0:Y:S07]  /*0010*/  S2R R0, SR_TID.X ;  /* 0x0000000000007919 */ /* 0x000e2e0000002100 */
[----:B------:R-:W0:Y:S08]  /*0020*/  S2UR UR4, SR_CTAID.X ;  /* 0x00000000000479c3 */ /* 0x000e300000002500 */
[----:B------:R-:W0:Y:S08]  /*0030*/  LDC R5, c[0x0][0x360] ;  /* 0x0000d800ff057b82 */ /* 0x000e300000000800 */
[----:B------:R-:W1:Y:S01]  /*0040*/  LDC.64 R8, c[0x0][0x388] ;  /* 0x0000e200ff087b82 */ /* 0x000e620000000a00 */
[----:B0-----:R-:W-:Y:S01]  /*0050*/  IMAD R5, R5, UR4, R0 ;  /* 0x0000000405057c24 */ /* 0x001fe2000f8e0200 */
[----:B-1----:R-:W-:-:S04]  /*0060*/  IADD3 R0, PT, PT, R8, -R9, RZ ;  /* 0x8000000908007210 */ /* 0x002fc80007ffe0ff */
[----:B------:R-:W-:-:S13]  /*0070*/  ISETP.GE.AND P0, PT, R5, R0, PT ;  /* 0x000000000500720c */ /* 0x000fda0003f06270 */
[----:B------:R-:W-:Y:S05]  /*0080*/  @P0 EXIT ;  /* 0x000000000000094d */ /* 0x000fea0003800000 */
[----:B------:R-:W0:Y:S01]  /*0090*/  LDC.64 R2, c[0x0][0x380] ;  /* 0x0000e000ff027b82 */ /* 0x000e220000000a00 */
[----:B------:R-:W1:Y:S01]  /*00a0*/  LDCU.64 UR4, c[0x0][0x358] ;  /* 0x00006b00ff0477ac */ /* 0x000e620008000a00 */
[----:B0-----:R-:W-:-:S05]  /*00b0*/  IMAD.WIDE R2, R5, 0x30, R2 ;  /* 0x0000003005027825 */ /* 0x001fca00078e0202 */
[----:B-1----:R-:W2:Y:S01]  /*00c0*/  LDG.E.64 R6, desc[UR4][R2.64] ;  /* 0x0000000402067981 */ /* 0x002ea2000c1e1b00 */
[----:B------:R-:W-:-:S05]  /*00d0*/  IMAD.WIDE R4, R9, 0x30, R2 ;  /* 0x0000003009047825 */ /* 0x000fca00078e0202 */
[----:B--2---:R-:W-:Y:S04]  /*00e0*/  STG.E.64 desc[UR4][R4.64], R6 ;  /* 0x0000000604007986 */ /* 0x004fe8000c101b04 */
[----:B------:R-:W2:Y:S04]  /*00f0*/  LDG.E.64 R8, desc[UR4][R2.64+0x8] ;  /* 0x0000080402087981 */ /* 0x000ea8000c1e1b00 */
[----:B--2---:R-:W-:Y:S04]  /*0100*/  STG.E.64 desc[UR4][R4.64+0x8], R8 ;  /* 0x0000080804007986 */ /* 0x004fe8000c101b04 */
[----:B------:R-:W2:Y:S04]  /*0110*/  LDG.E.64 R10, desc[UR4][R2.64+0x10] ;  /* 0x00001004020a7981 */ /* 0x000ea8000c1e1b00 */
[----:B--2---:R-:W-:Y:S04]  /*0120*/  STG.E.64 desc[UR4][R4.64+0x10], R10 ;  /* 0x0000100a04007986 */ /* 0x004fe8000c101b04 */
[----:B------:R-:W2:Y:S04]  /*0130*/  LDG.E.64 R12, desc[UR4][R2.64+0x18] ;  /* 0x00001804020c7981 */ /* 0x000ea8000c1e1b00 */
[----:B--2---:R-:W-:Y:S04]  /*0140*/  STG.E.64 desc[UR4][R4.64+0x18], R12 ;  /* 0x0000180c04007986 */ /* 0x004fe8000c101b04 */
[----:B------:R-:W2:Y:S04]  /*0150*/  LDG.E.64 R14, desc[UR4][R2.64+0x20] ;  /* 0x00002004020e7981 */ /* 0x000ea8000c1e1b00 */
[----:B--2---:R-:W-:Y:S01]  /*0160*/  STG.E.64 desc[UR4][R4.64+0x20], R14 ;  /* 0x0000200e04007986 */ /* 0x004fe2000c101b04 */
[----:B------:R-:W-:Y:S05]  /*0170*/  EXIT ;  /* 0x000000000000794d */ /* 0x000fea0003800000 */
.L_x_122:
        /* <DEDUP_REMOVED lines=16> */
.L_x_153:


//--------------------- .text._Z7FitnessPdS_P4Polyii --------------------------
	.section	.text._Z7FitnessPdS_P4Polyii,"ax",@progbits
	.align	128
        .global         _Z7FitnessPdS_P4Polyii
        .type           _Z7FitnessPdS_P4Polyii,@function
        .size           _Z7FitnessPdS_P4Polyii,(.L_x_143 - _Z7FitnessPdS_P4Polyii)
        .other          _Z7FitnessPdS_P4Polyii,@"STO_CUDA_ENTRY STV_DEFAULT"
_Z7FitnessPdS_P4Polyii:
.text._Z7FitnessPdS_P4Polyii:
[----:B------:R-:W-:Y:S01]  /*0000*/  LDC R1, c[0x0][0x37c] ;  /* 0x0000df00ff017b82 */ /* 0x000fe20000000800 */
[----:B------:R-:W0:Y:S07]  /*0010*/  S2R R0, SR_TID.X ;  /* 0x0000000000007919 */ /* 0x000e2e0000002100 */
[----:B------:R-:W0:Y:S01]  /*0020*/  S2UR UR4, SR_CTAID.X ;  /* 0x00000000000479c3 */ /* 0x000e220000002500 */
[----:B------:R-:W1:Y:S07]  /*0030*/  LDCU UR5, c[0x0][0x39c] ;  /* 0x00007380ff0577ac */ /* 0x000e6e0008000800 */
[----:B------:R-:W0:Y:S02]  /*0040*/  LDC R3, c[0x0][0x360] ;  /* 0x0000d800ff037b82 */ /* 0x000e240000000800 */
[----:B0-----:R-:W-:-:S05]  /*0050*/  IMAD R3, R3, UR4, R0 ;  /* 0x0000000403037c24 */ /* 0x001fca000f8e0200 */
[----:B-1----:R-:W-:-:S13]  /*0060*/  ISETP.GE.AND P0, PT, R3, UR5, PT ;  /* 0x0000000503007c0c */ /* 0x002fda000bf06270 */
[----:B------:R-:W-:Y:S05]  /*0070*/  @P0 EXIT ;  /* 0x000000000000094d */ /* 0x000fea0003800000 */
[----:B------:R-:W0:Y:S01]  /*0080*/  LDCU UR8, c[0x0][0x398] ;  /* 0x00007300ff0877ac */ /* 0x000e220008000800 */
[----:B------:R-:W1:Y:S01]  /*0090*/  LDC.64 R12, c[0x0][0x390] ;  /* 0x0000e400ff0c7b82 */ /* 0x000e620000000a00 */
[----:B------:R-:W-:Y:S01]  /*00a0*/  CS2R R10, SRZ ;  /* 0x00000000000a7805 */ /* 0x000fe2000001ff00 */
[----:B------:R-:W2:Y:S01]  /*00b0*/  LDCU.64 UR10, c[0x0][0x358] ;  /* 0x00006b00ff0a77ac */ /* 0x000ea20008000a00 */
[----:B0-----:R-:W-:Y:S01]  /*00c0*/  UISETP.GE.AND UP0, UPT, UR8, 0x1, UPT ;  /* 0x000000010800788c */ /* 0x001fe2000bf06270 */
[----:B-1----:R-:W-:-:S08]  /*00d0*/  IMAD.WIDE R12, R3, 0x30, R12 ;  /* 0x00000030030c7825 */ /* 0x002fd000078e020c */
[----:B--2---:R-:W-:Y:S05]  /*00e0*/  BRA.U !UP0, `(.L_x_123) ;  /* 0x0000001508847547 */ /* 0x004fea000b800000 */
[----:B------:R-:W-:Y:S01]  /*00f0*/  CS2R R10, SRZ ;  /* 0x00000000000a7805 */ /* 0x000fe2000001ff00 */
[----:B------:R-:W0:Y:S01]  /*0100*/  LDCU.64 UR14, c[0x0][0x388] ;  /* 0x00007100ff0e77ac */ /* 0x000e220008000a00 */
[----:B------:R-:W1:Y:S01]  /*0110*/  LDCU.64 UR12, c[0x0][0x380] ;  /* 0x00007000ff0c77ac */ /* 0x000e620008000a00 */
[----:B------:R-:W-:-:S12]  /*0120*/  UIADD3 UR8, UPT, UPT, -UR8, URZ, URZ ;  /* 0x000000ff08087290 */ /* 0x000fd8000fffe1ff */
.L_x_139:
[----:B-1----:R-:W-:Y:S02]  /*0130*/  IMAD.U32 R8, RZ, RZ, UR12 ;  /* 0x0000000cff087e24 */ /* 0x002fe4000f8e00ff */
[----:B------:R-:W-:-:S06]  /*0140*/  IMAD.U32 R9, RZ, RZ, UR13 ;  /* 0x0000000dff097e24 */ /* 0x000fcc000f8e00ff */
[----:B------:R-:W2:Y:S01]  /*0150*/  LDG.E.64 R8, desc[UR10][R8.64] ;  /* 0x0000000a08087981 */ /* 0x000ea2000c1e1b00 */
[----:B------:R-:W-:Y:S01]  /*0160*/  UMOV UR4, URZ ;  /* 0x000000ff00047c82 */ /* 0x000fe20008000000 */
[----:B--2---:R-:W-:-:S14]  /*0170*/  DSETP.NAN.AND P0, PT, R8, R8, PT ;  /* 0x000000080800722a */ /* 0x004fdc0003f08000 */
[----:B------:R-:W-:Y:S05]  /*0180*/  @!P0 BRA `(.L_x_124) ;  /* 0x00000008005c8947 */ /* 0x000fea0003800000 */
[----:B------:R-:W-:-:S14]  /*0190*/  DSETP.NEU.AND P0, PT, R8, RZ, PT ;  /* 0x000000ff0800722a */ /* 0x000fdc0003f0d000 */
[----:B------:R-:W-:Y:S05]  /*01a0*/  @P0 BRA `(.L_x_125) ;  /* 0x0000000000d40947 */ /* 0x000fea0003800000 */
[----:B------:R-:W2:Y:S04]  /*01b0*/  LDG.E.64 R16, desc[UR10][R12.64] ;  /* 0x0000000a0c107981 */ /* 0x000ea8000c1e1b00 */
[----:B------:R-:W3:Y:S04]  /*01c0*/  LDG.E.64 R14, desc[UR10][R12.64+0x8] ;  /* 0x0000080a0c0e7981 */ /* 0x000ee8000c1e1b00 */
[----:B------:R-:W4:Y:S04]  /*01d0*/  LDG.E.64 R6, desc[UR10][R12.64+0x10] ;  /* 0x0000100a0c067981 */ /* 0x000f28000c1e1b00 */
[----:B------:R-:W5:Y:S04]  /*01e0*/  LDG.E.64 R4, desc[UR10][R12.64+0x18] ;  /* 0x0000180a0c047981 */ /* 0x000f68000c1e1b00 */
[----:B------:R-:W5:Y:S01]  /*01f0*/  LDG.E.64 R2, desc[UR10][R12.64+0x20] ;  /* 0x0000200a0c027981 */ /* 0x000f62000c1e1b00 */
[----:B------:R-:W-:-:S02]  /*0200*/  DADD R18, R8, 1 ;  /* 0x3ff0000008127429 */ /* 0x000fc40000000000 */
[C---:B------:R-:W-:Y:S02]  /*0210*/  DADD R20, R8.reuse, 1 ;  /* 0x3ff0000008147429 */ /* 0x040fe40000000000 */
[----:B------:R-:W-:-:S06]  /*0220*/  DSETP.NEU.AND P0, PT, R8, 1, PT ;  /* 0x3ff000000800742a */ /* 0x000fcc0003f0d000 */
[----:B------:R-:W-:-:S04]  /*0230*/  LOP3.LUT R18, R19, 0x7ff00000, RZ, 0xc0, !PT ;  /* 0x7ff0000013127812 */ /* 0x000fc800078ec0ff */
[----:B------:R-:W-:-:S04]  /*0240*/  ISETP.NE.AND P1, PT, R18, 0x7ff00000, PT ;  /* 0x7ff000001200780c */ /* 0x000fc80003f25270 */
[----:B------:R-:W-:Y:S02]  /*0250*/  FSEL R20, R20, RZ, !P1 ;  /* 0x000000ff14147208 */ /* 0x000fe40004800000 */
[----:B------:R-:W-:Y:S02]  /*0260*/  FSEL R21, R21, R9, !P1 ;  /* 0x0000000915157208 */ /* 0x000fe40004800000 */
[----:B------:R-:W-:Y:S02]  /*0270*/  FSEL R20, R20, RZ, P0 ;  /* 0x000000ff14147208 */ /* 0x000fe40000000000 */
[----:B------:R-:W-:Y:S01]  /*0280*/  FSEL R21, R21, 1.875, P0 ;  /* 0x3ff0000015157808 */ /* 0x000fe20000000000 */
[----:B--2---:R-:W-:-:S10]  /*0290*/  DADD R16, RZ, R16 ;  /* 0x00000000ff107229 */ /* 0x004fd40000000010 */
[----:B------:R-:W1:Y:S08]  /*02a0*/  F2I.S64.F64.TRUNC R16, R16 ;  /* 0x0000001000107311 */ /* 0x000e70000030d900 */
[----:B-1----:R-:W3:Y:S02]  /*02b0*/  I2F.F64.S64 R18, R16 ;  /* 0x0000001000127312 */ /* 0x002ee40000301c00 */
[----:B---3--:R-:W-:-:S02]  /*02c0*/  DFMA R14, R14, R20, R18 ;  /* 0x000000140e0e722b */ /* 0x008fc40000000012 */
[C---:B------:R-:W-:Y:S02]  /*02d0*/  DADD R18, R8.reuse, 2 ;  /* 0x4000000008127429 */ /* 0x040fe40000000000 */
[----:B------:R-:W-:-:S06]  /*02e0*/  DADD R20, R8, 2 ;  /* 0x4000000008147429 */ /* 0x000fcc0000000000 */
[----:B------:R-:W1:Y:S02]  /*02f0*/  F2I.S64.F64.TRUNC R14, R14 ;  /* 0x0000000e000e7311 */ /* 0x000e64000030d900 */
[----:B------:R-:W-:-:S04]  /*0300*/  LOP3.LUT R18, R19, 0x7ff00000, RZ, 0xc0, !PT ;  /* 0x7ff0000013127812 */ /* 0x000fc800078ec0ff */
[----:B------:R-:W-:-:S04]  /*0310*/  ISETP.NE.AND P1, PT, R18, 0x7ff00000, PT ;  /* 0x7ff000001200780c */ /* 0x000fc80003f25270 */
[----:B------:R-:W-:Y:S02]  /*0320*/  FSEL R18, R20, RZ, !P1 ;  /* 0x000000ff14127208 */ /* 0x000fe40004800000 */
[----:B------:R-:W-:Y:S02]  /*0330*/  FSEL R20, R21, RZ, !P1 ;  /* 0x000000ff15147208 */ /* 0x000fe40004800000 */
[----:B------:R-:W-:Y:S01]  /*0340*/  FSEL R18, R18, RZ, P0 ;  /* 0x000000ff12127208 */ /* 0x000fe20000000000 */
[----:B-1----:R-:W4:Y:S01]  /*0350*/  I2F.F64.S64 R16, R14 ;  /* 0x0000000e00107312 */ /* 0x002f220000301c00 */
[----:B------:R-:W-:-:S06]  /*0360*/  FSEL R19, R20, 1.875, P0 ;  /* 0x3ff0000014137808 */ /* 0x000fcc0000000000 */
[----:B----4-:R-:W-:Y:S02]  /*0370*/  DFMA R6, R6, R18, R16 ;  /* 0x000000120606722b */ /* 0x010fe40000000010 */
[C---:B------:R-:W-:Y:S02]  /*0380*/  DADD R16, R8.reuse, 3 ;  /* 0x4008000008107429 */ /* 0x040fe40000000000 */
[----:B------:R-:W-:-:S06]  /*0390*/  DADD R18, R8, 3 ;  /* 0x4008000008127429 */ /* 0x000fcc0000000000 */
[----:B------:R-:W1:Y:S02]  /*03a0*/  F2I.S64.F64.TRUNC R6, R6 ;  /* 0x0000000600067311 */ /* 0x000e64000030d900 */
[----:B------:R-:W-:-:S04]  /*03b0*/  LOP3.LUT R16, R17, 0x7ff00000, RZ, 0xc0, !PT ;  /* 0x7ff0000011107812 */ /* 0x000fc800078ec0ff */
[----:B------:R-:W-:-:S04]  /*03c0*/  ISETP.NE.AND P1, PT, R16, 0x7ff00000, PT ;  /* 0x7ff000001000780c */ /* 0x000fc80003f25270 */
[----:B------:R-:W-:Y:S02]  /*03d0*/  FSEL R16, R18, RZ, !P1 ;  /* 0x000000ff12107208 */ /* 0x000fe40004800000 */
[----:B------:R-:W-:Y:S02]  /*03e0*/  FSEL R18, R19, R9, !P1 ;  /* 0x0000000913127208 */ /* 0x000fe40004800000 */
[----:B------:R-:W-:Y:S01]  /*03f0*/  FSEL R16, R16, RZ, P0 ;  /* 0x000000ff10107208 */ /* 0x000fe20000000000 */
[----:B-1----:R-:W5:Y:S01]  /*0400*/  I2F.F64.S64 R14, R6 ;  /* 0x00000006000e7312 */ /* 0x002f620000301c00 */
[----:B------:R-:W-:-:S06]  /*0410*/  FSEL R17, R18, 1.875, P0 ;  /* 0x3ff0000012117808 */ /* 0x000fcc0000000000 */
[----:B-----5:R-:W-:Y:S02]  /*0420*/  DFMA R4, R4, R16, R14 ;  /* 0x000000100404722b */ /* 0x020fe4000000000e */
        /* <DEDUP_REMOVED lines=8> */
[----:B-1----:R-:W1:Y:S01]  /*04b0*/  I2F.F64.S64 R6, R4 ;  /* 0x0000000400067312 */ /* 0x002e620000301c00 */
[----:B------:R-:W-:-:S06]  /*04c0*/  FSEL R9, R9, 1.875, P0 ;  /* 0x3ff0000009097808 */ /* 0x000fcc0000000000 */
[----:B-1----:R-:W-:-:S06]  /*04d0*/  DFMA R2, R2, R8, R6 ;  /* 0x000000080202722b */ /* 0x002fcc0000000006 */
[----:B------:R1:W2:Y:S01]  /*04e0*/  F2I.S64.F64.TRUNC R8, R2 ;  /* 0x0000000200087311 */ /* 0x0002a2000030d900 */
[----:B------:R-:W-:Y:S05]  /*04f0*/  BRA `(.L_x_126) ;  /* 0x0000000c00e47947 */ /* 0x000fea0003800000 */
.L_x_125:
[----:B------:R-:W2:Y:S04]  /*0500*/  LDG.E.64 R2, desc[UR10][R12.64] ;  /* 0x0000000a0c027981 */ /* 0x000ea8000c1e1b00 */
[----:B------:R1:W5:Y:S01]  /*0510*/  LDG.E.64 R6, desc[UR10][R12.64+0x8] ;  /* 0x0000080a0c067981 */ /* 0x000362000c1e1b00 */
[----:B------:R-:W-:Y:S01]  /*0520*/  DADD R4, -RZ, |R8| ;  /* 0x00000000ff047229 */ /* 0x000fe20000000508 */
[----:B------:R-:W-:Y:S01]  /*0530*/  BSSY.RECONVERGENT B0, `(.L_x_127) ;  /* 0x000000a000007945 */ /* 0x000fe20003800200 */
[----:B------:R-:W-:Y:S01]  /*0540*/  DSETP.NEU.AND P0, PT, R8, 1, PT ;  /* 0x3ff000000800742a */ /* 0x000fe20003f0d000 */
[----:B------:R-:W-:Y:S01]  /*0550*/  ISETP.GE.AND P1, PT, R9, RZ, PT ;  /* 0x000000ff0900720c */ /* 0x000fe20003f26270 */
[----:B------:R-:W-:Y:S01]  /*0560*/  UMOV UR5, 0x3ff00000 ;  /* 0x3ff0000000057882 */ /* 0x000fe20000000000 */
[----:B------:R-:W-:Y:S01]  /*0570*/  MOV R0, 0x5d0 ;  /* 0x000005d000007802 */ /* 0x000fe20000000f00 */
[----:B--2---:R-:W-:-:S04]  /*0580*/  DADD R16, RZ, R2 ;  /* 0x00000000ff107229 */ /* 0x004fc80000000002 */
[----:B------:R-:W-:Y:S02]  /*0590*/  IMAD.MOV.U32 R3, RZ, RZ, R4 ;  /* 0x000000ffff037224 */ /* 0x000fe400078e0004 */
[----:B------:R-:W-:-:S04]  /*05a0*/  IMAD.MOV.U32 R2, RZ, RZ, R5 ;  /* 0x000000ffff027224 */ /* 0x000fc800078e0005 */
[----:B-1----:R-:W2:Y:S03]  /*05b0*/  F2I.S64.F64.TRUNC R16, R16 ;  /* 0x0000001000107311 */ /* 0x002ea6000030d900 */
[----:B0-2--5:R-:W-:Y:S05]  /*05c0*/  CALL.REL.NOINC `($_Z7FitnessPdS_P4Polyii$__internal_accurate_pow) ;  /* 0x0000001000547944 */ /* 0x025fea0003c00000 */
[----:B------:R-:W-:Y:S05]  /*05d0*/  BSYNC.RECONVERGENT B0 ;  /* 0x0000000000007941 */ /* 0x000fea0003800200 */
.L_x_127:
[----:B------:R0:W5:Y:S01]  /*05e0*/  LDG.E.64 R18, desc[UR10][R12.64+0x10] ;  /* 0x0000100a0c127981 */ /* 0x000162000c1e1b00 */
[----:B------:R-:W-:Y:S01]  /*05f0*/  IMAD.MOV.U32 R4, RZ, RZ, R3 ;  /* 0x000000ffff047224 */ /* 0x000fe200078e0003 */
[C---:B------:R-:W-:Y:S01]  /*0600*/  DADD R20, R8.reuse, 1 ;  /* 0x3ff0000008147429 */ /* 0x040fe20000000000 */
[----:B------:R-:W-:Y:S01]  /*0610*/  IMAD.MOV.U32 R5, RZ, RZ, R2 ;  /* 0x000000ffff057224 */ /* 0x000fe200078e0002 */
[----:B------:R-:W1:Y:S01]  /*0620*/  I2F.F64.S64 R16, R16 ;  /* 0x0000001000107312 */ /* 0x000e620000301c00 */
[----:B------:R-:W-:Y:S01]  /*0630*/  BSSY.RECONVERGENT B0, `(.L_x_128) ;  /* 0x0000013000007945 */ /* 0x000fe20003800200 */
[----:B------:R-:W-:Y:S01]  /*0640*/  MOV R0, 0x760 ;  /* 0x0000076000007802 */ /* 0x000fe20000000f00 */
[----:B------:R-:W-:Y:S02]  /*0650*/  UMOV UR5, 0x40000000 ;  /* 0x4000000000057882 */ /* 0x000fe40000000000 */
[----:B------:R-:W-:Y:S02]  /*0660*/  DADD R14, -RZ, -R4 ;  /* 0x00000000ff0e7229 */ /* 0x000fe40000000904 */
[----:B------:R-:W-:Y:S01]  /*0670*/  DADD R4, R8, 1 ;  /* 0x3ff0000008047429 */ /* 0x000fe20000000000 */
[----:B------:R-:W-:-:S04]  /*0680*/  LOP3.LUT R20, R21, 0x7ff00000, RZ, 0xc0, !PT ;  /* 0x7ff0000015147812 */ /* 0x000fc800078ec0ff */
[----:B------:R-:W-:-:S03]  /*0690*/  ISETP.NE.AND P2, PT, R20, 0x7ff00000, PT ;  /* 0x7ff000001400780c */ /* 0x000fc60003f45270 */
[----:B------:R-:W-:Y:S02]  /*06a0*/  FSEL R3, R14, R3, !P1 ;  /* 0x000000030e037208 */ /* 0x000fe40004800000 */
[----:B------:R-:W-:Y:S02]  /*06b0*/  FSEL R15, R15, R2, !P1 ;  /* 0x000000020f0f7208 */ /* 0x000fe40004800000 */
[----:B------:R-:W-:Y:S02]  /*06c0*/  FSEL R2, R4, R3, !P2 ;  /* 0x0000000304027208 */ /* 0x000fe40005000000 */
[----:B------:R-:W-:Y:S02]  /*06d0*/  FSEL R4, R5, R15, !P2 ;  /* 0x0000000f05047208 */ /* 0x000fe40005000000 */
[----:B------:R-:W-:Y:S02]  /*06e0*/  FSEL R2, R2, RZ, P0 ;  /* 0x000000ff02027208 */ /* 0x000fe40000000000 */
[----:B------:R-:W-:Y:S01]  /*06f0*/  FSEL R3, R4, 1.875, P0 ;  /* 0x3ff0000004037808 */ /* 0x000fe20000000000 */
[----:B------:R-:W-:-:S05]  /*0700*/  DADD R4, -RZ, |R8| ;  /* 0x00000000ff047229 */ /* 0x000fca0000000508 */
[----:B-1----:R-:W-:-:S05]  /*0710*/  DFMA R6, R6, R2, R16 ;  /* 0x000000020606722b */ /* 0x002fca0000000010 */
[----:B------:R-:W-:Y:S02]  /*0720*/  IMAD.MOV.U32 R3, RZ, RZ, R4 ;  /* 0x000000ffff037224 */ /* 0x000fe400078e0004 */
[----:B------:R-:W-:-:S03]  /*0730*/  IMAD.MOV.U32 R2, RZ, RZ, R5 ;  /* 0x000000ffff027224 */ /* 0x000fc600078e0005 */
[----:B0-----:R-:W1:Y:S04]  /*0740*/  F2I.S64.F64.TRUNC R6, R6 ;  /* 0x0000000600067311 */ /* 0x001e68000030d900 */
[----:B-1---5:R-:W-:Y:S05]  /*0750*/  CALL.REL.NOINC `($_Z7FitnessPdS_P4Polyii$__internal_accurate_pow) ;  /* 0x0000000c00f07944 */ /* 0x022fea0003c00000 */
[----:B------:R-:W-:Y:S05]  /*0760*/  BSYNC.RECONVERGENT B0 ;  /* 0x0000000000007941 */ /* 0x000fea0003800200 */
.L_x_128:
[----:B------:R0:W5:Y:S01]  /*0770*/  LDG.E.64 R16, desc[UR10][R12.64+0x18] ;  /* 0x0000180a0c107981 */ /* 0x000162000c1e1b00 */
[C---:B------:R-:W-:Y:S01]  /*0780*/  DADD R4, R8.reuse, 2 ;  /* 0x4000000008047429 */ /* 0x040fe20000000000 */
[----:B------:R-:W1:Y:S01]  /*0790*/  I2F.F64.S64 R6, R6 ;  /* 0x0000000600067312 */ /* 0x000e620000301c00 */
[----:B------:R-:W-:Y:S01]  /*07a0*/  DADD R14, R8, 2 ;  /* 0x40000000080e7429 */ /* 0x000fe20000000000 */
[----:B------:R-:W-:Y:S01]  /*07b0*/  BSSY.RECONVERGENT B0, `(.L_x_129) ;  /* 0x000000f000007945 */ /* 0x000fe20003800200 */
[----:B------:R-:W-:Y:S01]  /*07c0*/  MOV R0, 0x8a0 ;  /* 0x000008a000007802 */ /* 0x000fe20000000f00 */
[----:B------:R-:W-:-:S05]  /*07d0*/  UMOV UR5, 0x40080000 ;  /* 0x4008000000057882 */ /* 0x000fca0000000000 */
[----:B------:R-:W-:-:S04]  /*07e0*/  LOP3.LUT R4, R5, 0x7ff00000, RZ, 0xc0, !PT ;  /* 0x7ff0000005047812 */ /* 0x000fc800078ec0ff */
[----:B------:R-:W-:Y:S01]  /*07f0*/  ISETP.NE.AND P2, PT, R4, 0x7ff00000, PT ;  /* 0x7ff000000400780c */ /* 0x000fe20003f45270 */
[----:B------:R-:W-:-:S03]  /*0800*/  DADD R4, -RZ, |R8| ;  /* 0x00000000ff047229 */ /* 0x000fc60000000508 */
[----:B------:R-:W-:Y:S02]  /*0810*/  FSEL R3, R14, R3, !P2 ;  /* 0x000000030e037208 */ /* 0x000fe40005000000 */
[----:B------:R-:W-:Y:S02]  /*0820*/  FSEL R14, R15, R2, !P2 ;  /* 0x000000020f0e7208 */ /* 0x000fe40005000000 */
[----:B------:R-:W-:Y:S02]  /*0830*/  FSEL R2, R3, RZ, P0 ;  /* 0x000000ff03027208 */ /* 0x000fe40000000000 */
[----:B------:R-:W-:-:S06]  /*0840*/  FSEL R3, R14, 1.875, P0 ;  /* 0x3ff000000e037808 */ /* 0x000fcc0000000000 */
[----:B-1----:R-:W-:Y:S01]  /*0850*/  DFMA R18, R18, R2, R6 ;  /* 0x000000021212722b */ /* 0x002fe20000000006 */
[----:B------:R-:W-:Y:S02]  /*0860*/  IMAD.MOV.U32 R3, RZ, RZ, R4 ;  /* 0x000000ffff037224 */ /* 0x000fe400078e0004 */
[----:B------:R-:W-:-:S03]  /*0870*/  IMAD.MOV.U32 R2, RZ, RZ, R5 ;  /* 0x000000ffff027224 */ /* 0x000fc600078e0005 */
[----:B------:R0:W1:Y:S05]  /*0880*/  F2I.S64.F64.TRUNC R6, R18 ;  /* 0x0000001200067311 */ /* 0x00006a000030d900 */
[----:B01---5:R-:W-:Y:S05]  /*0890*/  CALL.REL.NOINC `($_Z7FitnessPdS_P4Polyii$__internal_accurate_pow) ;  /* 0x0000000c00a07944 */ /* 0x023fea0003c00000 */
[----:B------:R-:W-:Y:S05]  /*08a0*/  BSYNC.RECONVERGENT B0 ;  /* 0x0000000000007941 */ /* 0x000fea0003800200 */
.L_x_129:
        /* <DEDUP_REMOVED lines=20> */
[----:B------:R-:W-:Y:S01]  /*09f0*/  IMAD.MOV.U32 R3, RZ, RZ, R4 ;  /* 0x000000ffff037224 */ /* 0x000fe200078e0004 */
[----:B------:R0:W1:Y:S01]  /*0a00*/  F2I.S64.F64.TRUNC R6, R16 ;  /* 0x0000001000067311 */ /* 0x000062000030d900 */
[----:B------:R-:W-:-:S07]  /*0a10*/  IMAD.MOV.U32 R2, RZ, RZ, R5 ;  /* 0x000000ffff027224 */ /* 0x000fce00078e0005 */
[----:B01---5:R-:W-:Y:S05]  /*0a20*/  CALL.REL.NOINC `($_Z7FitnessPdS_P4Polyii$__internal_accurate_pow) ;  /* 0x0000000c003c7944 */ /* 0x023fea0003c00000 */
[----:B------:R-:W-:Y:S05]  /*0a30*/  BSYNC.RECONVERGENT B0 ;  /* 0x0000000000007941 */ /* 0x000fea0003800200 */
.L_x_130:
[C---:B------:R-:W-:Y:S01]  /*0a40*/  DADD R4, R8.reuse, 4 ;  /* 0x4010000008047429 */ /* 0x040fe20000000000 */
[----:B------:R-:W0:Y:S01]  /*0a50*/  I2F.F64.S64 R6, R6 ;  /* 0x0000000600067312 */ /* 0x000e220000301c00 */
[----:B------:R-:W-:-:S08]  /*0a60*/  DADD R8, R8, 4 ;  /* 0x4010000008087429 */ /* 0x000fd00000000000 */
[----:B------:R-:W-:-:S04]  /*0a70*/  LOP3.LUT R4, R5, 0x7ff00000, RZ, 0xc0, !PT ;  /* 0x7ff0000005047812 */ /* 0x000fc800078ec0ff */
[----:B------:R-:W-:-:S04]  /*0a80*/  ISETP.NE.AND P1, PT, R4, 0x7ff00000, PT ;  /* 0x7ff000000400780c */ /* 0x000fc80003f25270 */
[----:B------:R-:W-:Y:S02]  /*0a90*/  FSEL R3, R8, R3, !P1 ;  /* 0x0000000308037208 */ /* 0x000fe40004800000 */
[----:B------:R-:W-:Y:S02]  /*0aa0*/  FSEL R8, R9, R2, !P1 ;  /* 0x0000000209087208 */ /* 0x000fe40004800000 */
[----:B------:R-:W-:Y:S02]  /*0ab0*/  FSEL R2, R3, RZ, P0 ;  /* 0x000000ff03027208 */ /* 0x000fe40000000000 */
[----:B------:R-:W-:-:S06]  /*0ac0*/  FSEL R3, R8, 1.875, P0 ;  /* 0x3ff0000008037808 */ /* 0x000fcc0000000000 */
[----:B0-----:R-:W-:-:S06]  /*0ad0*/  DFMA R18, R18, R2, R6 ;  /* 0x000000021212722b */ /* 0x001fcc0000000006 */
[----:B------:R4:W0:Y:S01]  /*0ae0*/  F2I.S64.F64.TRUNC R8, R18 ;  /* 0x0000001200087311 */ /* 0x000822000030d900 */
[----:B------:R-:W-:Y:S05]  /*0af0*/  BRA `(.L_x_126) ;  /* 0x0000000800647947 */ /* 0x000fea0003800000 */
.L_x_124:
[----:B------:R-:W-:-:S14]  /*0b00*/  DSETP.NEU.AND P0, PT, R8, RZ, PT ;  /* 0x000000ff0800722a */ /* 0x000fdc0003f0d000 */
[----:B------:R-:W-:Y:S05]  /*0b10*/  @P0 BRA `(.L_x_131) ;  /* 0x0000000000cc0947 */ /* 0x000fea0003800000 */
[----:B------:R-:W2:Y:S04]  /*0b20*/  LDG.E.64 R14, desc[UR10][R12.64] ;  /* 0x0000000a0c0e7981 */ /* 0x000ea8000c1e1b00 */
[----:B------:R-:W3:Y:S04]  /*0b30*/  LDG.E.64 R16, desc[UR10][R12.64+0x8] ;  /* 0x0000080a0c107981 */ /* 0x000ee8000c1e1b00 */
[----:B------:R-:W4:Y:S04]  /*0b40*/  LDG.E.64 R4, desc[UR10][R12.64+0x10] ;  /* 0x0000100a0c047981 */ /* 0x000f28000c1e1b00 */
[----:B------:R-:W5:Y:S04]  /*0b50*/  LDG.E.64 R6, desc[UR10][R12.64+0x18] ;  /* 0x0000180a0c067981 */ /* 0x000f68000c1e1b00 */
[----:B------:R-:W5:Y:S01]  /*0b60*/  LDG.E.64 R2, desc[UR10][R12.64+0x20] ;  /* 0x0000200a0c027981 */ /* 0x000f62000c1e1b00 */
[----:B------:R-:W-:Y:S01]  /*0b70*/  IMAD.MOV.U32 R0, RZ, RZ, -0x100000 ;  /* 0xfff00000ff007424 */ /* 0x000fe200078e00ff */
[----:B------:R-:W-:Y:S01]  /*0b80*/  ISETP.GE.AND P1, PT, R9, RZ, PT ;  /* 0x000000ff0900720c */ /* 0x000fe20003f26270 */
[----:B------:R-:W-:-:S02]  /*0b90*/  DSETP.NEU.AND P0, PT, |R8|, +INF , PT ;  /* 0x7ff000000800742a */ /* 0x000fc40003f0d200 */
[C---:B------:R-:W-:Y:S02]  /*0ba0*/  DSETP.NEU.AND P2, PT, R8.reuse, 1, PT ;  /* 0x3ff000000800742a */ /* 0x040fe40003f4d000 */
[----:B--2---:R-:W-:Y:S02]  /*0bb0*/  DADD R18, RZ, R14 ;  /* 0x00000000ff127229 */ /* 0x004fe4000000000e */
[----:B------:R-:W-:-:S08]  /*0bc0*/  DADD R14, R8, 1 ;  /* 0x3ff00000080e7429 */ /* 0x000fd00000000000 */
[----:B------:R-:W1:Y:S02]  /*0bd0*/  F2I.S64.F64.TRUNC R18, R18 ;  /* 0x0000001200127311 */ /* 0x000e64000030d900 */
[----:B------:R-:W-:Y:S02]  /*0be0*/  LOP3.LUT R14, R15, 0x7ff00000, RZ, 0xc0, !PT ;  /* 0x7ff000000f0e7812 */ /* 0x000fe400078ec0ff */
[----:B------:R-:W-:Y:S02]  /*0bf0*/  SEL R15, R0, 0x7ff00000, !P1 ;  /* 0x7ff00000000f7807 */ /* 0x000fe40004800000 */
[----:B------:R-:W-:Y:S02]  /*0c00*/  ISETP.NE.AND P1, PT, R14, 0x7ff00000, PT ;  /* 0x7ff000000e00780c */ /* 0x000fe40003f25270 */
[----:B------:R-:W-:Y:S02]  /*0c10*/  FSEL R15, R9, R15, P0 ;  /* 0x0000000f090f7208 */ /* 0x000fe40000000000 */
[----:B------:R-:W-:-:S02]  /*0c20*/  FSEL R0, RZ, +QNAN , P0 ;  /* 0x7ff00000ff007808 */ /* 0x000fc40000000000 */
[----:B------:R-:W-:Y:S01]  /*0c30*/  FSEL R22, R9, R15, P1 ;  /* 0x0000000f09167208 */ /* 0x000fe20000800000 */
[----:B-1----:R-:W3:Y:S03]  /*0c40*/  I2F.F64.S64 R20, R18 ;  /* 0x0000001200147312 */ /* 0x002ee60000301c00 */
[----:B------:R-:W-:Y:S01]  /*0c50*/  FSEL R23, R22, 1.875, P2 ;  /* 0x3ff0000016177808 */ /* 0x000fe20001000000 */
[----:B------:R-:W-:-:S06]  /*0c60*/  IMAD.MOV.U32 R22, RZ, RZ, RZ ;  /* 0x000000ffff167224 */ /* 0x000fcc00078e00ff */
[----:B---3--:R-:W-:Y:S02]  /*0c70*/  DFMA R16, R16, R22, R20 ;  /* 0x000000161010722b */ /* 0x008fe40000000014 */
[----:B------:R-:W-:-:S08]  /*0c80*/  DADD R20, R8, 2 ;  /* 0x4000000008147429 */ /* 0x000fd00000000000 */
[----:B------:R-:W1:Y:S02]  /*0c90*/  F2I.S64.F64.TRUNC R16, R16 ;  /* 0x0000001000107311 */ /* 0x000e64000030d900 */
[----:B------:R-:W-:-:S04]  /*0ca0*/  LOP3.LUT R20, R21, 0x7ff00000, RZ, 0xc0, !PT ;  /* 0x7ff0000015147812 */ /* 0x000fc800078ec0ff */
[----:B------:R-:W-:-:S04]  /*0cb0*/  ISETP.NE.AND P1, PT, R20, 0x7ff00000, PT ;  /* 0x7ff000001400780c */ /* 0x000fc80003f25270 */
[----:B------:R-:W-:-:S04]  /*0cc0*/  FSEL R20, R0, RZ, !P1 ;  /* 0x000000ff00147208 */ /* 0x000fc80004800000 */
[----:B------:R-:W-:Y:S01]  /*0cd0*/  FSEL R21, R20, 1.875, P2 ;  /* 0x3ff0000014157808 */ /* 0x000fe20001000000 */
[----:B-1----:R-:W4:Y:S01]  /*0ce0*/  I2F.F64.S64 R18, R16 ;  /* 0x0000001000127312 */ /* 0x002f220000301c00 */
[----:B------:R-:W-:-:S06]  /*0cf0*/  IMAD.MOV.U32 R20, RZ, RZ, RZ ;  /* 0x000000ffff147224 */ /* 0x000fcc00078e00ff */
[----:B----4-:R-:W-:Y:S02]  /*0d00*/  DFMA R4, R4, R20, R18 ;  /* 0x000000140404722b */ /* 0x010fe40000000012 */
[----:B------:R-:W-:-:S08]  /*0d10*/  DADD R18, R8, 3 ;  /* 0x4008000008127429 */ /* 0x000fd00000000000 */
[----:B------:R-:W1:Y:S02]  /*0d20*/  F2I.S64.F64.TRUNC R4, R4 ;  /* 0x0000000400047311 */ /* 0x000e64000030d900 */
[----:B------:R-:W-:-:S04]  /*0d30*/  LOP3.LUT R14, R19, 0x7ff00000, RZ, 0xc0, !PT ;  /* 0x7ff00000130e7812 */ /* 0x000fc800078ec0ff */
[----:B------:R-:W-:Y:S01]  /*0d40*/  ISETP.NE.AND P0, PT, R14, 0x7ff00000, PT ;  /* 0x7ff000000e00780c */ /* 0x000fe20003f05270 */
[----:B------:R-:W-:-:S03]  /*0d50*/  IMAD.MOV.U32 R14, RZ, RZ, RZ ;  /* 0x000000ffff0e7224 */ /* 0x000fc600078e00ff */
[----:B------:R-:W-:Y:S01]  /*0d60*/  FSEL R15, R9, R15, P0 ;  /* 0x0000000f090f7208 */ /* 0x000fe20000000000 */
[----:B------:R-:W-:-:S03]  /*0d70*/  DADD R8, R8, 4 ;  /* 0x4010000008087429 */ /* 0x000fc60000000000 */
[----:B------:R-:W-:Y:S01]  /*0d80*/  FSEL R15, R15, 1.875, P2 ;  /* 0x3ff000000f0f7808 */ /* 0x000fe20001000000 */
[----:B-1----:R1:W5:Y:S02]  /*0d90*/  I2F.F64.S64 R18, R4 ;  /* 0x0000000400127312 */ /* 0x0023640000301c00 */
[----:B-1----:R-:W-:-:S03]  /*0da0*/  IMAD.MOV.U32 R4, RZ, RZ, RZ ;  /* 0x000000ffff047224 */ /* 0x002fc600078e00ff */
[----:B-----5:R-:W-:Y:S01]  /*0db0*/  DFMA R6, R6, R14, R18 ;  /* 0x0000000e0606722b */ /* 0x020fe20000000012 */
[----:B------:R-:W-:-:S04]  /*0dc0*/  LOP3.LUT R14, R9, 0x7ff00000, RZ, 0xc0, !PT ;  /* 0x7ff00000090e7812 */ /* 0x000fc800078ec0ff */
[----:B------:R-:W-:-:S05]  /*0dd0*/  ISETP.NE.AND P0, PT, R14, 0x7ff00000, PT ;  /* 0x7ff000000e00780c */ /* 0x000fca0003f05270 */
[----:B------:R-:W1:Y:S01]  /*0de0*/  F2I.S64.F64.TRUNC R6, R6 ;  /* 0x0000000600067311 */ /* 0x000e62000030d900 */
[----:B------:R-:W-:-:S04]  /*0df0*/  FSEL R0, R0, RZ, !P0 ;  /* 0x000000ff00007208 */ /* 0x000fc80004000000 */
[----:B------:R-:W-:-:S03]  /*0e00*/  FSEL R5, R0, 1.875, P2 ;  /* 0x3ff0000000057808 */ /* 0x000fc60001000000 */
[----:B-1----:R-:W1:Y:S03]  /*0e10*/  I2F.F64.S64 R8, R6 ;  /* 0x0000000600087312 */ /* 0x002e660000301c00 */
[----:B-1----:R-:W-:-:S10]  /*0e20*/  DFMA R8, R2, R4, R8 ;  /* 0x000000040208722b */ /* 0x002fd40000000008 */
[----:B------:R-:W1:Y:S01]  /*0e30*/  F2I.S64.F64.TRUNC R8, R8 ;  /* 0x0000000800087311 */ /* 0x000e62000030d900 */
[----:B------:R-:W-:Y:S05]  /*0e40*/  BRA `(.L_x_126) ;  /* 0x0000000400907947 */ /* 0x000fea0003800000 */
.L_x_131:
[----:B------:R-:W2:Y:S04]  /*0e50*/  LDG.E.64 R2, desc[UR10][R12.64] ;  /* 0x0000000a0c027981 */ /* 0x000ea8000c1e1b00 */
[----:B------:R1:W5:Y:S01]  /*0e60*/  LDG.E.64 R16, desc[UR10][R12.64+0x8] ;  /* 0x0000080a0c107981 */ /* 0x000362000c1e1b00 */
[----:B------:R-:W-:Y:S01]  /*0e70*/  DADD R4, -RZ, |R8| ;  /* 0x00000000ff047229 */ /* 0x000fe20000000508 */
[----:B------:R-:W-:Y:S01]  /*0e80*/  BSSY.RECONVERGENT B0, `(.L_x_132) ;  /* 0x000000b000007945 */ /* 0x000fe20003800200 */
[C---:B------:R-:W-:Y:S01]  /*0e90*/  DSETP.NEU.AND P0, PT, R8.reuse, 1, PT ;  /* 0x3ff000000800742a */ /* 0x040fe20003f0d000 */
[----:B------:R-:W-:Y:S01]  /*0ea0*/  ISETP.GE.AND P2, PT, R9, RZ, PT ;  /* 0x000000ff0900720c */ /* 0x000fe20003f46270 */
[----:B------:R-:W-:Y:S01]  /*0eb0*/  DSETP.NEU.AND P1, PT, |R8|, +INF , PT ;  /* 0x7ff000000800742a */ /* 0x000fe20003f2d200 */
[----:B------:R-:W-:Y:S01]  /*0ec0*/  MOV R0, 0xf30 ;  /* 0x00000f3000007802 */ /* 0x000fe20000000f00 */
[----:B------:R-:W-:Y:S01]  /*0ed0*/  UMOV UR5, 0x3ff00000 ;  /* 0x3ff0000000057882 */ /* 0x000fe20000000000 */
[----:B--2---:R-:W-:-:S03]  /*0ee0*/  DADD R18, RZ, R2 ;  /* 0x00000000ff127229 */ /* 0x004fc60000000002 */
[----:B------:R-:W-:Y:S02]  /*0ef0*/  IMAD.MOV.U32 R3, RZ, RZ, R4 ;  /* 0x000000ffff037224 */ /* 0x000fe400078e0004 */
[----:B------:R-:W-:-:S05]  /*0f00*/  IMAD.MOV.U32 R2, RZ, RZ, R5 ;  /* 0x000000ffff027224 */ /* 0x000fca00078e0005 */
[----:B-1----:R-:W2:Y:S02]  /*0f10*/  F2I.S64.F64.TRUNC R18, R18 ;  /* 0x0000001200127311 */ /* 0x002ea4000030d900 */
[----:B0-2--5:R-:W-:Y:S05]  /*0f20*/  CALL.REL.NOINC `($_Z7FitnessPdS_P4Polyii$__internal_accurate_pow) ;  /* 0x0000000400fc7944 */ /* 0x025fea0003c00000 */
[----:B------:R-:W-:Y:S05]  /*0f30*/  BSYNC.RECONVERGENT B0 ;  /* 0x0000000000007941 */ /* 0x000fea0003800200 */
.L_x_132:
[----:B------:R0:W5:Y:S01]  /*0f40*/  LDG.E.64 R6, desc[UR10][R12.64+0x10] ;  /* 0x0000100a0c067981 */ /* 0x000162000c1e1b00 */
[----:B------:R-:W-:Y:S01]  /*0f50*/  DADD R14, R8, 1 ;  /* 0x3ff00000080e7429 */ /* 0x000fe20000000000 */
[----:B------:R-:W-:Y:S01]  /*0f60*/  IMAD.MOV.U32 R4, RZ, RZ, R3 ;  /* 0x000000ffff047224 */ /* 0x000fe200078e0003 */
[----:B------:R-:W1:Y:S01]  /*0f70*/  I2F.F64.S64 R18, R18 ;  /* 0x0000001200127312 */ /* 0x000e620000301c00 */
[----:B------:R-:W-:Y:S01]  /*0f80*/  IMAD.MOV.U32 R5, RZ, RZ, R2 ;  /* 0x000000ffff057224 */ /* 0x000fe200078e0002 */
[----:B------:R-:W-:Y:S01]  /*0f90*/  BSSY.RECONVERGENT B0, `(.L_x_133) ;  /* 0x0000014000007945 */ /* 0x000fe20003800200 */
[----:B------:R-:W-:Y:S01]  /*0fa0*/  IMAD.MOV.U32 R0, RZ, RZ, -0x100000 ;  /* 0xfff00000ff007424 */ /* 0x000fe200078e00ff */
[----:B------:R-:W-:-:S03]  /*0fb0*/  UMOV UR5, 0x40000000 ;  /* 0x4000000000057882 */ /* 0x000fc60000000000 */
[----:B------:R-:W-:Y:S01]  /*0fc0*/  DADD R4, -RZ, -R4 ;  /* 0x00000000ff047229 */ /* 0x000fe20000000904 */
[----:B------:R-:W-:Y:S02]  /*0fd0*/  LOP3.LUT R14, R15, 0x7ff00000, RZ, 0xc0, !PT ;  /* 0x7ff000000f0e7812 */ /* 0x000fe400078ec0ff */
[----:B------:R-:W-:Y:S02]  /*0fe0*/  SEL R0, R0, 0x7ff00000, !P2 ;  /* 0x7ff0000000007807 */ /* 0x000fe40005000000 */
[----:B------:R-:W-:-:S05]  /*0ff0*/  ISETP.NE.AND P3, PT, R14, 0x7ff00000, PT ;  /* 0x7ff000000e00780c */ /* 0x000fca0003f65270 */
[----:B------:R-:W-:Y:S02]  /*1000*/  FSEL R3, R4, R3, !P2 ;  /* 0x0000000304037208 */ /* 0x000fe40005000000 */
[----:B------:R-:W-:-:S06]  /*1010*/  FSEL R5, R5, R2, !P2 ;  /* 0x0000000205057208 */ /* 0x000fcc0005000000 */
[----:B------:R-:W-:Y:S02]  /*1020*/  @!P3 FSEL R3, R3, RZ, P1 ;  /* 0x000000ff0303b208 */ /* 0x000fe40000800000 */
[----:B------:R-:W-:Y:S02]  /*1030*/  @!P3 FSEL R5, R5, R0, P1 ;  /* 0x000000000505b208 */ /* 0x000fe40000800000 */
[----:B------:R-:W-:Y:S02]  /*1040*/  FSEL R2, R3, RZ, P0 ;  /* 0x000000ff03027208 */ /* 0x000fe40000000000 */
[----:B------:R-:W-:Y:S01]  /*1050*/  FSEL R3, R5, 1.875, P0 ;  /* 0x3ff0000005037808 */ /* 0x000fe20000000000 */
[----:B------:R-:W-:Y:S01]  /*1060*/  DADD R4, -RZ, |R8| ;  /* 0x00000000ff047229 */ /* 0x000fe20000000508 */
[----:B------:R-:W-:-:S04]  /*1070*/  MOV R0, 0x10d0 ;  /* 0x000010d000007802 */ /* 0x000fc80000000f00 */
[----:B-1----:R-:W-:-:S05]  /*1080*/  DFMA R16, R16, R2, R18 ;  /* 0x000000021010722b */ /* 0x002fca0000000012 */
[----:B------:R-:W-:Y:S01]  /*1090*/  IMAD.MOV.U32 R3, RZ, RZ, R4 ;  /* 0x000000ffff037224 */ /* 0x000fe200078e0004 */
[----:B------:R0:W1:Y:S01]  /*10a0*/  F2I.S64.F64.TRUNC R18, R16 ;  /* 0x0000001000127311 */ /* 0x000062000030d900 */
[----:B------:R-:W-:-:S07]  /*10b0*/  IMAD.MOV.U32 R2, RZ, RZ, R5 ;  /* 0x000000ffff027224 */ /* 0x000fce00078e0005 */
[----:B01---5:R-:W-:Y:S05]  /*10c0*/  CALL.REL.NOINC `($_Z7FitnessPdS_P4Polyii$__internal_accurate_pow) ;  /* 0x0000000400947944 */ /* 0x023fea0003c00000 */
[----:B------:R-:W-:Y:S05]  /*10d0*/  BSYNC.RECONVERGENT B0 ;  /* 0x0000000000007941 */ /* 0x000fea0003800200 */
.L_x_133:
[----:B------:R0:W5:Y:S01]  /*10e0*/  LDG.E.64 R16, desc[UR10][R12.64+0x18] ;  /* 0x0000180a0c107981 */ /* 0x000162000c1e1b00 */
[----:B------:R-:W-:Y:S01]  /*10f0*/  DADD R4, R8, 2 ;  /* 0x4000000008047429 */ /* 0x000fe20000000000 */
[----:B------:R-:W1:Y:S01]  /*1100*/  I2F.F64.S64 R18, R18 ;  /* 0x0000001200127312 */ /* 0x000e620000301c00 */
[----:B------:R-:W-:Y:S01]  /*1110*/  FSEL R0, R3, RZ, P1 ;  /* 0x000000ff03007208 */ /* 0x000fe20000800000 */
[----:B------:R-:W-:Y:S01]  /*1120*/  BSSY.RECONVERGENT B0, `(.L_x_134) ;  /* 0x0000010000007945 */ /* 0x000fe20003800200 */
[----:B------:R-:W-:-:S06]  /*1130*/  UMOV UR5, 0x40080000 ;  /* 0x4008000000057882 */ /* 0x000fcc0000000000 */
[----:B------:R-:W-:Y:S02]  /*1140*/  LOP3.LUT R4, R5, 0x7ff00000, RZ, 0xc0, !PT ;  /* 0x7ff0000005047812 */ /* 0x000fe400078ec0ff */
[----:B------:R-:W-:Y:S02]  /*1150*/  FSEL R5, R2, +QNAN , P1 ;  /* 0x7ff0000002057808 */ /* 0x000fe40000800000 */
[----:B------:R-:W-:-:S04]  /*1160*/  ISETP.NE.AND P3, PT, R4, 0x7ff00000, PT ;  /* 0x7ff000000400780c */ /* 0x000fc80003f65270 */
[----:B------:R-:W-:Y:S02]  /*1170*/  FSEL R3, R3, R0, P3 ;  /* 0x0000000003037208 */ /* 0x000fe40001800000 */
[----:B------:R-:W-:Y:S01]  /*1180*/  FSEL R0, R2, R5, P3 ;  /* 0x0000000502007208 */ /* 0x000fe20001800000 */
[----:B------:R-:W-:Y:S01]  /*1190*/  DADD R4, -RZ, |R8| ;  /* 0x00000000ff047229 */ /* 0x000fe20000000508 */
[----:B------:R-:W-:Y:S02]  /*11a0*/  FSEL R2, R3, RZ, P0 ;  /* 0x000000ff03027208 */ /* 0x000fe40000000000 */
[----:B------:R-:W-:Y:S02]  /*11b0*/  FSEL R3, R0, 1.875, P0 ;  /* 0x3ff0000000037808 */ /* 0x000fe40000000000 */
[----:B------:R-:W-:-:S04]  /*11c0*/  MOV R0, 0x1220 ;  /* 0x0000122000007802 */ /* 0x000fc80000000f00 */
[----:B-1----:R-:W-:Y:S01]  /*11d0*/  DFMA R6, R6, R2, R18 ;  /* 0x000000020606722b */ /* 0x002fe20000000012 */
[----:B------:R-:W-:Y:S02]  /*11e0*/  IMAD.MOV.U32 R3, RZ, RZ, R4 ;  /* 0x000000ffff037224 */ /* 0x000fe400078e0004 */
[----:B------:R-:W-:-:S07]  /*11f0*/  IMAD.MOV.U32 R2, RZ, RZ, R5 ;  /* 0x000000ffff027224 */ /* 0x000fce00078e0005 */
[----:B0-----:R-:W1:Y:S02]  /*1200*/  F2I.S64.F64.TRUNC R6, R6 ;  /* 0x0000000600067311 */ /* 0x001e64000030d900 */
[----:B-1---5:R-:W-:Y:S05]  /*1210*/  CALL.REL.NOINC `($_Z7FitnessPdS_P4Polyii$__internal_accurate_pow) ;  /* 0x0000000400407944 */ /* 0x022fea0003c00000 */
[----:B------:R-:W-:Y:S05]  /*1220*/  BSYNC.RECONVERGENT B0 ;  /* 0x0000000000007941 */ /* 0x000fea0003800200 */
.L_x_134:
        /* <DEDUP_REMOVED lines=9> */
[----:B------:R-:W-:-:S04]  /*12c0*/  LOP3.LUT R14, R15, 0x7ff00000, RZ, 0xc0, !PT ;  /* 0x7ff000000f0e7812 */ /* 0x000fc800078ec0ff */
[----:B------:R-:W-:-:S05]  /*12d0*/  ISETP.NE.AND P3, PT, R14, 0x7ff00000, PT ;  /* 0x7ff000000e00780c */ /* 0x000fca0003f65270 */
[----:B------:R-:W-:Y:S02]  /*12e0*/  FSEL R3, R4, R3, !P2 ;  /* 0x0000000304037208 */ /* 0x000fe40005000000 */
[----:B------:R-:W-:Y:S02]  /*12f0*/  FSEL R4, R5, R2, !P2 ;  /* 0x0000000205047208 */ /* 0x000fe40005000000 */
[----:B------:R-:W-:Y:S02]  /*1300*/  SEL R5, R0, 0x7ff00000, !P2 ;  /* 0x7ff0000000057807 */ /* 0x000fe40005000000 */
[----:B------:R-:W-:Y:S02]  /*1310*/  MOV R0, 0x13c0 ;  /* 0x000013c000007802 */ /* 0x000fe40000000f00 */
[----:B------:R-:W-:Y:S02]  /*1320*/  @!P3 FSEL R3, R3, RZ, P1 ;  /* 0x000000ff0303b208 */ /* 0x000fe40000800000 */
[----:B------:R-:W-:-:S02]  /*1330*/  @!P3 FSEL R4, R4, R5, P1 ;  /* 0x000000050404b208 */ /* 0x000fc40000800000 */
        /* <DEDUP_REMOVED lines=9> */
.L_x_135:
[----:B------:R-:W-:Y:S01]  /*13d0*/  DADD R8, R8, 4 ;  /* 0x4010000008087429 */ /* 0x000fe20000000000 */
[----:B------:R-:W0:Y:S01]  /*13e0*/  I2F.F64.S64 R6, R6 ;  /* 0x0000000600067312 */ /* 0x000e220000301c00 */
[----:B------:R-:W-:Y:S02]  /*13f0*/  FSEL R0, R3, RZ, P1 ;  /* 0x000000ff03007208 */ /* 0x000fe40000800000 */
[----:B------:R-:W-:-:S06]  /*1400*/  FSEL R5, R2, +QNAN , P1 ;  /* 0x7ff0000002057808 */ /* 0x000fcc0000800000 */
[----:B------:R-:W-:-:S04]  /*1410*/  LOP3.LUT R8, R9, 0x7ff00000, RZ, 0xc0, !PT ;  /* 0x7ff0000009087812 */ /* 0x000fc800078ec0ff */
[----:B------:R-:W-:-:S04]  /*1420*/  ISETP.NE.AND P2, PT, R8, 0x7ff00000, PT ;  /* 0x7ff000000800780c */ /* 0x000fc80003f45270 */
[----:B------:R-:W-:Y:S02]  /*1430*/  FSEL R3, R3, R0, P2 ;  /* 0x0000000003037208 */ /* 0x000fe40001000000 */
[----:B------:R-:W-:Y:S02]  /*1440*/  FSEL R0, R2, R5, P2 ;  /* 0x0000000502007208 */ /* 0x000fe40001000000 */
[----:B------:R-:W-:Y:S02]  /*1450*/  FSEL R2, R3, RZ, P0 ;  /* 0x000000ff03027208 */ /* 0x000fe40000000000 */
[----:B------:R-:W-:-:S06]  /*1460*/  FSEL R3, R0, 1.875, P0 ;  /* 0x3ff0000000037808 */ /* 0x000fcc0000000000 */
[----:B0-----:R-:W-:-:S06]  /*1470*/  DFMA R18, R18, R2, R6 ;  /* 0x000000021212722b */ /* 0x001fcc0000000006 */
[----:B------:R2:W3:Y:S05]  /*1480*/  F2I.S64.F64.TRUNC R8, R18 ;  /* 0x0000001200087311 */ /* 0x0004ea000030d900 */
.L_x_126:
[----:B0-----:R-:W-:Y:S02]  /*1490*/  IMAD.U32 R4, RZ, RZ, UR14 ;  /* 0x0000000eff047e24 */ /* 0x001fe4000f8e00ff */
[----:B------:R-:W-:-:S05]  /*14a0*/  IMAD.U32 R5, RZ, RZ, UR15 ;  /* 0x0000000fff057e24 */ /* 0x000fca000f8e00ff */
[----:B-1----:R-:W5:Y:S01]  /*14b0*/  LDG.E.64 R2, desc[UR10][R4.64] ;  /* 0x0000000a04027981 */ /* 0x002f62000c1e1b00 */
[----:B--23--:R-:W5:Y:S01]  /*14c0*/  I2F.F64.S64 R6, R8 ;  /* 0x0000000800067312 */ /* 0x00cf620000301c00 */
[----:B------:R-:W-:Y:S01]  /*14d0*/  BSSY.RECONVERGENT B0, `(.L_x_136) ;  /* 0x0000008000007945 */ /* 0x000fe20003800200 */
[----:B------:R-:W-:Y:S01]  /*14e0*/  MOV R0, 0x1550 ;  /* 0x0000155000007802 */ /* 0x000fe20000000f00 */
[----:B------:R-:W-:Y:S01]  /*14f0*/  UMOV UR5, 0x40000000 ;  /* 0x4000000000057882 */ /* 0x000fe20000000000 */
[----:B-----5:R-:W-:-:S08]  /*1500*/  DADD R6, R6, -R2 ;  /* 0x0000000006067229 */ /* 0x020fd00000000802 */
[----:B------:R-:W-:-:S10]  /*1510*/  DADD R14, -RZ, |R6| ;  /* 0x00000000ff0e7229 */ /* 0x000fd40000000506 */
[----:B------:R-:W-:Y:S02]  /*1520*/  IMAD.MOV.U32 R3, RZ, RZ, R14 ;  /* 0x000000ffff037224 */ /* 0x000fe400078e000e */
[----:B------:R-:W-:-:S07]  /*1530*/  IMAD.MOV.U32 R2, RZ, RZ, R15 ;  /* 0x000000ffff027224 */ /* 0x000fce00078e000f */
[----:B----4-:R-:W-:Y:S05]  /*1540*/  CALL.REL.NOINC `($_Z7FitnessPdS_P4Polyii$__internal_accurate_pow) ;  /* 0x0000000000747944 */ /* 0x010fea0003c00000 */
[----:B------:R-:W-:Y:S05]  /*1550*/  BSYNC.RECONVERGENT B0 ;  /* 0x0000000000007941 */ /* 0x000fea0003800200 */
.L_x_136:
[C---:B------:R-:W-:Y:S01]  /*1560*/  DADD R4, R6.reuse, 2 ;  /* 0x4000000006047429 */ /* 0x040fe20000000000 */
[----:B------:R-:W-:Y:S01]  /*1570*/  BSSY.RECONVERGENT B0, `(.L_x_137) ;  /* 0x000000d000007945 */ /* 0x000fe20003800200 */
[----:B------:R-:W-:-:S08]  /*1580*/  DSETP.NEU.AND P0, PT, R6, RZ, PT ;  /* 0x000000ff0600722a */ /* 0x000fd00003f0d000 */
[----:B------:R-:W-:Y:S02]  /*1590*/  LOP3.LUT R4, R5, 0x7ff00000, RZ, 0xc0, !PT ;  /* 0x7ff0000005047812 */ /* 0x000fe400078ec0ff */
[----:B------:R-:W-:Y:S02]  /*15a0*/  FSEL R5, R2, RZ, P0 ;  /* 0x000000ff02057208 */ /* 0x000fe40000000000 */
[----:B------:R-:W-:Y:S02]  /*15b0*/  ISETP.NE.AND P1, PT, R4, 0x7ff00000, PT ;  /* 0x7ff000000400780c */ /* 0x000fe40003f25270 */
[----:B------:R-:W-:-:S11]  /*15c0*/  FSEL R4, R3, RZ, P0 ;  /* 0x000000ff03047208 */ /* 0x000fd60000000000 */
[----:B------:R-:W-:Y:S05]  /*15d0*/  @P1 BRA `(.L_x_138) ;  /* 0x0000000000181947 */ /* 0x000fea0003800000 */
[----:B------:R-:W-:-:S14]  /*15e0*/  DSETP.NAN.AND P0, PT, R6, R6, PT ;  /* 0x000000060600722a */ /* 0x000fdc0003f08000 */
[----:B------:R-:W-:Y:S01]  /*15f0*/  @P0 DADD R4, R6, 2 ;  /* 0x4000000006040429 */ /* 0x000fe20000000000 */
[----:B------:R-:W-:Y:S10]  /*1600*/  @P0 BRA `(.L_x_138) ;  /* 0x00000000000c0947 */ /* 0x000ff40003800000 */
[----:B------:R-:W-:-:S14]  /*1610*/  DSETP.NEU.AND P0, PT, |R6|, +INF , PT ;  /* 0x7ff000000600742a */ /* 0x000fdc0003f0d200 */
[----:B------:R-:W-:Y:S02]  /*1620*/  @!P0 IMAD.MOV.U32 R4, RZ, RZ, 0x0 ;  /* 0x00000000ff048424 */ /* 0x000fe400078e00ff */
[----:B------:R-:W-:-:S07]  /*1630*/  @!P0 IMAD.MOV.U32 R5, RZ, RZ, 0x7ff00000 ;  /* 0x7ff00000ff058424 */ /* 0x000fce00078e00ff */
.L_x_138:
[----:B------:R-:W-:Y:S05]  /*1640*/  BSYNC.RECONVERGENT B0 ;  /* 0x0000000000007941 */ /* 0x000fea0003800200 */
.L_x_137:
[----:B------:R-:W-:Y:S01]  /*1650*/  UIADD3 UR14, UP0, UPT, UR14, 0x8, URZ ;  /* 0x000000080e0e7890 */ /* 0x000fe2000ff1e0ff */
[----:B------:R-:W-:Y:S01]  /*1660*/  DSETP.NEU.AND P0, PT, R6, 1, PT ;  /* 0x3ff000000600742a */ /* 0x000fe20003f0d000 */
[----:B------:R-:W-:Y:S02]  /*1670*/  UIADD3 UR8, UPT, UPT, UR8, 0x1, URZ ;  /* 0x0000000108087890 */ /* 0x000fe4000fffe0ff */
[----:B------:R-:W-:Y:S02]  /*1680*/  UIADD3.X UR15, UPT, UPT, URZ, UR15, URZ, UP0, !UPT ;  /* 0x0000000fff0f7290 */ /* 0x000fe400087fe4ff */
[----:B------:R-:W-:Y:S01]  /*1690*/  UISETP.NE.AND UP0, UPT, UR8, URZ, UPT ;  /* 0x000000ff0800728c */ /* 0x000fe2000bf05270 */
[----:B------:R-:W-:Y:S01]  /*16a0*/  FSEL R2, R4, RZ, P0 ;  /* 0x000000ff04027208 */ /* 0x000fe20000000000 */
[----:B------:R-:W-:Y:S01]  /*16b0*/  UIADD3 UR12, UP1, UPT, UR12, 0x8, URZ ;  /* 0x000000080c0c7890 */ /* 0x000fe2000ff3e0ff */
[----:B------:R-:W-:-:S03]  /*16c0*/  FSEL R3, R5, 1.875, P0 ;  /* 0x3ff0000005037808 */ /* 0x000fc60000000000 */
[----:B------:R-:W-:-:S03]  /*16d0*/  UIADD3.X UR13, UPT, UPT, URZ, UR13, URZ, UP1, !UPT ;  /* 0x0000000dff0d7290 */ /* 0x000fc60008ffe4ff */
[----:B------:R-:W-:Y:S01]  /*16e0*/  DADD R10, R10, R2 ;  /* 0x000000000a0a7229 */ /* 0x000fe20000000002 */
[----:B------:R-:W-:Y:S10]  /*16f0*/  BRA.U UP0, `(.L_x_139) ;  /* 0xffffffe9008c7547 */ /* 0x000ff4000b83ffff */
.L_x_123:
[----:B------:R-:W-:Y:S01]  /*1700*/  STG.E.64 desc[UR10][R12.64+0x28], R10 ;  /* 0x0000280a0c007986 */ /* 0x000fe2000c101b0a */
[----:B------:R-:W-:Y:S05]  /*1710*/  EXIT ;  /* 0x000000000000794d */ /* 0x000fea0003800000 */
        .type           $_Z7FitnessPdS_P4Polyii$__internal_accurate_pow,@function
        .size           $_Z7FitnessPdS_P4Polyii$__internal_accurate_pow,(.L_x_143 - $_Z7FitnessPdS_P4Polyii$__internal_accurate_pow)
$_Z7FitnessPdS_P4Polyii$__internal_accurate_pow:
[----:B------:R-:W-:Y:S01]  /*1720*/  ISETP.GT.U32.AND P3, PT, R2, 0xfffff, PT ;  /* 0x000fffff0200780c */ /* 0x000fe20003f64070 */
[----:B------:R-:W-:Y:S01]  /*1730*/  IMAD.MOV.U32 R4, RZ, RZ, R3 ;  /* 0x000000ffff047224 */ /* 0x000fe200078e0003 */
[----:B------:R-:W-:Y:S01]  /*1740*/  UMOV UR6, 0x7d2cafe2 ;  /* 0x7d2cafe200067882 */ /* 0x000fe20000000000 */
[----:B------:R-:W-:Y:S01]  /*1750*/  IMAD.MOV.U32 R5, RZ, RZ, R2 ;  /* 0x000000ffff057224 */ /* 0x000fe200078e0002 */
[----:B------:R-:W-:Y:S01]  /*1760*/  UMOV UR7, 0x3eb0f5ff ;  /* 0x3eb0f5ff00077882 */ /* 0x000fe20000000000 */
[----:B------:R-:W-:Y:S01]  /*1770*/  UMOV UR16, 0xfefa39ef ;  /* 0xfefa39ef00107882 */ /* 0x000fe20000000000 */
[----:B------:R-:W-:-:S07]  /*1780*/  UMOV UR17, 0x3fe62e42 ;  /* 0x3fe62e4200117882 */ /* 0x000fce0000000000 */
[----:B------:R-:W-:Y:S01]  /*1790*/  @!P3 DMUL R14, R4, 1.80143985094819840000e+16 ;  /* 0x43500000040eb828 */ /* 0x000fe20000000000 */
[--C-:B------:R-:W-:Y:S01]  /*17a0*/  IMAD.MOV.U32 R4, RZ, RZ, R2.reuse ;  /* 0x000000ffff047224 */ /* 0x100fe200078e0002 */
[----:B------:R-:W-:-:S08]  /*17b0*/  SHF.R.U32.HI R2, RZ, 0x14, R2 ;  /* 0x00000014ff027819 */ /* 0x000fd00000011602 */
[----:B------:R-:W-:Y:S01]  /*17c0*/  @!P3 IMAD.MOV.U32 R4, RZ, RZ, R15 ;  /* 0x000000ffff04b224 */ /* 0x000fe200078e000f */
[----:B------:R-:W-:Y:S01]  /*17d0*/  @!P3 LEA.HI R2, R15, 0xffffffca, RZ, 0xc ;  /* 0xffffffca0f02b811 */ /* 0x000fe200078f60ff */
[----:B------:R-:W-:-:S03]  /*17e0*/  @!P3 IMAD.MOV.U32 R3, RZ, RZ, R14 ;  /* 0x000000ffff03b224 */ /* 0x000fc600078e000e */
[----:B------:R-:W-:Y:S01]  /*17f0*/  LOP3.LUT R4, R4, 0x800fffff, RZ, 0xc0, !PT ;  /* 0x800fffff04047812 */ /* 0x000fe200078ec0ff */
[----:B------:R-:W-:-:S03]  /*1800*/  IMAD.MOV.U32 R24, RZ, RZ, R3 ;  /* 0x000000ffff187224 */ /* 0x000fc600078e0003 */
[----:B------:R-:W-:-:S04]  /*1810*/  LOP3.LUT R4, R4, 0x3ff00000, RZ, 0xfc, !PT ;  /* 0x3ff0000004047812 */ /* 0x000fc800078efcff */
[----:B------:R-:W-:Y:S01]  /*1820*/  ISETP.GE.U32.AND P4, PT, R4, 0x3ff6a09f, PT ;  /* 0x3ff6a09f0400780c */ /* 0x000fe20003f86070 */
[----:B------:R-:W-:Y:S02]  /*1830*/  IMAD.MOV.U32 R25, RZ, RZ, R4 ;  /* 0x000000ffff197224 */ /* 0x000fe400078e0004 */
[----:B------:R-:W-:-:S10]  /*1840*/  IMAD.MOV.U32 R4, RZ, RZ, RZ ;  /* 0x000000ffff047224 */ /* 0x000fd400078e00ff */
[----:B------:R-:W-:-:S04]  /*1850*/  @P4 VIADD R3, R25, 0xfff00000 ;  /* 0xfff0000019034836 */ /* 0x000fc80000000000 */
[----:B------:R-:W-:Y:S02]  /*1860*/  @P4 IMAD.MOV.U32 R25, RZ, RZ, R3 ;  /* 0x000000ffff194224 */ /* 0x000fe400078e0003 */
[C---:B------:R-:W-:Y:S02]  /*1870*/  VIADD R3, R2.reuse, 0xfffffc01 ;  /* 0xfffffc0102037836 */ /* 0x040fe40000000000 */
[----:B------:R-:W-:Y:S02]  /*1880*/  @P4 VIADD R3, R2, 0xfffffc02 ;  /* 0xfffffc0202034836 */ /* 0x000fe40000000000 */
[C---:B------:R-:W-:Y:S02]  /*1890*/  DADD R22, R24.reuse, 1 ;  /* 0x3ff0000018167429 */ /* 0x040fe40000000000 */
[----:B------:R-:W-:-:S04]  /*18a0*/  DADD R24, R24, -1 ;  /* 0xbff0000018187429 */ /* 0x000fc80000000000 */
[----:B------:R-:W0:Y:S02]  /*18b0*/  MUFU.RCP64H R5, R23 ;  /* 0x0000001700057308 */ /* 0x000e240000001800 */
[----:B0-----:R-:W-:-:S08]  /*18c0*/  DFMA R22, -R22, R4, 1 ;  /* 0x3ff000001616742b */ /* 0x001fd00000000104 */
[----:B------:R-:W-:-:S08]  /*18d0*/  DFMA R22, R22, R22, R22 ;  /* 0x000000161616722b */ /* 0x000fd00000000016 */
[----:B------:R-:W-:Y:S01]  /*18e0*/  DFMA R22, R4, R22, R4 ;  /* 0x000000160416722b */ /* 0x000fe20000000004 */
[----:B------:R-:W-:Y:S02]  /*18f0*/  IMAD.MOV.U32 R4, RZ, RZ, 0x41ad3b5a ;  /* 0x41ad3b5aff047424 */ /* 0x000fe400078e00ff */
[----:B------:R-:W-:-:S05]  /*1900*/  IMAD.MOV.U32 R5, RZ, RZ, 0x3ed0f5d2 ;  /* 0x3ed0f5d2ff057424 */ /* 0x000fca00078e00ff */
[----:B------:R-:W-:-:S08]  /*1910*/  DMUL R26, R24, R22 ;  /* 0x00000016181a7228 */ /* 0x000fd00000000000 */
[----:B------:R-:W-:-:S08]  /*1920*/  DFMA R26, R24, R22, R26 ;  /* 0x00000016181a722b */ /* 0x000fd0000000001a */
[----:B------:R-:W-:-:S08]  /*1930*/  DMUL R28, R26, R26 ;  /* 0x0000001a1a1c7228 */ /* 0x000fd00000000000 */
[----:B------:R-:W-:Y:S01]  /*1940*/  DFMA R4, R28, UR6, R4 ;  /* 0x000000061c047c2b */ /* 0x000fe20008000004 */
[----:B------:R-:W-:Y:S01]  /*1950*/  UMOV UR6, 0x75488a3f ;  /* 0x75488a3f00067882 */ /* 0x000fe20000000000 */
[----:B------:R-:W-:-:S06]  /*1960*/  UMOV UR7, 0x3ef3b20a ;  /* 0x3ef3b20a00077882 */ /* 0x000fcc0000000000 */
[----:B------:R-:W-:Y:S01]  /*1970*/  DFMA R20, R28, R4, UR6 ;  /* 0x000000061c147e2b */ /* 0x000fe20008000004 */
[----:B------:R-:W-:Y:S01]  /*1980*/  UMOV UR6, 0xe4faecd5 ;  /* 0xe4faecd500067882 */ /* 0x000fe20000000000 */
[----:B------:R-:W-:Y:S01]  /*1990*/  UMOV UR7, 0x3f1745cd ;  /* 0x3f1745cd00077882 */ /* 0x000fe20000000000 */
[----:B------:R-:W-:-:S05]  /*19a0*/  DADD R4, R24, -R26 ;  /* 0x0000000018047229 */ /* 0x000fca000000081a */
[----:B------:R-:W-:Y:S01]  /*19b0*/  DFMA R20, R28, R20, UR6 ;  /* 0x000000061c147e2b */ /* 0x000fe20008000014 */
[----:B------:R-:W-:Y:S01]  /*19c0*/  UMOV UR6, 0x258a578b ;  /* 0x258a578b00067882 */ /* 0x000fe20000000000 */
[----:B------:R-:W-:Y:S01]  /*19d0*/  UMOV UR7, 0x3f3c71c7 ;  /* 0x3f3c71c700077882 */ /* 0x000fe20000000000 */
[----:B------:R-:W-:-:S05]  /*19e0*/  DADD R4, R4, R4 ;  /* 0x0000000004047229 */ /* 0x000fca0000000004 */
[----:B------:R-:W-:Y:S01]  /*19f0*/  DFMA R20, R28, R20, UR6 ;  /* 0x000000061c147e2b */ /* 0x000fe20008000014 */
[----:B------:R-:W-:Y:S01]  /*1a00*/  UMOV UR6, 0x9242b910 ;  /* 0x9242b91000067882 */ /* 0x000fe20000000000 */
[----:B------:R-:W-:Y:S01]  /*1a10*/  UMOV UR7, 0x3f624924 ;  /* 0x3f62492400077882 */ /* 0x000fe20000000000 */
[----:B------:R-:W-:-:S05]  /*1a20*/  DFMA R4, R24, -R26, R4 ;  /* 0x8000001a1804722b */ /* 0x000fca0000000004 */
[----:B------:R-:W-:Y:S01]  /*1a30*/  DFMA R20, R28, R20, UR6 ;  /* 0x000000061c147e2b */ /* 0x000fe20008000014 */
[----:B------:R-:W-:Y:S01]  /*1a40*/  UMOV UR6, 0x99999dfb ;  /* 0x99999dfb00067882 */ /* 0x000fe20000000000 */
[----:B------:R-:W-:Y:S01]  /*1a50*/  UMOV UR7, 0x3f899999 ;  /* 0x3f89999900077882 */ /* 0x000fe20000000000 */
[----:B------:R-:W-:-:S05]  /*1a60*/  DMUL R4, R22, R4 ;  /* 0x0000000416047228 */ /* 0x000fca0000000000 */
[----:B------:R-:W-:Y:S01]  /*1a70*/  DFMA R20, R28, R20, UR6 ;  /* 0x000000061c147e2b */ /* 0x000fe20008000014 */
[----:B------:R-:W-:Y:S01]  /*1a80*/  UMOV UR6, 0x55555555 ;  /* 0x5555555500067882 */ /* 0x000fe20000000000 */
[----:B------:R-:W-:-:S06]  /*1a90*/  UMOV UR7, 0x3fb55555 ;  /* 0x3fb5555500077882 */ /* 0x000fcc0000000000 */
[----:B------:R-:W-:-:S08]  /*1aa0*/  DFMA R24, R28, R20, UR6 ;  /* 0x000000061c187e2b */ /* 0x000fd00008000014 */
[----:B------:R-:W-:Y:S01]  /*1ab0*/  DADD R22, -R24, UR6 ;  /* 0x0000000618167e29 */ /* 0x000fe20008000100 */
[----:B------:R-:W-:Y:S01]  /*1ac0*/  UMOV UR6, 0xb9e7b0 ;  /* 0x00b9e7b000067882 */ /* 0x000fe20000000000 */
[----:B------:R-:W-:-:S06]  /*1ad0*/  UMOV UR7, 0x3c46a4cb ;  /* 0x3c46a4cb00077882 */ /* 0x000fcc0000000000 */
[----:B------:R-:W-:Y:S02]  /*1ae0*/  DFMA R22, R28, R20, R22 ;  /* 0x000000141c16722b */ /* 0x000fe40000000016 */
[----:B------:R-:W-:Y:S01]  /*1af0*/  DMUL R20, R26, R26 ;  /* 0x0000001a1a147228 */ /* 0x000fe20000000000 */
[----:B------:R-:W-:Y:S02]  /*1b00*/  VIADD R29, R5, 0x100000 ;  /* 0x00100000051d7836 */ /* 0x000fe40000000000 */
[----:B------:R-:W-:-:S03]  /*1b10*/  IMAD.MOV.U32 R28, RZ, RZ, R4 ;  /* 0x000000ffff1c7224 */ /* 0x000fc600078e0004 */
[----:B------:R-:W-:Y:S01]  /*1b20*/  DADD R22, R22, -UR6 ;  /* 0x8000000616167e29 */ /* 0x000fe20008000000 */
[----:B------:R-:W-:Y:S01]  /*1b30*/  UMOV UR6, 0x80000000 ;  /* 0x8000000000067882 */ /* 0x000fe20000000000 */
[----:B------:R-:W-:Y:S01]  /*1b40*/  DFMA R30, R26, R26, -R20 ;  /* 0x0000001a1a1e722b */ /* 0x000fe20000000814 */
[----:B------:R-:W-:-:S07]  /*1b50*/  UMOV UR7, 0x43300000 ;  /* 0x4330000000077882 */ /* 0x000fce0000000000 */
[C---:B------:R-:W-:Y:S02]  /*1b60*/  DFMA R30, R26.reuse, R28, R30 ;  /* 0x0000001c1a1e722b */ /* 0x040fe4000000001e */
[----:B------:R-:W-:-:S08]  /*1b70*/  DMUL R28, R26, R20 ;  /* 0x000000141a1c7228 */ /* 0x000fd00000000000 */
[----:B------:R-:W-:-:S08]  /*1b80*/  DFMA R14, R26, R20, -R28 ;  /* 0x000000141a0e722b */ /* 0x000fd0000000081c */
[----:B------:R-:W-:Y:S02]  /*1b90*/  DFMA R14, R4, R20, R14 ;  /* 0x00000014040e722b */ /* 0x000fe4000000000e */
[----:B------:R-:W-:-:S06]  /*1ba0*/  DADD R20, R24, R22 ;  /* 0x0000000018147229 */ /* 0x000fcc0000000016 */
[----:B------:R-:W-:Y:S02]  /*1bb0*/  DFMA R14, R26, R30, R14 ;  /* 0x0000001e1a0e722b */ /* 0x000fe4000000000e */
[----:B------:R-:W-:Y:S02]  /*1bc0*/  DADD R30, R24, -R20 ;  /* 0x00000000181e7229 */ /* 0x000fe40000000814 */
[----:B------:R-:W-:-:S06]  /*1bd0*/  DMUL R24, R20, R28 ;  /* 0x0000001c14187228 */ /* 0x000fcc0000000000 */
[----:B------:R-:W-:Y:S02]  /*1be0*/  DADD R30, R22, R30 ;  /* 0x00000000161e7229 */ /* 0x000fe4000000001e */
[----:B------:R-:W-:-:S08]  /*1bf0*/  DFMA R22, R20, R28, -R24 ;  /* 0x0000001c1416722b */ /* 0x000fd00000000818 */
[----:B------:R-:W-:-:S08]  /*1c00*/  DFMA R14, R20, R14, R22 ;  /* 0x0000000e140e722b */ /* 0x000fd00000000016 */
[----:B------:R-:W-:-:S08]  /*1c10*/  DFMA R30, R30, R28, R14 ;  /* 0x0000001c1e1e722b */ /* 0x000fd0000000000e */
[----:B------:R-:W-:-:S08]  /*1c20*/  DADD R20, R24, R30 ;  /* 0x0000000018147229 */ /* 0x000fd0000000001e */
[--C-:B------:R-:W-:Y:S02]  /*1c30*/  DADD R14, R26, R20.reuse ;  /* 0x000000001a0e7229 */ /* 0x100fe40000000014 */
[----:B------:R-:W-:-:S06]  /*1c40*/  DADD R24, R24, -R20 ;  /* 0x0000000018187229 */ /* 0x000fcc0000000814 */
[----:B------:R-:W-:Y:S02]  /*1c50*/  DADD R26, R26, -R14 ;  /* 0x000000001a1a7229 */ /* 0x000fe4000000080e */
[----:B------:R-:W-:-:S06]  /*1c60*/  DADD R24, R30, R24 ;  /* 0x000000001e187229 */ /* 0x000fcc0000000018 */
[----:B------:R-:W-:Y:S01]  /*1c70*/  DADD R26, R20, R26 ;  /* 0x00000000141a7229 */ /* 0x000fe2000000001a */
[----:B------:R-:W-:Y:S01]  /*1c80*/  LOP3.LUT R20, R3, 0x80000000, RZ, 0x3c, !PT ;  /* 0x8000000003147812 */ /* 0x000fe200078e3cff */
[----:B------:R-:W-:-:S06]  /*1c90*/  IMAD.MOV.U32 R21, RZ, RZ, 0x43300000 ;  /* 0x43300000ff157424 */ /* 0x000fcc00078e00ff */
[----:B------:R-:W-:Y:S02]  /*1ca0*/  DADD R24, R24, R26 ;  /* 0x0000000018187229 */ /* 0x000fe4000000001a */
[----:B------:R-:W-:Y:S01]  /*1cb0*/  DADD R20, R20, -UR6 ;  /* 0x8000000614147e29 */ /* 0x000fe20008000000 */
[----:B------:R-:W-:Y:S01]  /*1cc0*/  UMOV UR6, 0xfefa39ef ;  /* 0xfefa39ef00067882 */ /* 0x000fe20000000000 */
[----:B------:R-:W-:-:S04]  /*1cd0*/  UMOV UR7, 0x3fe62e42 ;  /* 0x3fe62e4200077882 */ /* 0x000fc80000000000 */
[----:B------:R-:W-:-:S08]  /*1ce0*/  DADD R4, R4, R24 ;  /* 0x0000000004047229 */ /* 0x000fd00000000018 */
[----:B------:R-:W-:-:S08]  /*1cf0*/  DADD R22, R14, R4 ;  /* 0x000000000e167229 */ /* 0x000fd00000000004 */
[--C-:B------:R-:W-:Y:S01]  /*1d00*/  DFMA R2, R20, UR6, R22.reuse ;  /* 0x0000000614027c2b */ /* 0x100fe20008000016 */
[----:B------:R-:W-:Y:S01]  /*1d10*/  UMOV UR6, 0x3b39803f ;  /* 0x3b39803f00067882 */ /* 0x000fe20000000000 */
[----:B------:R-:W-:Y:S01]  /*1d20*/  DADD R24, R14, -R22 ;  /* 0x000000000e187229 */ /* 0x000fe20000000816 */
[----:B------:R-:W-:-:S05]  /*1d30*/  UMOV UR7, 0x3c7abc9e ;  /* 0x3c7abc9e00077882 */ /* 0x000fca0000000000 */
[----:B------:R-:W-:Y:S02]  /*1d40*/  DFMA R14, R20, -UR16, R2 ;  /* 0x80000010140e7c2b */ /* 0x000fe40008000002 */
[----:B------:R-:W-:-:S06]  /*1d50*/  DADD R24, R4, R24 ;  /* 0x0000000004187229 */ /* 0x000fcc0000000018 */
[----:B------:R-:W-:Y:S01]  /*1d60*/  DADD R14, -R22, R14 ;  /* 0x00000000160e7229 */ /* 0x000fe2000000010e */
[----:B------:R-:W-:Y:S02]  /*1d70*/  IMAD.MOV.U32 R22, RZ, RZ, 0x652b82fe ;  /* 0x652b82feff167424 */ /* 0x000fe400078e00ff */
[----:B------:R-:W-:-:S05]  /*1d80*/  IMAD.MOV.U32 R23, RZ, RZ, 0x3ff71547 ;  /* 0x3ff71547ff177424 */ /* 0x000fca00078e00ff */
[----:B------:R-:W-:-:S08]  /*1d90*/  DADD R14, R24, -R14 ;  /* 0x00000000180e7229 */ /* 0x000fd0000000080e */
[----:B------:R-:W-:Y:S01]  /*1da0*/  DFMA R20, R20, UR6, R14 ;  /* 0x0000000614147c2b */ /* 0x000fe2000800000e */
[----:B------:R-:W-:Y:S02]  /*1db0*/  USHF.L.U32 UR7, UR5, 0x1, URZ ;  /* 0x0000000105077899 */ /* 0x000fe400080006ff */
[----:B------:R-:W-:Y:S02]  /*1dc0*/  ULOP3.LUT UR6, UR5, 0xff0fffff, URZ, 0xc0, !UPT ;  /* 0xff0fffff05067892 */ /* 0x000fe4000f8ec0ff */
[----:B------:R-:W-:-:S03]  /*1dd0*/  UISETP.GT.U32.AND UP0, UPT, UR7, -0x2000001, UPT ;  /* 0xfdffffff0700788c */ /* 0x000fc6000bf04070 */
[----:B------:R-:W-:Y:S01]  /*1de0*/  DADD R4, R2, R20 ;  /* 0x0000000002047229 */ /* 0x000fe20000000014 */
[----:B------:R-:W-:-:S03]  /*1df0*/  USEL UR7, UR6, UR5, UP0 ;  /* 0x0000000506077287 */ /* 0x000fc60008000000 */
[----:B------:R-:W-:-:S04]  /*1e00*/  UMOV UR6, UR4 ;  /* 0x0000000400067c82 */ /* 0x000fc80008000000 */
[----:B------:R-:W-:Y:S02]  /*1e10*/  DADD R14, R2, -R4 ;  /* 0x00000000020e7229 */ /* 0x000fe40000000804 */
[----:B------:R-:W-:-:S06]  /*1e20*/  DMUL R2, R4, UR6 ;  /* 0x0000000604027c28 */ /* 0x000fcc0008000000 */
[----:B------:R-:W-:Y:S02]  /*1e30*/  DADD R14, R20, R14 ;  /* 0x00000000140e7229 */ /* 0x000fe4000000000e */
[----:B------:R-:W-:-:S08]  /*1e40*/  DFMA R4, R4, UR6, -R2 ;  /* 0x0000000604047c2b */ /* 0x000fd00008000802 */
[----:B------:R-:W-:Y:S01]  /*1e50*/  DFMA R14, R14, UR6, R4 ;  /* 0x000000060e0e7c2b */ /* 0x000fe20008000004 */
[----:B------:R-:W-:Y:S01]  /*1e60*/  UMOV UR6, 0x3b39803f ;  /* 0x3b39803f00067882 */ /* 0x000fe20000000000 */
[----:B------:R-:W-:-:S06]  /*1e70*/  UMOV UR7, 0x3c7abc9e ;  /* 0x3c7abc9e00077882 */ /* 0x000fcc0000000000 */
[----:B------:R-:W-:-:S08]  /*1e80*/  DADD R24, R2, R14 ;  /* 0x0000000002187229 */ /* 0x000fd0000000000e */
[----:B------:R-:W-:Y:S02]  /*1e90*/  DFMA R22, R24, R22, 6.75539944105574400000e+15 ;  /* 0x433800001816742b */ /* 0x000fe40000000016 */
[----:B------:R-:W-:Y:S01]  /*1ea0*/  FSETP.GEU.AND P3, PT, |R25|, 4.1917929649353027344, PT ;  /* 0x4086232b1900780b */ /* 0x000fe20003f6e200 */
[----:B------:R-:W-:-:S05]  /*1eb0*/  DADD R2, R2, -R24 ;  /* 0x0000000002027229 */ /* 0x000fca0000000818 */
[----:B------:R-:W-:-:S03]  /*1ec0*/  DADD R4, R22, -6.75539944105574400000e+15 ;  /* 0xc338000016047429 */ /* 0x000fc60000000000 */
[----:B------:R-:W-:-:S05]  /*1ed0*/  DADD R14, R14, R2 ;  /* 0x000000000e0e7229 */ /* 0x000fca0000000002 */
[----:B------:R-:W-:-:S08]  /*1ee0*/  DFMA R20, R4, -UR16, R24 ;  /* 0x8000001004147c2b */ /* 0x000fd00008000018 */
[----:B------:R-:W-:Y:S01]  /*1ef0*/  DFMA R20, R4, -UR6, R20 ;  /* 0x8000000604147c2b */ /* 0x000fe20008000014 */
[----:B------:R-:W-:Y:S01]  /*1f00*/  UMOV UR6, 0x69ce2bdf ;  /* 0x69ce2bdf00067882 */ /* 0x000fe20000000000 */
[----:B------:R-:W-:Y:S01]  /*1f10*/  IMAD.MOV.U32 R4, RZ, RZ, -0x35dec16 ;  /* 0xfca213eaff047424 */ /* 0x000fe200078e00ff */
[----:B------:R-:W-:Y:S01]  /*1f20*/  UMOV UR7, 0x3e5ade15 ;  /* 0x3e5ade1500077882 */ /* 0x000fe20000000000 */
[----:B------:R-:W-:-:S06]  /*1f30*/  IMAD.MOV.U32 R5, RZ, RZ, 0x3e928af3 ;  /* 0x3e928af3ff057424 */ /* 0x000fcc00078e00ff */
        /* <DEDUP_REMOVED lines=24> */
[----:B------:R-:W-:-:S08]  /*20c0*/  DFMA R4, R20, R4, UR6 ;  /* 0x0000000614047e2b */ /* 0x000fd00008000004 */
[----:B------:R-:W-:-:S08]  /*20d0*/  DFMA R4, R20, R4, 1 ;  /* 0x3ff000001404742b */ /* 0x000fd00000000004 */
[----:B------:R-:W-:-:S10]  /*20e0*/  DFMA R4, R20, R4, 1 ;  /* 0x3ff000001404742b */ /* 0x000fd40000000004 */
[----:B------:R-:W-:Y:S02]  /*20f0*/  IMAD R21, R22, 0x100000, R5 ;  /* 0x0010000016157824 */ /* 0x000fe400078e0205 */
[----:B------:R-:W-:Y:S01]  /*2100*/  IMAD.MOV.U32 R20, RZ, RZ, R4 ;  /* 0x000000ffff147224 */ /* 0x000fe200078e0004 */
[----:B------:R-:W-:Y:S06]  /*2110*/  @!P3 BRA `(.L_x_140) ;  /* 0x000000000030b947 */ /* 0x000fec0003800000 */
[----:B------:R-:W-:Y:S01]  /*2120*/  FSETP.GEU.AND P4, PT, |R25|, 4.2275390625, PT ;  /* 0x408748001900780b */ /* 0x000fe20003f8e200 */
[C---:B------:R-:W-:Y:S02]  /*2130*/  DADD R20, R24.reuse, +INF ;  /* 0x7ff0000018147429 */ /* 0x040fe40000000000 */
[----:B------:R-:W-:-:S08]  /*2140*/  DSETP.GEU.AND P3, PT, R24, RZ, PT ;  /* 0x000000ff1800722a */ /* 0x000fd00003f6e000 */
[----:B------:R-:W-:Y:S02]  /*2150*/  FSEL R20, R20, RZ, P3 ;  /* 0x000000ff14147208 */ /* 0x000fe40001800000 */
[----:B------:R-:W-:Y:S02]  /*2160*/  @!P4 LEA.HI R2, R22, R22, RZ, 0x1 ;  /* 0x000000161602c211 */ /* 0x000fe400078f08ff */
[----:B------:R-:W-:Y:S02]  /*2170*/  FSEL R21, R21, RZ, P3 ;  /* 0x000000ff15157208 */ /* 0x000fe40001800000 */
[----:B------:R-:W-:-:S05]  /*2180*/  @!P4 SHF.R.S32.HI R2, RZ, 0x1, R2 ;  /* 0x00000001ff02c819 */ /* 0x000fca0000011402 */
[----:B------:R-:W-:Y:S02]  /*2190*/  @!P4 IMAD.IADD R3, R22, 0x1, -R2 ;  /* 0x000000011603c824 */ /* 0x000fe400078e0a02 */
[----:B------:R-:W-:Y:S02]  /*21a0*/  @!P4 IMAD R5, R2, 0x100000, R5 ;  /* 0x001000000205c824 */ /* 0x000fe400078e0205 */
[----:B------:R-:W-:Y:S01]  /*21b0*/  @!P4 IMAD.MOV.U32 R2, RZ, RZ, RZ ;  /* 0x000000ffff02c224 */ /* 0x000fe200078e00ff */
[----:B------:R-:W-:-:S06]  /*21c0*/  @!P4 LEA R3, R3, 0x3ff00000, 0x14 ;  /* 0x3ff000000303c811 */ /* 0x000fcc00078ea0ff */
[----:B------:R-:W-:-:S11]  /*21d0*/  @!P4 DMUL R20, R4, R2 ;  /* 0x000000020414c228 */ /* 0x000fd60000000000 */
.L_x_140:
[----:B------:R-:W-:Y:S01]  /*21e0*/  DFMA R14, R14, R20, R20 ;  /* 0x000000140e0e722b */ /* 0x000fe20000000014 */
[----:B------:R-:W-:Y:S01]  /*21f0*/  IMAD.MOV.U32 R4, RZ, RZ, R0 ;  /* 0x000000ffff047224 */ /* 0x000fe200078e0000 */
[----:B------:R-:W-:Y:S01]  /*2200*/  DSETP.NEU.AND P3, PT, |R20|, +INF , PT ;  /* 0x7ff000001400742a */ /* 0x000fe20003f6d200 */
[----:B------:R-:W-:-:S07]  /*2210*/  IMAD.MOV.U32 R5, RZ, RZ, 0x0 ;  /* 0x00000000ff057424 */ /* 0x000fce00078e00ff */
[----:B------:R-:W-:Y:S02]  /*2220*/  FSEL R3, R20, R14, !P3 ;  /* 0x0000000e14037208 */ /* 0x000fe40005800000 */
[----:B------:R-:W-:Y:S01]  /*2230*/  FSEL R2, R21, R15, !P3 ;  /* 0x0000000f15027208 */ /* 0x000fe20005800000 */
[----:B------:R-:W-:Y:S06]  /*2240*/  RET.REL.NODEC R4 `(_Z7FitnessPdS_P4Polyii) ;  /* 0xffffffdc046c7950 */ /* 0x000fec0003c3ffff */
.L_x_141:
        /* <DEDUP_REMOVED lines=11> */
.L_x_143:


//--------------------- .nv.global.init           --------------------------
	.section	.nv.global.init,"aw",@progbits
	.align	4
.nv.global.init:
	.type		mrg32k3aM1SubSeq,@object
	.size		mrg32k3aM1SubSeq,(mrg32k3aM2SubSeq - mrg32k3aM1SubSeq)
mrg32k3aM1SubSeq:
        /*0000*/ 	.byte	0x0b, 0xcc, 0xee, 0x04, 0x73, 0x29, 0x8b, 0x6f, 0xf6, 0x53, 0x03, 0xf6, 0x23, 0xf6, 0xea, 0xda
        /* <DEDUP_REMOVED lines=125> */
	.type		mrg32k3aM2SubSeq,@object
	.size		mrg32k3aM2SubSeq,(mrg32k3aM1 - mrg32k3aM2SubSeq)
mrg32k3aM2SubSeq:
        /* <DEDUP_REMOVED lines=126> */
	.type		mrg32k3aM1,@object
	.size		mrg32k3aM1,(mrg32k3aM1Seq - mrg32k3aM1)
mrg32k3aM1:
        /* <DEDUP_REMOVED lines=144> */
	.type		mrg32k3aM1Seq,@object
	.size		mrg32k3aM1Seq,(mrg32k3aM2 - mrg32k3aM1Seq)
mrg32k3aM1Seq:
        /* <DEDUP_REMOVED lines=144> */
	.type		mrg32k3aM2,@object
	.size		mrg32k3aM2,(mrg32k3aM2Seq - mrg32k3aM2)
mrg32k3aM2:
        /* <DEDUP_REMOVED lines=144> */
	.type		mrg32k3aM2Seq,@object
	.size		mrg32k3aM2Seq,(precalc_xorwow_matrix - mrg32k3aM2Seq)
mrg32k3aM2Seq:
        /* <DEDUP_REMOVED lines=144> */
	.type		precalc_xorwow_matrix,@object
	.size		precalc_xorwow_matrix,(precalc_xorwow_offset_matrix - precalc_xorwow_matrix)
precalc_xorwow_matrix:
        /* <DEDUP_REMOVED lines=6400> */
	.type		precalc_xorwow_offset_matrix,@object
	.size		precalc_xorwow_offset_matrix,(.L_1 - precalc_xorwow_offset_matrix)
precalc_xorwow_offset_matrix:
        /* <DEDUP_REMOVED lines=6400> */
.L_1:


//--------------------- .nv.shared._ZN3cub18CUB_300001_SM_10006detail10merge_sort26DeviceMergeSortMergeKernelINS2_10policy_hubIP4PolyE9Policy600ES6_PNS0_8NullTypeES6_SA_mN4cuda3std3__44lessIS5_EES5_S9_EEvbT2_T3_T4_PT6_PT7_T5_PSI_SI_NS1_7vsmem_tE --------------------------
	.section	.nv.shared._ZN3cub18CUB_300001_SM_10006detail10merge_sort26DeviceMergeSortMergeKernelINS2_10policy_hubIP4PolyE9Policy600ES6_PNS0_8NullTypeES6_SA_mN4cuda3std3__44lessIS5_EES5_S9_EEvbT2_T3_T4_PT6_PT7_T5_PSI_SI_NS1_7vsmem_tE,"aw",@nobits
	.sectionflags	@""
	.align	16
.nv.shared._ZN3cub18CUB_300001_SM_10006detail10merge_sort26DeviceMergeSortMergeKernelINS2_10policy_hubIP4PolyE9Policy600ES6_PNS0_8NullTypeES6_SA_mN4cuda3std3__44lessIS5_EES5_S9_EEvbT2_T3_T4_PT6_PT7_T5_PSI_SI_NS1_7vsmem_tE:
	.zero		13360


//--------------------- .nv.shared.reserved.0     --------------------------
	.section	.nv.shared.reserved.0,"aw",@nobits
	.weak		__nv_reservedSMEM_offset_0_alias
	.size		__nv_reservedSMEM_offset_0_alias, 0, 64
	.other		__nv_reservedSMEM_offset_0_alias,@"STO_CUDA_RESERVED_SHARED STV_DEFAULT"
__nv_reservedSMEM_offset_0_alias:
	.zero		0
	.zero		64


//--------------------- .nv.global                --------------------------
	.section	.nv.global,"aw",@nobits
.nv.global:
	.type		_ZN34_INTERNAL_366bbc9b_4_k_cu_0439be116thrust24THRUST_300001_SM_1000_NS12placeholders2_8E,@object
	.size		_ZN34_INTERNAL_366bbc9b_4_k_cu_0439be116thrust24THRUST_300001_SM_1000_NS12placeholders2_8E,(_ZN34_INTERNAL_366bbc9b_4_k_cu_0439be114cuda3std3__436_GLOBAL__N__366bbc9b_4_k_cu_0439be116ignoreE - _ZN34_INTERNAL_366bbc9b_4_k_cu_0439be116thrust24THRUST_300001_SM_1000_NS12placeholders2_8E)
_ZN34_INTERNAL_366bbc9b_4_k_cu_0439be116thrust24THRUST_300001_SM_1000_NS12placeholders2_8E:
	.zero		1
	.type		_ZN34_INTERNAL_366bbc9b_4_k_cu_0439be114cuda3std3__436_GLOBAL__N__366bbc9b_4_k_cu_0439be116ignoreE,@object
	.size		_ZN34_INTERNAL_366bbc9b_4_k_cu_0439be114cuda3std3__436_GLOBAL__N__366bbc9b_4_k_cu_0439be116ignoreE,(_ZN34_INTERNAL_366bbc9b_4_k_cu_0439be114cuda3std6ranges3__45__cpo4dataE - _ZN34_INTERNAL_366bbc9b_4_k_cu_0439be114cuda3std3__436_GLOBAL__N__366bbc9b_4_k_cu_0439be116ignoreE)
_ZN34_INTERNAL_366bbc9b_4_k_cu_0439be114cuda3std3__436_GLOBAL__N__366bbc9b_4_k_cu_0439be116ignoreE:
	.zero		1
	.type		_ZN34_INTERNAL_366bbc9b_4_k_cu_0439be114cuda3std6ranges3__45__cpo4dataE,@object
	.size		_ZN34_INTERNAL_366bbc9b_4_k_cu_0439be114cuda3std6ranges3__45__cpo4dataE,(_ZN34_INTERNAL_366bbc9b_4_k_cu_0439be116thrust24THRUST_300001_SM_1000_NS6system3cpp3parE - _ZN34_INTERNAL_366bbc9b_4_k_cu_0439be114cuda3std6ranges3__45__cpo4dataE)
_ZN34_INTERNAL_366bbc9b_4_k_cu_0439be114cuda3std6ranges3__45__cpo4dataE:
	.zero		1
	.type		_ZN34_INTERNAL_366bbc9b_4_k_cu_0439be116thrust24THRUST_300001_SM_1000_NS6system3cpp3parE,@object
	.size		_ZN34_INTERNAL_366bbc9b_4_k_cu_0439be116thrust24THRUST_300001_SM_1000_NS6system3cpp3parE,(_ZN34_INTERNAL_366bbc9b_4_k_cu_0439be114cuda3std3__45__cpo5beginE - _ZN34_INTERNAL_366bbc9b_4_k_cu_0439be116thrust24THRUST_300001_SM_1000_NS6system3cpp3parE)
_ZN34_INTERNAL_366bbc9b_4_k_cu_0439be116thrust24THRUST_300001_SM_1000_NS6system3cpp3parE:
	.zero		1
	.type		_ZN34_INTERNAL_366bbc9b_4_k_cu_0439be114cuda3std3__45__cpo5beginE,@object
	.size		_ZN34_INTERNAL_366bbc9b_4_k_cu_0439be114cuda3std3__45__cpo5beginE,(_ZN34_INTERNAL_366bbc9b_4_k_cu_0439be114cuda3std6ranges3__45__cpo5beginE - _ZN34_INTERNAL_366bbc9b_4_k_cu_0439be114cuda3std3__45__cpo5beginE)
_ZN34_INTERNAL_366bbc9b_4_k_cu_0439be114cuda3std3__45__cpo5beginE:
	.zero		1
	.type		_ZN34_INTERNAL_366bbc9b_4_k_cu_0439be114cuda3std6ranges3__45__cpo5beginE,@object
	.size		_ZN34_INTERNAL_366bbc9b_4_k_cu_0439be114cuda3std6ranges3__45__cpo5beginE,(_ZN34_INTERNAL_366bbc9b_4_k_cu_0439be116thrust24THRUST_300001_SM_1000_NS6deviceE - _ZN34_INTERNAL_366bbc9b_4_k_cu_0439be114cuda3std6ranges3__45__cpo5beginE)
_ZN34_INTERNAL_366bbc9b_4_k_cu_0439be114cuda3std6ranges3__45__cpo5beginE:
	.zero		1
	.type		_ZN34_INTERNAL_366bbc9b_4_k_cu_0439be116thrust24THRUST_300001_SM_1000_NS6deviceE,@object
	.size		_ZN34_INTERNAL_366bbc9b_4_k_cu_0439be116thrust24THRUST_300001_SM_1000_NS6deviceE,(_ZN34_INTERNAL_366bbc9b_4_k_cu_0439be114cuda3std3__47nulloptE - _ZN34_INTERNAL_366bbc9b_4_k_cu_0439be116thrust24THRUST_300001_SM_1000_NS6deviceE)
_ZN34_INTERNAL_366bbc9b_4_k_cu_0439be116thrust24THRUST_300001_SM_1000_NS6deviceE:
	.zero		1
	.type		_ZN34_INTERNAL_366bbc9b_4_k_cu_0439be114cuda3std3__47nulloptE,@object
	.size		_ZN34_INTERNAL_366bbc9b_4_k_cu_0439be114cuda3std3__47nulloptE,(_ZN34_INTERNAL_366bbc9b_4_k_cu_0439be114cuda3std6ranges3__45__cpo8distanceE - _ZN34_INTERNAL_366bbc9b_4_k_cu_0439be114cuda3std3__47nulloptE)
_ZN34_INTERNAL_366bbc9b_4_k_cu_0439be114cuda3std3__47nulloptE:
	.zero		1
	.type		_ZN34_INTERNAL_366bbc9b_4_k_cu_0439be114cuda3std6ranges3__45__cpo8distanceE,@object
	.size		_ZN34_INTERNAL_366bbc9b_4_k_cu_0439be114cuda3std6ranges3__45__cpo8distanceE,(_ZN34_INTERNAL_366bbc9b_4_k_cu_0439be116thrust24THRUST_300001_SM_1000_NS12placeholders2_4E - _ZN34_INTERNAL_366bbc9b_4_k_cu_0439be114cuda3std6ranges3__45__cpo8distanceE)
_ZN34_INTERNAL_366bbc9b_4_k_cu_0439be114cuda3std6ranges3__45__cpo8distanceE:
	.zero		1
	.type		_ZN34_INTERNAL_366bbc9b_4_k_cu_0439be116thrust24THRUST_300001_SM_1000_NS12placeholders2_4E,@object
	.size		_ZN34_INTERNAL_366bbc9b_4_k_cu_0439be116thrust24THRUST_300001_SM_1000_NS12placeholders2_4E,(_ZN34_INTERNAL_366bbc9b_4_k_cu_0439be114cuda3std3__45__cpo6rbeginE - _ZN34_INTERNAL_366bbc9b_4_k_cu_0439be116thrust24THRUST_300001_SM_1000_NS12placeholders2_4E)
_ZN34_INTERNAL_366bbc9b_4_k_cu_0439be116thrust24THRUST_300001_SM_1000_NS12placeholders2_4E:
	.zero		1
	.type		_ZN34_INTERNAL_366bbc9b_4_k_cu_0439be114cuda3std3__45__cpo6rbeginE,@object
	.size		_ZN34_INTERNAL_366bbc9b_4_k_cu_0439be114cuda3std3__45__cpo6rbeginE,(_ZN34_INTERNAL_366bbc9b_4_k_cu_0439be114cuda3std6ranges3__45__cpo7advanceE - _ZN34_INTERNAL_366bbc9b_4_k_cu_0439be114cuda3std3__45__cpo6rbeginE)
_ZN34_INTERNAL_366bbc9b_4_k_cu_0439be114cuda3std3__45__cpo6rbeginE:
	.zero		1
	.type		_ZN34_INTERNAL_366bbc9b_4_k_cu_0439be114cuda3std6ranges3__45__cpo7advanceE,@object
	.size		_ZN34_INTERNAL_366bbc9b_4_k_cu_0439be114cuda3std6ranges3__45__cpo7advanceE,(_ZN34_INTERNAL_366bbc9b_4_k_cu_0439be116thrust24THRUST_300001_SM_1000_NS12placeholders3_10E - _ZN34_INTERNAL_366bbc9b_4_k_cu_0439be114cuda3std6ranges3__45__cpo7advanceE)
_ZN34_INTERNAL_366bbc9b_4_k_cu_0439be114cuda3std6ranges3__45__cpo7advanceE:
	.zero		1
	.type		_ZN34_INTERNAL_366bbc9b_4_k_cu_0439be116thrust24THRUST_300001_SM_1000_NS12placeholders3_10E,@object
	.size		_ZN34_INTERNAL_366bbc9b_4_k_cu_0439be116thrust24THRUST_300001_SM_1000_NS12placeholders3_10E,(_ZN34_INTERNAL_366bbc9b_4_k_cu_0439be114cuda3std3__48in_placeE - _ZN34_INTERNAL_366bbc9b_4_k_cu_0439be116thrust24THRUST_300001_SM_1000_NS12placeholders3_10E)
_ZN34_INTERNAL_366bbc9b_4_k_cu_0439be116thrust24THRUST_300001_SM_1000_NS12placeholders3_10E:
	.zero		1
	.type		_ZN34_INTERNAL_366bbc9b_4_k_cu_0439be114cuda3std3__48in_placeE,@object
	.size		_ZN34_INTERNAL_366bbc9b_4_k_cu_0439be114cuda3std3__48in_placeE,(_ZN34_INTERNAL_366bbc9b_4_k_cu_0439be114cuda3std6ranges3__45__cpo4sizeE - _ZN34_INTERNAL_366bbc9b_4_k_cu_0439be114cuda3std3__48in_placeE)
_ZN34_INTERNAL_366bbc9b_4_k_cu_0439be114cuda3std3__48in_placeE:
	.zero		1
	.type		_ZN34_INTERNAL_366bbc9b_4_k_cu_0439be114cuda3std6ranges3__45__cpo4sizeE,@object
	.size		_ZN34_INTERNAL_366bbc9b_4_k_cu_0439be114cuda3std6ranges3__45__cpo4sizeE,(_ZN34_INTERNAL_366bbc9b_4_k_cu_0439be116thrust24THRUST_300001_SM_1000_NS12placeholders2_2E - _ZN34_INTERNAL_366bbc9b_4_k_cu_0439be114cuda3std6ranges3__45__cpo4sizeE)
_ZN34_INTERNAL_366bbc9b_4_k_cu_0439be114cuda3std6ranges3__45__cpo4sizeE:
	.zero		1
	.type		_ZN34_INTERNAL_366bbc9b_4_k_cu_0439be116thrust24THRUST_300001_SM_1000_NS12placeholders2_2E,@object
	.size		_ZN34_INTERNAL_366bbc9b_4_k_cu_0439be116thrust24THRUST_300001_SM_1000_NS12placeholders2_2E,(_ZN34_INTERNAL_366bbc9b_4_k_cu_0439be114cuda3std3__45__cpo6cbeginE - _ZN34_INTERNAL_366bbc9b_4_k_cu_0439be116thrust24THRUST_300001_SM_1000_NS12placeholders2_2E)
_ZN34_INTERNAL_366bbc9b_4_k_cu_0439be116thrust24THRUST_300001_SM_1000_NS12placeholders2_2E:
	.zero		1
	.type		_ZN34_INTERNAL_366bbc9b_4_k_cu_0439be114cuda3std3__45__cpo6cbeginE,@object
	.size		_ZN34_INTERNAL_366bbc9b_4_k_cu_0439be114cuda3std3__45__cpo6cbeginE,(_ZN34_INTERNAL_366bbc9b_4_k_cu_0439be114cuda3std6ranges3__45__cpo6cbeginE - _ZN34_INTERNAL_366bbc9b_4_k_cu_0439be114cuda3std3__45__cpo6cbeginE)
_ZN34_INTERNAL_366bbc9b_4_k_cu_0439be114cuda3std3__45__cpo6cbeginE:
	.zero		1
	.type		_ZN34_INTERNAL_366bbc9b_4_k_cu_0439be114cuda3std6ranges3__45__cpo6cbeginE,@object
	.size		_ZN34_INTERNAL_366bbc9b_4_k_cu_0439be114cuda3std6ranges3__45__cpo6cbeginE,(_ZN34_INTERNAL_366bbc9b_4_k_cu_0439be116thrust24THRUST_300001_SM_1000_NS12placeholders2_6E - _ZN34_INTERNAL_366bbc9b_4_k_cu_0439be114cuda3std6ranges3__45__cpo6cbeginE)
_ZN34_INTERNAL_366bbc9b_4_k_cu_0439be114cuda3std6ranges3__45__cpo6cbeginE:
	.zero		1
	.type		_ZN34_INTERNAL_366bbc9b_4_k_cu_0439be116thrust24THRUST_300001_SM_1000_NS12placeholders2_6E,@object
	.size		_ZN34_INTERNAL_366bbc9b_4_k_cu_0439be116thrust24THRUST_300001_SM_1000_NS12placeholders2_6E,(_ZN34_INTERNAL_366bbc9b_4_k_cu_0439be114cuda3std3__45__cpo7crbeginE - _ZN34_INTERNAL_366bbc9b_4_k_cu_0439be116thrust24THRUST_300001_SM_1000_NS12placeholders2_6E)
_ZN34_INTERNAL_366bbc9b_4_k_cu_0439be116thrust24THRUST_300001_SM_1000_NS12placeholders2_6E:
	.zero		1
	.type		_ZN34_INTERNAL_366bbc9b_4_k_cu_0439be114cuda3std3__45__cpo7crbeginE,@object
	.size		_ZN34_INTERNAL_366bbc9b_4_k_cu_0439be114cuda3std3__45__cpo7crbeginE,(_ZN34_INTERNAL_366bbc9b_4_k_cu_0439be114cuda3std6ranges3__45__cpo4nextE - _ZN34_INTERNAL_366bbc9b_4_k_cu_0439be114cuda3std3__45__cpo7crbeginE)
_ZN34_INTERNAL_366bbc9b_4_k_cu_0439be114cuda3std3__45__cpo7crbeginE:
	.zero		1
	.type		_ZN34_INTERNAL_366bbc9b_4_k_cu_0439be114cuda3std6ranges3__45__cpo4nextE,@object
	.size		_ZN34_INTERNAL_366bbc9b_4_k_cu_0439be114cuda3std6ranges3__45__cpo4nextE,(_ZN34_INTERNAL_366bbc9b_4_k_cu_0439be114cuda3std6ranges3__45__cpo4swapE - _ZN34_INTERNAL_366bbc9b_4_k_cu_0439be114cuda3std6ranges3__45__cpo4nextE)
_ZN34_INTERNAL_366bbc9b_4_k_cu_0439be114cuda3std6ranges3__45__cpo4nextE:
	.zero		1
	.type		_ZN34_INTERNAL_366bbc9b_4_k_cu_0439be114cuda3std6ranges3__45__cpo4swapE,@object
	.size		_ZN34_INTERNAL_366bbc9b_4_k_cu_0439be114cuda3std6ranges3__45__cpo4swapE,(_ZN34_INTERNAL_366bbc9b_4_k_cu_0439be116thrust24THRUST_300001_SM_1000_NS8cuda_cub10par_nosyncE - _ZN34_INTERNAL_366bbc9b_4_k_cu_0439be114cuda3std6ranges3__45__cpo4swapE)
_ZN34_INTERNAL_366bbc9b_4_k_cu_0439be114cuda3std6ranges3__45__cpo4swapE:
	.zero		1
	.type		_ZN34_INTERNAL_366bbc9b_4_k_cu_0439be116thrust24THRUST_300001_SM_1000_NS8cuda_cub10par_nosyncE,@object
	.size		_ZN34_INTERNAL_366bbc9b_4_k_cu_0439be116thrust24THRUST_300001_SM_1000_NS8cuda_cub10par_nosyncE,(_ZN34_INTERNAL_366bbc9b_4_k_cu_0439be116thrust24THRUST_300001_SM_1000_NS3seqE - _ZN34_INTERNAL_366bbc9b_4_k_cu_0439be116thrust24THRUST_300001_SM_1000_NS8cuda_cub10par_nosyncE)
_ZN34_INTERNAL_366bbc9b_4_k_cu_0439be116thrust24THRUST_300001_SM_1000_NS8cuda_cub10par_nosyncE:
	.zero		1
	.type		_ZN34_INTERNAL_366bbc9b_4_k_cu_0439be116thrust24THRUST_300001_SM_1000_NS3seqE,@object
	.size		_ZN34_INTERNAL_366bbc9b_4_k_cu_0439be116thrust24THRUST_300001_SM_1000_NS3seqE,(_ZN34_INTERNAL_366bbc9b_4_k_cu_0439be114cuda3std3__420unreachable_sentinelE - _ZN34_INTERNAL_366bbc9b_4_k_cu_0439be116thrust24THRUST_300001_SM_1000_NS3seqE)
_ZN34_INTERNAL_366bbc9b_4_k_cu_0439be116thrust24THRUST_300001_SM_1000_NS3seqE:
	.zero		1
	.type		_ZN34_INTERNAL_366bbc9b_4_k_cu_0439be114cuda3std3__420unreachable_sentinelE,@object
	.size		_ZN34_INTERNAL_366bbc9b_4_k_cu_0439be114cuda3std3__420unreachable_sentinelE,(_ZN34_INTERNAL_366bbc9b_4_k_cu_0439be114cuda3std6ranges3__45__cpo5ssizeE - _ZN34_INTERNAL_366bbc9b_4_k_cu_0439be114cuda3std3__420unreachable_sentinelE)
_ZN34_INTERNAL_366bbc9b_4_k_cu_0439be114cuda3std3__420unreachable_sentinelE:
	.zero		1
	.type		_ZN34_INTERNAL_366bbc9b_4_k_cu_0439be114cuda3std6ranges3__45__cpo5ssizeE,@object
	.size		_ZN34_INTERNAL_366bbc9b_4_k_cu_0439be114cuda3std6ranges3__45__cpo5ssizeE,(_ZN34_INTERNAL_366bbc9b_4_k_cu_0439be116thrust24THRUST_300001_SM_1000_NS12placeholders2_3E - _ZN34_INTERNAL_366bbc9b_4_k_cu_0439be114cuda3std6ranges3__45__cpo5ssizeE)
_ZN34_INTERNAL_366bbc9b_4_k_cu_0439be114cuda3std6ranges3__45__cpo5ssizeE:
	.zero		1
	.type		_ZN34_INTERNAL_366bbc9b_4_k_cu_0439be116thrust24THRUST_300001_SM_1000_NS12placeholders2_3E,@object
	.size		_ZN34_INTERNAL_366bbc9b_4_k_cu_0439be116thrust24THRUST_300001_SM_1000_NS12placeholders2_3E,(_ZN34_INTERNAL_366bbc9b_4_k_cu_0439be114cuda3std3__45__cpo4cendE - _ZN34_INTERNAL_366bbc9b_4_k_cu_0439be116thrust24THRUST_300001_SM_1000_NS12placeholders2_3E)
_ZN34_INTERNAL_366bbc9b_4_k_cu_0439be116thrust24THRUST_300001_SM_1000_NS12placeholders2_3E:
	.zero		1
	.type		_ZN34_INTERNAL_366bbc9b_4_k_cu_0439be114cuda3std3__45__cpo4cendE,@object
	.size		_ZN34_INTERNAL_366bbc9b_4_k_cu_0439be114cuda3std3__45__cpo4cendE,(_ZN34_INTERNAL_366bbc9b_4_k_cu_0439be114cuda3std6ranges3__45__cpo4cendE - _ZN34_INTERNAL_366bbc9b_4_k_cu_0439be114cuda3std3__45__cpo4cendE)
_ZN34_INTERNAL_366bbc9b_4_k_cu_0439be114cuda3std3__45__cpo4cendE:
	.zero		1
	.type		_ZN34_INTERNAL_366bbc9b_4_k_cu_0439be114cuda3std6ranges3__45__cpo4cendE,@object
	.size		_ZN34_INTERNAL_366bbc9b_4_k_cu_0439be114cuda3std6ranges3__45__cpo4cendE,(_ZN34_INTERNAL_366bbc9b_4_k_cu_0439be116thrust24THRUST_300001_SM_1000_NS12placeholders2_7E - _ZN34_INTERNAL_366bbc9b_4_k_cu_0439be114cuda3std6ranges3__45__cpo4cendE)
_ZN34_INTERNAL_366bbc9b_4_k_cu_0439be114cuda3std6ranges3__45__cpo4cendE:
	.zero		1
	.type		_ZN34_INTERNAL_366bbc9b_4_k_cu_0439be116thrust24THRUST_300001_SM_1000_NS12placeholders2_7E,@object
	.size		_ZN34_INTERNAL_366bbc9b_4_k_cu_0439be116thrust24THRUST_300001_SM_1000_NS12placeholders2_7E,(_ZN34_INTERNAL_366bbc9b_4_k_cu_0439be114cuda3std3__45__cpo5crendE - _ZN34_INTERNAL_366bbc9b_4_k_cu_0439be116thrust24THRUST_300001_SM_1000_NS12placeholders2_7E)
_ZN34_INTERNAL_366bbc9b_4_k_cu_0439be116thrust24THRUST_300001_SM_1000_NS12placeholders2_7E:
	.zero		1
	.type		_ZN34_INTERNAL_366bbc9b_4_k_cu_0439be114cuda3std3__45__cpo5crendE,@object
	.size		_ZN34_INTERNAL_366bbc9b_4_k_cu_0439be114cuda3std3__45__cpo5crendE,(_ZN34_INTERNAL_366bbc9b_4_k_cu_0439be114cuda3std6ranges3__45__cpo4prevE - _ZN34_INTERNAL_366bbc9b_4_k_cu_0439be114cuda3std3__45__cpo5crendE)
_ZN34_INTERNAL_366bbc9b_4_k_cu_0439be114cuda3std3__45__cpo5crendE:
	.zero		1
	.type		_ZN34_INTERNAL_366bbc9b_4_k_cu_0439be114cuda3std6ranges3__45__cpo4prevE,@object
	.size		_ZN34_INTERNAL_366bbc9b_4_k_cu_0439be114cuda3std6ranges3__45__cpo4prevE,(_ZN34_INTERNAL_366bbc9b_4_k_cu_0439be114cuda3std6ranges3__45__cpo9iter_moveE - _ZN34_INTERNAL_366bbc9b_4_k_cu_0439be114cuda3std6ranges3__45__cpo4prevE)
_ZN34_INTERNAL_366bbc9b_4_k_cu_0439be114cuda3std6ranges3__45__cpo4prevE:
	.zero		1
	.type		_ZN34_INTERNAL_366bbc9b_4_k_cu_0439be114cuda3std6ranges3__45__cpo9iter_moveE,@object
	.size		_ZN34_INTERNAL_366bbc9b_4_k_cu_0439be114cuda3std6ranges3__45__cpo9iter_moveE,(_ZN34_INTERNAL_366bbc9b_4_k_cu_0439be116thrust24THRUST_300001_SM_1000_NS6system6detail10sequential3seqE - _ZN34_INTERNAL_366bbc9b_4_k_cu_0439be114cuda3std6ranges3__45__cpo9iter_moveE)
_ZN34_INTERNAL_366bbc9b_4_k_cu_0439be114cuda3std6ranges3__45__cpo9iter_moveE:
	.zero		1
	.type		_ZN34_INTERNAL_366bbc9b_4_k_cu_0439be116thrust24THRUST_300001_SM_1000_NS6system6detail10sequential3seqE,@object
	.size		_ZN34_INTERNAL_366bbc9b_4_k_cu_0439be116thrust24THRUST_300001_SM_1000_NS6system6detail10sequential3seqE,(_ZN34_INTERNAL_366bbc9b_4_k_cu_0439be116thrust24THRUST_300001_SM_1000_NS12placeholders2_9E - _ZN34_INTERNAL_366bbc9b_4_k_cu_0439be116thrust24THRUST_300001_SM_1000_NS6system6detail10sequential3seqE)
_ZN34_INTERNAL_366bbc9b_4_k_cu_0439be116thrust24THRUST_300001_SM_1000_NS6system6detail10sequential3seqE:
	.zero		1
	.type		_ZN34_INTERNAL_366bbc9b_4_k_cu_0439be116thrust24THRUST_300001_SM_1000_NS12placeholders2_9E,@object
	.size		_ZN34_INTERNAL_366bbc9b_4_k_cu_0439be116thrust24THRUST_300001_SM_1000_NS12placeholders2_9E,(_ZN34_INTERNAL_366bbc9b_4_k_cu_0439be114cuda3std3__419piecewise_constructE - _ZN34_INTERNAL_366bbc9b_4_k_cu_0439be116thrust24THRUST_300001_SM_1000_NS12placeholders2_9E)
_ZN34_INTERNAL_366bbc9b_4_k_cu_0439be116thrust24THRUST_300001_SM_1000_NS12placeholders2_9E:
	.zero		1
	.type		_ZN34_INTERNAL_366bbc9b_4_k_cu_0439be114cuda3std3__419piecewise_constructE,@object
	.size		_ZN34_INTERNAL_366bbc9b_4_k_cu_0439be114cuda3std3__419piecewise_constructE,(_ZN34_INTERNAL_366bbc9b_4_k_cu_0439be114cuda3std6ranges3__45__cpo5cdataE - _ZN34_INTERNAL_366bbc9b_4_k_cu_0439be114cuda3std3__419piecewise_constructE)
_ZN34_INTERNAL_366bbc9b_4_k_cu_0439be114cuda3std3__419piecewise_constructE:
	.zero		1
	.type		_ZN34_INTERNAL_366bbc9b_4_k_cu_0439be114cuda3std6ranges3__45__cpo5cdataE,@object
	.size		_ZN34_INTERNAL_366bbc9b_4_k_cu_0439be114cuda3std6ranges3__45__cpo5cdataE,(_ZN34_INTERNAL_366bbc9b_4_k_cu_0439be116thrust24THRUST_300001_SM_1000_NS12placeholders2_1E - _ZN34_INTERNAL_366bbc9b_4_k_cu_0439be114cuda3std6ranges3__45__cpo5cdataE)
_ZN34_INTERNAL_366bbc9b_4_k_cu_0439be114cuda3std6ranges3__45__cpo5cdataE:
	.zero		1
	.type		_ZN34_INTERNAL_366bbc9b_4_k_cu_0439be116thrust24THRUST_300001_SM_1000_NS12placeholders2_1E,@object
	.size		_ZN34_INTERNAL_366bbc9b_4_k_cu_0439be116thrust24THRUST_300001_SM_1000_NS12placeholders2_1E,(_ZN34_INTERNAL_366bbc9b_4_k_cu_0439be114cuda3std3__45__cpo3endE - _ZN34_INTERNAL_366bbc9b_4_k_cu_0439be116thrust24THRUST_300001_SM_1000_NS12placeholders2_1E)
_ZN34_INTERNAL_366bbc9b_4_k_cu_0439be116thrust24THRUST_300001_SM_1000_NS12placeholders2_1E:
	.zero		1
	.type		_ZN34_INTERNAL_366bbc9b_4_k_cu_0439be114cuda3std3__45__cpo3endE,@object
	.size		_ZN34_INTERNAL_366bbc9b_4_k_cu_0439be114cuda3std3__45__cpo3endE,(_ZN34_INTERNAL_366bbc9b_4_k_cu_0439be114cuda3std6ranges3__45__cpo3endE - _ZN34_INTERNAL_366bbc9b_4_k_cu_0439be114cuda3std3__45__cpo3endE)
_ZN34_INTERNAL_366bbc9b_4_k_cu_0439be114cuda3std3__45__cpo3endE:
	.zero		1
	.type		_ZN34_INTERNAL_366bbc9b_4_k_cu_0439be114cuda3std6ranges3__45__cpo3endE,@object
	.size		_ZN34_INTERNAL_366bbc9b_4_k_cu_0439be114cuda3std6ranges3__45__cpo3endE,(_ZN34_INTERNAL_366bbc9b_4_k_cu_0439be116thrust24THRUST_300001_SM_1000_NS12placeholders2_5E - _ZN34_INTERNAL_366bbc9b_4_k_cu_0439be114cuda3std6ranges3__45__cpo3endE)
_ZN34_INTERNAL_366bbc9b_4_k_cu_0439be114cuda3std6ranges3__45__cpo3endE:
	.zero		1
	.type		_ZN34_INTERNAL_366bbc9b_4_k_cu_0439be116thrust24THRUST_300001_SM_1000_NS12placeholders2_5E,@object
	.size		_ZN34_INTERNAL_366bbc9b_4_k_cu_0439be116thrust24THRUST_300001_SM_1000_NS12placeholders2_5E,(_ZN34_INTERNAL_366bbc9b_4_k_cu_0439be114cuda3std3__45__cpo4rendE - _ZN34_INTERNAL_366bbc9b_4_k_cu_0439be116thrust24THRUST_300001_SM_1000_NS12placeholders2_5E)
_ZN34_INTERNAL_366bbc9b_4_k_cu_0439be116thrust24THRUST_300001_SM_1000_NS12placeholders2_5E:
	.zero		1
	.type		_ZN34_INTERNAL_366bbc9b_4_k_cu_0439be114cuda3std3__45__cpo4rendE,@object
	.size		_ZN34_INTERNAL_366bbc9b_4_k_cu_0439be114cuda3std3__45__cpo4rendE,(_ZN34_INTERNAL_366bbc9b_4_k_cu_0439be114cuda3std6ranges3__45__cpo9iter_swapE - _ZN34_INTERNAL_366bbc9b_4_k_cu_0439be114cuda3std3__45__cpo4rendE)
_ZN34_INTERNAL_366bbc9b_4_k_cu_0439be114cuda3std3__45__cpo4rendE:
	.zero		1
	.type		_ZN34_INTERNAL_366bbc9b_4_k_cu_0439be114cuda3std6ranges3__45__cpo9iter_swapE,@object
	.size		_ZN34_INTERNAL_366bbc9b_4_k_cu_0439be114cuda3std6ranges3__45__cpo9iter_swapE,(_ZN34_INTERNAL_366bbc9b_4_k_cu_0439be114cuda3std3__48unexpectE - _ZN34_INTERNAL_366bbc9b_4_k_cu_0439be114cuda3std6ranges3__45__cpo9iter_swapE)
_ZN34_INTERNAL_366bbc9b_4_k_cu_0439be114cuda3std6ranges3__45__cpo9iter_swapE:
	.zero		1
	.type		_ZN34_INTERNAL_366bbc9b_4_k_cu_0439be114cuda3std3__48unexpectE,@object
	.size		_ZN34_INTERNAL_366bbc9b_4_k_cu_0439be114cuda3std3__48unexpectE,(_ZN34_INTERNAL_366bbc9b_4_k_cu_0439be116thrust24THRUST_300001_SM_1000_NS8cuda_cub3parE - _ZN34_INTERNAL_366bbc9b_4_k_cu_0439be114cuda3std3__48unexpectE)
_ZN34_INTERNAL_366bbc9b_4_k_cu_0439be114cuda3std3__48unexpectE:
	.zero		1
	.type		_ZN34_INTERNAL_366bbc9b_4_k_cu_0439be116thrust24THRUST_300001_SM_1000_NS8cuda_cub3parE,@object
	.size		_ZN34_INTERNAL_366bbc9b_4_k_cu_0439be116thrust24THRUST_300001_SM_1000_NS8cuda_cub3parE,(.L_38 - _ZN34_INTERNAL_366bbc9b_4_k_cu_0439be116thrust24THRUST_300001_SM_1000_NS8cuda_cub3parE)
_ZN34_INTERNAL_366bbc9b_4_k_cu_0439be116thrust24THRUST_300001_SM_1000_NS8cuda_cub3parE:
	.zero		1
.L_38:


//--------------------- .nv.shared._ZN3cub18CUB_300001_SM_10006detail10merge_sort30DeviceMergeSortBlockSortKernelINS2_10policy_hubIP4PolyE9Policy600ES6_PNS0_8NullTypeES6_SA_mN4cuda3std3__44lessIS5_EES5_S9_EEvbT0_T1_T2_T3_T4_PT6_PT7_T5_NS1_7vsmem_tE --------------------------
	.section	.nv.shared._ZN3cub18CUB_300001_SM_10006detail10merge_sort30DeviceMergeSortBlockSortKernelINS2_10policy_hubIP4PolyE9Policy600ES6_PNS0_8NullTypeES6_SA_mN4cuda3std3__44lessIS5_EES5_S9_EEvbT0_T1_T2_T3_T4_PT6_PT7_T5_NS1_7vsmem_tE,"aw",@nobits
	.sectionflags	@""
	.align	16
.nv.shared._ZN3cub18CUB_300001_SM_10006detail10merge_sort30DeviceMergeSortBlockSortKernelINS2_10policy_hubIP4PolyE9Policy600ES6_PNS0_8NullTypeES6_SA_mN4cuda3std3__44lessIS5_EES5_S9_EEvbT0_T1_T2_T3_T4_PT6_PT7_T5_NS1_7vsmem_tE:
	.zero		13360


//--------------------- .nv.shared._ZN3cub18CUB_300001_SM_10006detail10merge_sort26DeviceMergeSortMergeKernelINS2_10policy_hubIP4PolyE9Policy600ES6_PNS0_8NullTypeES6_SA_jN4cuda3std3__44lessIS5_EES5_S9_EEvbT2_T3_T4_PT6_PT7_T5_PSI_SI_NS1_7vsmem_tE --------------------------
	.section	.nv.shared._ZN3cub18CUB_300001_SM_10006detail10merge_sort26DeviceMergeSortMergeKernelINS2_10policy_hubIP4PolyE9Policy600ES6_PNS0_8NullTypeES6_SA_jN4cuda3std3__44lessIS5_EES5_S9_EEvbT2_T3_T4_PT6_PT7_T5_PSI_SI_NS1_7vsmem_tE,"aw",@nobits
	.sectionflags	@""
	.align	16
.nv.shared._ZN3cub18CUB_300001_SM_10006detail10merge_sort26DeviceMergeSortMergeKernelINS2_10policy_hubIP4PolyE9Policy600ES6_PNS0_8NullTypeES6_SA_jN4cuda3std3__44lessIS5_EES5_S9_EEvbT2_T3_T4_PT6_PT7_T5_PSI_SI_NS1_7vsmem_tE:
	.zero		13360


//--------------------- .nv.shared._ZN3cub18CUB_300001_SM_10006detail10merge_sort30DeviceMergeSortBlockSortKernelINS2_10policy_hubIP4PolyE9Policy600ES6_PNS0_8NullTypeES6_SA_jN4cuda3std3__44lessIS5_EES5_S9_EEvbT0_T1_T2_T3_T4_PT6_PT7_T5_NS1_7vsmem_tE --------------------------
	.section	.nv.shared._ZN3cub18CUB_300001_SM_10006detail10merge_sort30DeviceMergeSortBlockSortKernelINS2_10policy_hubIP4PolyE9Policy600ES6_PNS0_8NullTypeES6_SA_jN4cuda3std3__44lessIS5_EES5_S9_EEvbT0_T1_T2_T3_T4_PT6_PT7_T5_NS1_7vsmem_tE,"aw",@nobits
	.sectionflags	@""
	.align	16
.nv.shared._ZN3cub18CUB_300001_SM_10006detail10merge_sort30DeviceMergeSortBlockSortKernelINS2_10policy_hubIP4PolyE9Policy600ES6_PNS0_8NullTypeES6_SA_jN4cuda3std3__44lessIS5_EES5_S9_EEvbT0_T1_T2_T3_T4_PT6_PT7_T5_NS1_7vsmem_tE:
	.zero		13360


//--------------------- .nv.constant0._ZN3cub18CUB_300001_SM_10006detail10merge_sort26DeviceMergeSortMergeKernelINS2_10policy_hubIP4PolyE9Policy600ES6_PNS0_8NullTypeES6_SA_mN4cuda3std3__44lessIS5_EES5_S9_EEvbT2_T3_T4_PT6_PT7_T5_PSI_SI_NS1_7vsmem_tE --------------------------
	.section	.nv.constant0._ZN3cub18CUB_300001_SM_10006detail10merge_sort26DeviceMergeSortMergeKernelINS2_10policy_hubIP4PolyE9Policy600ES6_PNS0_8NullTypeES6_SA_mN4cuda3std3__44lessIS5_EES5_S9_EEvbT2_T3_T4_PT6_PT7_T5_PSI_SI_NS1_7vsmem_tE,"a",@progbits
	.sectionflags	@""
	.align	4
.nv.constant0._ZN3cub18CUB_300001_SM_10006detail10merge_sort26DeviceMergeSortMergeKernelINS2_10policy_hubIP4PolyE9Policy600ES6_PNS0_8NullTypeES6_SA_mN4cuda3std3__44lessIS5_EES5_S9_EEvbT2_T3_T4_PT6_PT7_T5_PSI_SI_NS1_7vsmem_tE:
	.zero		976


//--------------------- .nv.constant0._ZN3cub18CUB_300001_SM_10006detail10merge_sort30DeviceMergeSortPartitionKernelIP4PolymN4cuda3std3__44lessIS4_EES4_EEvbT_PT2_T0_SE_PSE_T1_SE_i --------------------------
	.section	.nv.constant0._ZN3cub18CUB_300001_SM_10006detail10merge_sort30DeviceMergeSortPartitionKernelIP4PolymN4cuda3std3__44lessIS4_EES4_EEvbT_PT2_T0_SE_PSE_T1_SE_i,"a",@progbits
	.sectionflags	@""
	.align	4
.nv.constant0._ZN3cub18CUB_300001_SM_10006detail10merge_sort30DeviceMergeSortPartitionKernelIP4PolymN4cuda3std3__44lessIS4_EES4_EEvbT_PT2_T0_SE_PSE_T1_SE_i:
	.zero		964


//--------------------- .nv.constant0._ZN3cub18CUB_300001_SM_10006detail10merge_sort30DeviceMergeSortBlockSortKernelINS2_10policy_hubIP4PolyE9Policy600ES6_PNS0_8NullTypeES6_SA_mN4cuda3std3__44lessIS5_EES5_S9_EEvbT0_T1_T2_T3_T4_PT6_PT7_T5_NS1_7vsmem_tE --------------------------
	.section	.nv.constant0._ZN3cub18CUB_300001_SM_10006detail10merge_sort30DeviceMergeSortBlockSortKernelINS2_10policy_hubIP4PolyE9Policy600ES6_PNS0_8NullTypeES6_SA_mN4cuda3std3__44lessIS5_EES5_S9_EEvbT0_T1_T2_T3_T4_PT6_PT7_T5_NS1_7vsmem_tE,"a",@progbits
	.sectionflags	@""
	.align	4
.nv.constant0._ZN3cub18CUB_300001_SM_10006detail10merge_sort30DeviceMergeSortBlockSortKernelINS2_10policy_hubIP4PolyE9Policy600ES6_PNS0_8NullTypeES6_SA_mN4cuda3std3__44lessIS5_EES5_S9_EEvbT0_T1_T2_T3_T4_PT6_PT7_T5_NS1_7vsmem_tE:
	.zero		976


//--------------------- .nv.constant0._ZN3cub18CUB_300001_SM_10006detail10merge_sort26DeviceMergeSortMergeKernelINS2_10policy_hubIP4PolyE9Policy600ES6_PNS0_8NullTypeES6_SA_jN4cuda3std3__44lessIS5_EES5_S9_EEvbT2_T3_T4_PT6_PT7_T5_PSI_SI_NS1_7vsmem_tE --------------------------
	.section	.nv.constant0._ZN3cub18CUB_300001_SM_10006detail10merge_sort26DeviceMergeSortMergeKernelINS2_10policy_hubIP4PolyE9Policy600ES6_PNS0_8NullTypeES6_SA_jN4cuda3std3__44lessIS5_EES5_S9_EEvbT2_T3_T4_PT6_PT7_T5_PSI_SI_NS1_7vsmem_tE,"a",@progbits
	.sectionflags	@""
	.align	4
.nv.constant0._ZN3cub18CUB_300001_SM_10006detail10merge_sort26DeviceMergeSortMergeKernelINS2_10policy_hubIP4PolyE9Policy600ES6_PNS0_8NullTypeES6_SA_jN4cuda3std3__44lessIS5_EES5_S9_EEvbT2_T3_T4_PT6_PT7_T5_PSI_SI_NS1_7vsmem_tE:
	.zero		976


//--------------------- .nv.constant0._ZN3cub18CUB_300001_SM_10006detail10merge_sort30DeviceMergeSortPartitionKernelIP4PolyjN4cuda3std3__44lessIS4_EES4_EEvbT_PT2_T0_SE_PSE_T1_SE_i --------------------------
	.section	.nv.constant0._ZN3cub18CUB_300001_SM_10006detail10merge_sort30DeviceMergeSortPartitionKernelIP4PolyjN4cuda3std3__44lessIS4_EES4_EEvbT_PT2_T0_SE_PSE_T1_SE_i,"a",@progbits
	.sectionflags	@""
	.align	4
.nv.constant0._ZN3cub18CUB_300001_SM_10006detail10merge_sort30DeviceMergeSortPartitionKernelIP4PolyjN4cuda3std3__44lessIS4_EES4_EEvbT_PT2_T0_SE_PSE_T1_SE_i:
	.zero		948


//--------------------- .nv.constant0._ZN3cub18CUB_300001_SM_10006detail10merge_sort30DeviceMergeSortBlockSortKernelINS2_10policy_hubIP4PolyE9Policy600ES6_PNS0_8NullTypeES6_SA_jN4cuda3std3__44lessIS5_EES5_S9_EEvbT0_T1_T2_T3_T4_PT6_PT7_T5_NS1_7vsmem_tE --------------------------
	.section	.nv.constant0._ZN3cub18CUB_300001_SM_10006detail10merge_sort30DeviceMergeSortBlockSortKernelINS2_10policy_hubIP4PolyE9Policy600ES6_PNS0_8NullTypeES6_SA_jN4cuda3std3__44lessIS5_EES5_S9_EEvbT0_T1_T2_T3_T4_PT6_PT7_T5_NS1_7vsmem_tE,"a",@progbits
	.sectionflags	@""
	.align	4
.nv.constant0._ZN3cub18CUB_300001_SM_10006detail10merge_sort30DeviceMergeSortBlockSortKernelINS2_10policy_hubIP4PolyE9Policy600ES6_PNS0_8NullTypeES6_SA_jN4cuda3std3__44lessIS5_EES5_S9_EEvbT0_T1_T2_T3_T4_PT6_PT7_T5_NS1_7vsmem_tE:
	.zero		976


//--------------------- .nv.constant0._ZN3cub18CUB_300001_SM_10006detail11EmptyKernelIvEEvv --------------------------
	.section	.nv.constant0._ZN3cub18CUB_300001_SM_10006detail11EmptyKernelIvEEvv,"a",@progbits
	.sectionflags	@""
	.align	4
.nv.constant0._ZN3cub18CUB_300001_SM_10006detail11EmptyKernelIvEEvv:
	.zero		896


//--------------------- .nv.constant0._Z8MutationP4Polyiidd --------------------------
	.section	.nv.constant0._Z8MutationP4Polyiidd,"a",@progbits
	.sectionflags	@""
	.align	4
.nv.constant0._Z8MutationP4Polyiidd:
	.zero		928


//--------------------- .nv.constant0._Z9CrossoverP4Polyii --------------------------
	.section	.nv.constant0._Z9CrossoverP4Polyii,"a",@progbits
	.sectionflags	@""
	.align	4
.nv.constant0._Z9CrossoverP4Polyii:
	.zero		912


//--------------------- .nv.constant0._Z9SelectionP4Polyii --------------------------
	.section	.nv.constant0._Z9SelectionP4Polyii,"a",@progbits
	.sectionflags	@""
	.align	4
.nv.constant0._Z9SelectionP4Polyii:
	.zero		912


//--------------------- .nv.constant0._Z7FitnessPdS_P4Polyii --------------------------
	.section	.nv.constant0._Z7FitnessPdS_P4Polyii,"a",@progbits
	.sectionflags	@""
	.align	4
.nv.constant0._Z7FitnessPdS_P4Polyii:
	.zero		928


//--------------------- SYMBOLS --------------------------

	.type		.nv.reservedSmem.offset0,@object
	.size		.nv.reservedSmem.offset0,0x4
	.type		.nv.reservedSmem.cap,@object
	.size		.nv.reservedSmem.cap,0x4
